// auto-generated by cutlass_sweep.conv — config: {"arch": "sm_100", "cluster_m": 2, "cluster_n": 1, "conv_kind": "wgrad", "dtype": "tf32", "ndim": 2, "tile_k": 32, "tile_m": 256, "tile_n": 64}
#include "cutlass/cutlass.h"
#include "cute/tensor.hpp"
#include "cutlass/kernel_hardware_info.hpp"
#include "cutlass/conv/convolution.h"
#include "cutlass/conv/dispatch_policy.hpp"
#include "cutlass/conv/collective/collective_builder.hpp"
#include "cutlass/conv/kernel/conv_universal.hpp"
#include "cutlass/conv/device/conv_universal_adapter.hpp"
#include "cutlass/epilogue/collective/collective_builder.hpp"

using namespace cute;
using Elem = cutlass::tfloat32_t;
using Acc  = float;
using LayoutAB = cutlass::layout::TensorNHWC;
using LayoutC  = cutlass::layout::TensorKCSR;
constexpr auto ConvOp = cutlass::conv::Operator::kWgrad;
using TileShape    = Shape<_256, Shape<_64>, Shape<_32>>;
using ClusterShape = Shape<_2, _1, _1>;

using CollectiveEpilogue = typename cutlass::epilogue::collective::CollectiveBuilder<
    cutlass::arch::Sm100, cutlass::arch::OpClassTensorOp,
    TileShape, ClusterShape,
    cutlass::epilogue::collective::EpilogueTileAuto,
    Acc, Acc,
    Elem, LayoutC, 128 / cutlass::sizeof_bits<Elem>::value,
    Elem, LayoutC, 128 / cutlass::sizeof_bits<Elem>::value,
    cutlass::epilogue::collective::EpilogueScheduleAuto
  >::CollectiveOp;

using CollectiveMainloop = typename cutlass::conv::collective::CollectiveBuilder<
    cutlass::arch::Sm100, cutlass::arch::OpClassTensorOp, ConvOp,
    Elem, LayoutAB, 128 / cutlass::sizeof_bits<Elem>::value,
    Elem, LayoutAB, 128 / cutlass::sizeof_bits<Elem>::value,
    Acc,
    TileShape, ClusterShape,
    cutlass::conv::collective::StageCountAutoCarveout<
        static_cast<int>(sizeof(typename CollectiveEpilogue::SharedStorage))>,
    cutlass::conv::collective::KernelScheduleAuto
  >::CollectiveOp;

using ProblemShape = cutlass::conv::ConvProblemShape<
    ConvOp, CollectiveMainloop::DispatchPolicy::NumSpatialDimensions>;
using ConvKernel = cutlass::conv::kernel::ConvUniversal<
    ProblemShape, CollectiveMainloop, CollectiveEpilogue>;
using Conv = cutlass::conv::device::ConvUniversalAdapter<ConvKernel>;

auto* _anchor = &cutlass::device_kernel<ConvKernel>;


// ===== COMPILED SASS (sm_100a) =====

	.target	sm_100a

	.elftype	@"ET_EXEC"


//--------------------- .note.nv.tkinfo           --------------------------
	.section	.note.nv.tkinfo,"",@"SHT_NOTE"
	.sectionflags	@"SHF_NOTE_NV_TKINFO"
	.tkinfo
        /*0018*/ 	.word	0x00000002
        /*0030*/ 	.string	""
        /*0030*/ 	.string	"ptxas"
        /*0030*/ 	.string	"Cuda compilation tools, release 13.0, V13.0.88"
        /*0030*/ 	.string	"Build cuda_13.0.r13.0/compiler.36424714_0"
        /*0030*/ 	.string	"-arch sm_100a -m 64 "



//--------------------- .note.nv.cuinfo           --------------------------
	.section	.note.nv.cuinfo,"",@"SHT_NOTE"
	.sectionflags	@"SHF_NOTE_NV_CUINFO"
        /*0018*/ 	.short	0x0002
        /*001a*/ 	.short	0x0064
        /*001c*/ 	.short	0x0082
	.zero		2


//--------------------- .nv.info                  --------------------------
	.section	.nv.info,"",@"SHT_CUDA_INFO"
	.align	4


	//----- nvinfo : EIATTR_REGCOUNT
	.align		4
        /*0000*/ 	.byte	0x04, 0x2f
        /*0002*/ 	.short	(.L_19 - .L_18)
	.align		4
.L_18:
        /*0004*/ 	.word	index@(_ZN7cutlass13device_kernelINS_4conv6kernel13ConvUniversalINS1_16ConvProblemShapeILNS1_8OperatorE2ELi2EEENS1_10collective14CollectiveConvINS1_47MainloopSm100TmaUmmaWarpSpecializedImplicitGemmILS5_2ELi9ELi2ELi1ELi2EN4cute5tupleIJNSA_1CILi2EEENSC_ILi1EEESE_EEEEENSB_IJNSC_ILi256EEENSB_IJNSC_ILi64EEEEEENSB_IJNSC_ILi32EEEEEEEEENS_10tfloat32_tESN_NSA_8TiledMMAINSA_8MMA_AtomIJNSA_23SM100_MMA_TF32_2x1SM_SSISN_SN_fLi256ELi64ELNSA_4UMMA5MajorE1ELSS_1ELNSR_7ScaleInE0ELST_0EEEEEENSA_6LayoutINSB_IJSE_SE_SE_EEENSB_IJNSC_ILi0EEESY_SY_EEEEENSB_IJNSA_10UnderscoreES11_S11_EEEEENS7_6detail27Sm100ImplicitGemmTileTraitsINSA_18SM100_TMA_2SM_LOADENSA_14ComposedLayoutINSA_7SwizzleILi2ELi5ELi2EEENSA_18smem_ptr_flag_bitsILi32EEENSW_INSB_IJSK_NSC_ILi4EEEEEENSB_IJSE_SK_EEEEEEEvEENS15_INSA_25SM100_TMA_2SM_LOAD_IM2COLES1G_vEEEENS_8epilogue10collective18CollectiveEpilogueINS1L_23Sm100TmaWarpSpecializedILi4ELi2ELi16ELb1ELb0EEEJNSB_IJNSC_ILi128EEESJ_SL_EEENSB_IJNSW_IS1Q_SE_EENSW_INSC_ILi16EEESE_EEEEESN_NSB_IJlNSB_IJSE_llEEESY_EEESN_S1X_NS1L_6fusion15FusionCallbacksIS1P_NS1Y_17LinearCombinationISN_fSN_fLNS_15FloatRoundStyleE2EEES1R_S1V_JEEENSA_5SM1004TMEM4LOAD26SM100_TMEM_LOAD_32dp32b16xENSA_13SM90_TMA_LOADENS17_INS18_ILi2ELi4ELi3EEES1B_NSW_INSB_IJNSC_ILi8EEES1T_EEENSB_IJS1T_SE_EEEEEEENSA_39AutoVectorizingCopyWithAssumedAlignmentILi128EEENSA_14SM90_TMA_STOREES2E_S2G_S2G_EEEvvEEEEvNT_6ParamsE)
        /*0008*/ 	.word	0x0000004f


	//----- nvinfo : EIATTR_FRAME_SIZE
	.align		4
.L_19:
        /*000c*/ 	.byte	0x04, 0x11
        /*000e*/ 	.short	(.L_21 - .L_20)
	.align		4
.L_20:
        /*0010*/ 	.word	index@($__internal_2_$__cuda_sm10x_tcgen05_guardrail_trap_unallocated_columns_being_dealloced)
        /*0014*/ 	.word	0x00000008


	//----- nvinfo : EIATTR_FRAME_SIZE
	.align		4
.L_21:
        /*0018*/ 	.byte	0x04, 0x11
        /*001a*/ 	.short	(.L_23 - .L_22)
	.align		4
.L_22:
        /*001c*/ 	.word	index@($__internal_1_$__cuda_sm10x_tcgen05_guardrail_trap_phase_invalid_during_alloc)
        /*0020*/ 	.word	0x00000008


	//----- nvinfo : EIATTR_FRAME_SIZE
	.align		4
.L_23:
        /*0024*/ 	.byte	0x04, 0x11
        /*0026*/ 	.short	(.L_25 - .L_24)
	.align		4
.L_24:
        /*0028*/ 	.word	index@($__internal_0_$__cuda_sm10x_tcgen05_guardrail_trap_col_being_dealloced_not_returned_by_alloc)
        /*002c*/ 	.word	0x00000008


	//----- nvinfo : EIATTR_FRAME_SIZE
	.align		4
.L_25:
        /*0030*/ 	.byte	0x04, 0x11
        /*0032*/ 	.short	(.L_27 - .L_26)
	.align		4
.L_26:
        /*0034*/ 	.word	index@(_ZN7cutlass13device_kernelINS_4conv6kernel13ConvUniversalINS1_16ConvProblemShapeILNS1_8OperatorE2ELi2EEENS1_10collective14CollectiveConvINS1_47MainloopSm100TmaUmmaWarpSpecializedImplicitGemmILS5_2ELi9ELi2ELi1ELi2EN4cute5tupleIJNSA_1CILi2EEENSC_ILi1EEESE_EEEEENSB_IJNSC_ILi256EEENSB_IJNSC_ILi64EEEEEENSB_IJNSC_ILi32EEEEEEEEENS_10tfloat32_tESN_NSA_8TiledMMAINSA_8MMA_AtomIJNSA_23SM100_MMA_TF32_2x1SM_SSISN_SN_fLi256ELi64ELNSA_4UMMA5MajorE1ELSS_1ELNSR_7ScaleInE0ELST_0EEEEEENSA_6LayoutINSB_IJSE_SE_SE_EEENSB_IJNSC_ILi0EEESY_SY_EEEEENSB_IJNSA_10UnderscoreES11_S11_EEEEENS7_6detail27Sm100ImplicitGemmTileTraitsINSA_18SM100_TMA_2SM_LOADENSA_14ComposedLayoutINSA_7SwizzleILi2ELi5ELi2EEENSA_18smem_ptr_flag_bitsILi32EEENSW_INSB_IJSK_NSC_ILi4EEEEEENSB_IJSE_SK_EEEEEEEvEENS15_INSA_25SM100_TMA_2SM_LOAD_IM2COLES1G_vEEEENS_8epilogue10collective18CollectiveEpilogueINS1L_23Sm100TmaWarpSpecializedILi4ELi2ELi16ELb1ELb0EEEJNSB_IJNSC_ILi128EEESJ_SL_EEENSB_IJNSW_IS1Q_SE_EENSW_INSC_ILi16EEESE_EEEEESN_NSB_IJlNSB_IJSE_llEEESY_EEESN_S1X_NS1L_6fusion15FusionCallbacksIS1P_NS1Y_17LinearCombinationISN_fSN_fLNS_15FloatRoundStyleE2EEES1R_S1V_JEEENSA_5SM1004TMEM4LOAD26SM100_TMEM_LOAD_32dp32b16xENSA_13SM90_TMA_LOADENS17_INS18_ILi2ELi4ELi3EEES1B_NSW_INSB_IJNSC_ILi8EEES1T_EEENSB_IJS1T_SE_EEEEEEENSA_39AutoVectorizingCopyWithAssumedAlignmentILi128EEENSA_14SM90_TMA_STOREES2E_S2G_S2G_EEEvvEEEEvNT_6ParamsE)
        /*0038*/ 	.word	0x00000008


	//----- nvinfo : EIATTR_MIN_STACK_SIZE
	.align		4
.L_27:
        /*003c*/ 	.byte	0x04, 0x12
        /*003e*/ 	.short	(.L_29 - .L_28)
	.align		4
.L_28:
        /*0040*/ 	.word	index@(_ZN7cutlass13device_kernelINS_4conv6kernel13ConvUniversalINS1_16ConvProblemShapeILNS1_8OperatorE2ELi2EEENS1_10collective14CollectiveConvINS1_47MainloopSm100TmaUmmaWarpSpecializedImplicitGemmILS5_2ELi9ELi2ELi1ELi2EN4cute5tupleIJNSA_1CILi2EEENSC_ILi1EEESE_EEEEENSB_IJNSC_ILi256EEENSB_IJNSC_ILi64EEEEEENSB_IJNSC_ILi32EEEEEEEEENS_10tfloat32_tESN_NSA_8TiledMMAINSA_8MMA_AtomIJNSA_23SM100_MMA_TF32_2x1SM_SSISN_SN_fLi256ELi64ELNSA_4UMMA5MajorE1ELSS_1ELNSR_7ScaleInE0ELST_0EEEEEENSA_6LayoutINSB_IJSE_SE_SE_EEENSB_IJNSC_ILi0EEESY_SY_EEEEENSB_IJNSA_10UnderscoreES11_S11_EEEEENS7_6detail27Sm100ImplicitGemmTileTraitsINSA_18SM100_TMA_2SM_LOADENSA_14ComposedLayoutINSA_7SwizzleILi2ELi5ELi2EEENSA_18smem_ptr_flag_bitsILi32EEENSW_INSB_IJSK_NSC_ILi4EEEEEENSB_IJSE_SK_EEEEEEEvEENS15_INSA_25SM100_TMA_2SM_LOAD_IM2COLES1G_vEEEENS_8epilogue10collective18CollectiveEpilogueINS1L_23Sm100TmaWarpSpecializedILi4ELi2ELi16ELb1ELb0EEEJNSB_IJNSC_ILi128EEESJ_SL_EEENSB_IJNSW_IS1Q_SE_EENSW_INSC_ILi16EEESE_EEEEESN_NSB_IJlNSB_IJSE_llEEESY_EEESN_S1X_NS1L_6fusion15FusionCallbacksIS1P_NS1Y_17LinearCombinationISN_fSN_fLNS_15FloatRoundStyleE2EEES1R_S1V_JEEENSA_5SM1004TMEM4LOAD26SM100_TMEM_LOAD_32dp32b16xENSA_13SM90_TMA_LOADENS17_INS18_ILi2ELi4ELi3EEES1B_NSW_INSB_IJNSC_ILi8EEES1T_EEENSB_IJS1T_SE_EEEEEEENSA_39AutoVectorizingCopyWithAssumedAlignmentILi128EEENSA_14SM90_TMA_STOREES2E_S2G_S2G_EEEvvEEEEvNT_6ParamsE)
        /*0044*/ 	.word	0x00000008
.L_29:


//--------------------- .nv.compat                --------------------------
	.section	.nv.compat,"",@"SHT_CUDA_COMPAT_INFO"
	.align	4
        /*0000*/ 	.byte	0x02, 0x09, 0x01, 0x00, 0x02, 0x02, 0x02, 0x00, 0x02, 0x05, 0x05, 0x00, 0x03, 0x07, 0x01, 0x01
        /*0010*/ 	.byte	0x02, 0x03, 0x01, 0x00, 0x02, 0x06, 0x01, 0x00, 0x04, 0x0b, 0x08, 0x00, 0x09, 0x00, 0x00, 0x00
        /*0020*/ 	.byte	0x00, 0x00, 0x00, 0x00


//--------------------- .nv.info._ZN7cutlass13device_kernelINS_4conv6kernel13ConvUniversalINS1_16ConvProblemShapeILNS1_8OperatorE2ELi2EEENS1_10collective14CollectiveConvINS1_47MainloopSm100TmaUmmaWarpSpecializedImplicitGemmILS5_2ELi9ELi2ELi1ELi2EN4cute5tupleIJNSA_1CILi2EEENSC_ILi1EEESE_EEEEENSB_IJNSC_ILi256EEENSB_IJNSC_ILi64EEEEEENSB_IJNSC_ILi32EEEEEEEEENS_10tfloat32_tESN_NSA_8TiledMMAINSA_8MMA_AtomIJNSA_23SM100_MMA_TF32_2x1SM_SSISN_SN_fLi256ELi64ELNSA_4UMMA5MajorE1ELSS_1ELNSR_7ScaleInE0ELST_0EEEEEENSA_6LayoutINSB_IJSE_SE_SE_EEENSB_IJNSC_ILi0EEESY_SY_EEEEENSB_IJNSA_10UnderscoreES11_S11_EEEEENS7_6detail27Sm100ImplicitGemmTileTraitsINSA_18SM100_TMA_2SM_LOADENSA_14ComposedLayoutINSA_7SwizzleILi2ELi5ELi2EEENSA_18smem_ptr_flag_bitsILi32EEENSW_INSB_IJSK_NSC_ILi4EEEEEENSB_IJSE_SK_EEEEEEEvEENS15_INSA_25SM100_TMA_2SM_LOAD_IM2COLES1G_vEEEENS_8epilogue10collective18CollectiveEpilogueINS1L_23Sm100TmaWarpSpecializedILi4ELi2ELi16ELb1ELb0EEEJNSB_IJNSC_ILi128EEESJ_SL_EEENSB_IJNSW_IS1Q_SE_EENSW_INSC_ILi16EEESE_EEEEESN_NSB_IJlNSB_IJSE_llEEESY_EEESN_S1X_NS1L_6fusion15FusionCallbacksIS1P_NS1Y_17LinearCombinationISN_fSN_fLNS_15FloatRoundStyleE2EEES1R_S1V_JEEENSA_5SM1004TMEM4LOAD26SM100_TMEM_LOAD_32dp32b16xENSA_13SM90_TMA_LOADENS17_INS18_ILi2ELi4ELi3EEES1B_NSW_INSB_IJNSC_ILi8EEES1T_EEENSB_IJS1T_SE_EEEEEEENSA_39AutoVectorizingCopyWithAssumedAlignmentILi128EEENSA_14SM90_TMA_STOREES2E_S2G_S2G_EEEvvEEEEvNT_6ParamsE --------------------------
	.section	.nv.info._ZN7cutlass13device_kernelINS_4conv6kernel13ConvUniversalINS1_16ConvProblemShapeILNS1_8OperatorE2ELi2EEENS1_10collective14CollectiveConvINS1_47MainloopSm100TmaUmmaWarpSpecializedImplicitGemmILS5_2ELi9ELi2ELi1ELi2EN4cute5tupleIJNSA_1CILi2EEENSC_ILi1EEESE_EEEEENSB_IJNSC_ILi256EEENSB_IJNSC_ILi64EEEEEENSB_IJNSC_ILi32EEEEEEEEENS_10tfloat32_tESN_NSA_8TiledMMAINSA_8MMA_AtomIJNSA_23SM100_MMA_TF32_2x1SM_SSISN_SN_fLi256ELi64ELNSA_4UMMA5MajorE1ELSS_1ELNSR_7ScaleInE0ELST_0EEEEEENSA_6LayoutINSB_IJSE_SE_SE_EEENSB_IJNSC_ILi0EEESY_SY_EEEEENSB_IJNSA_10UnderscoreES11_S11_EEEEENS7_6detail27Sm100ImplicitGemmTileTraitsINSA_18SM100_TMA_2SM_LOADENSA_14ComposedLayoutINSA_7SwizzleILi2ELi5ELi2EEENSA_18smem_ptr_flag_bitsILi32EEENSW_INSB_IJSK_NSC_ILi4EEEEEENSB_IJSE_SK_EEEEEEEvEENS15_INSA_25SM100_TMA_2SM_LOAD_IM2COLES1G_vEEEENS_8epilogue10collective18CollectiveEpilogueINS1L_23Sm100TmaWarpSpecializedILi4ELi2ELi16ELb1ELb0EEEJNSB_IJNSC_ILi128EEESJ_SL_EEENSB_IJNSW_IS1Q_SE_EENSW_INSC_ILi16EEESE_EEEEESN_NSB_IJlNSB_IJSE_llEEESY_EEESN_S1X_NS1L_6fusion15FusionCallbacksIS1P_NS1Y_17LinearCombinationISN_fSN_fLNS_15FloatRoundStyleE2EEES1R_S1V_JEEENSA_5SM1004TMEM4LOAD26SM100_TMEM_LOAD_32dp32b16xENSA_13SM90_TMA_LOADENS17_INS18_ILi2ELi4ELi3EEES1B_NSW_INSB_IJNSC_ILi8EEES1T_EEENSB_IJS1T_SE_EEEEEEENSA_39AutoVectorizingCopyWithAssumedAlignmentILi128EEENSA_14SM90_TMA_STOREES2E_S2G_S2G_EEEvvEEEEvNT_6ParamsE,"",@"SHT_CUDA_INFO"
	.sectionflags	@""
	.align	4


	//----- nvinfo : EIATTR_CUDA_API_VERSION
	.align		4
        /*0000*/ 	.byte	0x04, 0x37
        /*0002*/ 	.short	(.L_31 - .L_30)
.L_30:
        /*0004*/ 	.word	0x00000082


	//----- nvinfo : EIATTR_KPARAM_INFO
	.align		4
.L_31:
        /*0008*/ 	.byte	0x04, 0x17
        /*000a*/ 	.short	(.L_33 - .L_32)
.L_32:
        /*000c*/ 	.word	0x00000000
        /*0010*/ 	.short	0x0000
        /*0012*/ 	.short	0x0000
        /*0014*/ 	.byte	0x00, 0xf0, 0x01, 0x20


	//----- nvinfo : EIATTR_AT_ENTRY_FRAGMENTS
	.align		4
.L_33:
        /*0018*/ 	.byte	0x04, 0x4f
        /*001a*/ 	.short	(.L_35 - .L_34)


	//   ....[0]....
.L_34:
        /*001c*/ 	.word	0x00000007


	//----- nvinfo : EIATTR_RESERVED_SMEM_USED
	.align		4
.L_35:
        /*0020*/ 	.byte	0x01, 0x41
	.zero		2


	//----- nvinfo : EIATTR_SPARSE_MMA_MASK
	.align		4
        /*0024*/ 	.byte	0x03, 0x50
        /*0026*/ 	.short	0x0000


	//----- nvinfo : EIATTR_TCGEN05_2CTA_USED
	.align		4
        /*0028*/ 	.byte	0x01, 0x52
	.zero		2


	//----- nvinfo : EIATTR_MAXREG_COUNT
	.align		4
        /*002c*/ 	.byte	0x03, 0x1b
        /*002e*/ 	.short	0x00ff


	//----- nvinfo : EIATTR_NUM_BARRIERS
	.align		4
        /*0030*/ 	.byte	0x02, 0x4c
        /*0032*/ 	.byte	0x07
	.zero		1


	//----- nvinfo : EIATTR_EXTERNS
	.align		4
        /*0034*/ 	.byte	0x04, 0x0f
        /*0036*/ 	.short	(.L_37 - .L_36)


	//   ....[0]....
	.align		4
.L_36:
        /*0038*/ 	.word	index@(__assertfail)


	//----- nvinfo : EIATTR_MERCURY_ISA_VERSION
	.align		4
.L_37:
        /*003c*/ 	.byte	0x03, 0x5f
        /*003e*/ 	.short	0x0101


	//----- nvinfo : EIATTR_INT_WARP_WIDE_INSTR_OFFSETS
	.align		4
        /*0040*/ 	.byte	0x04, 0x31
        /*0042*/ 	.short	(.L_39 - .L_38)


	//   ....[0]....
.L_38:
        /*0044*/ 	.word	0x00000d20


	//   ....[1]....
        /*0048*/ 	.word	0x00000dd0


	//   ....[2]....
        /*004c*/ 	.word	0x00004a10


	//   ....[3]....
        /*0050*/ 	.word	0x00004a30


	//   ....[4]....
        /*0054*/ 	.word	0x00004a60


	//   ....[5]....
        /*0058*/ 	.word	0x00005a80


	//   ....[6]....
        /*005c*/ 	.word	0x00005ae0


	//   ....[7]....
        /*0060*/ 	.word	0x00005bc0


	//   ....[8]....
        /*0064*/ 	.word	0x00005c40


	//   ....[9]....
        /*0068*/ 	.word	0x00005d40


	//   ....[10]....
        /*006c*/ 	.word	0x00005dd0


	//   ....[11]....
        /*0070*/ 	.word	0x00005ee0


	//   ....[12]....
        /*0074*/ 	.word	0x00005f90


	//----- nvinfo : EIATTR_COOP_GROUP_MASK_REGIDS
	.align		4
.L_39:
        /*0078*/ 	.byte	0x04, 0x29
        /*007a*/ 	.short	(.L_41 - .L_40)


	//   ....[0]....
.L_40:
        /*007c*/ 	.word	0xffffffff


	//   ....[1]....
        /*0080*/ 	.word	0xffffffff


	//   ....[2]....
        /*0084*/ 	.word	0xffffffff


	//   ....[3]....
        /*0088*/ 	.word	0xffffffff


	//   ....[4]....
        /*008c*/ 	.word	0xffffffff


	//   ....[5]....
        /*0090*/ 	.word	0xffffffff


	//   ....[6]....
        /*0094*/ 	.word	0xffffffff


	//   ....[7]....
        /*0098*/ 	.word	0xffffffff


	//   ....[8]....
        /*009c*/ 	.word	0xffffffff


	//   ....[9]....
        /*00a0*/ 	.word	0xffffffff


	//   ....[10]....
        /*00a4*/ 	.word	0xffffffff


	//   ....[11]....
        /*00a8*/ 	.word	0xffffffff


	//   ....[12]....
        /*00ac*/ 	.word	0xffffffff


	//----- nvinfo : EIATTR_COOP_GROUP_INSTR_OFFSETS
	.align		4
.L_41:
        /*00b0*/ 	.byte	0x04, 0x28
        /*00b2*/ 	.short	(.L_43 - .L_42)


	//   ....[0]....
.L_42:
        /*00b4*/ 	.word	0x000000d0


	//   ....[1]....
        /*00b8*/ 	.word	0x00000540


	//   ....[2]....
        /*00bc*/ 	.word	0x000007b0


	//   ....[3]....
        /*00c0*/ 	.word	0x00000950


	//   ....[4]....
        /*00c4*/ 	.word	0x00000a50


	//   ....[5]....
        /*00c8*/ 	.word	0x00000ba0


	//   ....[6]....
        /*00cc*/ 	.word	0x00000e40


	//   ....[7]....
        /*00d0*/ 	.word	0x00002990


	//   ....[8]....
        /*00d4*/ 	.word	0x000038f0


	//   ....[9]....
        /*00d8*/ 	.word	0x00003dc0


	//   ....[10]....
        /*00dc*/ 	.word	0x00003df0


	//   ....[11]....
        /*00e0*/ 	.word	0x00004920


	//   ....[12]....
        /*00e4*/ 	.word	0x00004b30


	//----- nvinfo : EIATTR_VRC_CTA_INIT_COUNT
	.align		4
.L_43:
        /*00e8*/ 	.byte	0x02, 0x4a
        /*00ea*/ 	.byte	0x80
	.zero		1


	//----- nvinfo : EIATTR_SYSCALL_OFFSETS
	.align		4
        /*00ec*/ 	.byte	0x04, 0x46
        /*00ee*/ 	.short	(.L_45 - .L_44)


	//   ....[0]....
.L_44:
        /*00f0*/ 	.word	0x00007030


	//   ....[1]....
        /*00f4*/ 	.word	0x00007120


	//   ....[2]....
        /*00f8*/ 	.word	0x000078f0


	//   ....[3]....
        /*00fc*/ 	.word	0x00008270


	//   ....[4]....
        /*0100*/ 	.word	0x00008bb0


	//   ....[5]....
        /*0104*/ 	.word	0x000094e0


	//----- nvinfo : EIATTR_MBARRIER_INSTR_OFFSETS
	.align		4
.L_45:
        /*0108*/ 	.byte	0x04, 0x39
        /*010a*/ 	.short	(.L_47 - .L_46)


	//   ....[0]....
.L_46:
        /*010c*/ 	.word	0x00000670
        /*0110*/ 	.word	0x000000ff
        /*0114*/ 	.word	0x00000000
        /*0118*/ 	.short	0x0100
        /*011a*/ 	.byte	0x04
	.zero		1


	//   ....[1]....
        /*011c*/ 	.word	0x00000680
        /*0120*/ 	.word	0x000000ff
        /*0124*/ 	.word	0x00000048
        /*0128*/ 	.short	0x0100
        /*012a*/ 	.byte	0x04
	.zero		1


	//   ....[2]....
        /*012c*/ 	.word	0x00000690
        /*0130*/ 	.word	0x000000ff
        /*0134*/ 	.word	0x00000008
        /*0138*/ 	.short	0x0100
        /*013a*/ 	.byte	0x04
	.zero		1


	//   ....[3]....
        /*013c*/ 	.word	0x000006a0
        /*0140*/ 	.word	0x000000ff
        /*0144*/ 	.word	0x00000050
        /*0148*/ 	.short	0x0100
        /*014a*/ 	.byte	0x04
	.zero		1


	//   ....[4]....
        /*014c*/ 	.word	0x000006b0
        /*0150*/ 	.word	0x000000ff
        /*0154*/ 	.word	0x00000010
        /*0158*/ 	.short	0x0100
        /*015a*/ 	.byte	0x04
	.zero		1


	//   ....[5]....
        /*015c*/ 	.word	0x000006c0
        /*0160*/ 	.word	0x000000ff
        /*0164*/ 	.word	0x00000058
        /*0168*/ 	.short	0x0100
        /*016a*/ 	.byte	0x04
	.zero		1


	//   ....[6]....
        /*016c*/ 	.word	0x000006d0
        /*0170*/ 	.word	0x000000ff
        /*0174*/ 	.word	0x00000018
        /*0178*/ 	.short	0x0100
        /*017a*/ 	.byte	0x04
	.zero		1


	//   ....[7]....
        /*017c*/ 	.word	0x000006e0
        /*0180*/ 	.word	0x000000ff
        /*0184*/ 	.word	0x00000060
        /*0188*/ 	.short	0x0100
        /*018a*/ 	.byte	0x04
	.zero		1


	//   ....[8]....
        /*018c*/ 	.word	0x000006f0
        /*0190*/ 	.word	0x000000ff
        /*0194*/ 	.word	0x00000020
        /*0198*/ 	.short	0x0100
        /*019a*/ 	.byte	0x04
	.zero		1


	//   ....[9]....
        /*019c*/ 	.word	0x00000700
        /*01a0*/ 	.word	0x000000ff
        /*01a4*/ 	.word	0x00000068
        /*01a8*/ 	.short	0x0100
        /*01aa*/ 	.byte	0x04
	.zero		1


	//   ....[10]....
        /*01ac*/ 	.word	0x00000710
        /*01b0*/ 	.word	0x000000ff
        /*01b4*/ 	.word	0x00000028
        /*01b8*/ 	.short	0x0100
        /*01ba*/ 	.byte	0x04
	.zero		1


	//   ....[11]....
        /*01bc*/ 	.word	0x00000720
        /*01c0*/ 	.word	0x000000ff
        /*01c4*/ 	.word	0x00000070
        /*01c8*/ 	.short	0x0100
        /*01ca*/ 	.byte	0x04
	.zero		1


	//   ....[12]....
        /*01cc*/ 	.word	0x00000730
        /*01d0*/ 	.word	0x000000ff
        /*01d4*/ 	.word	0x00000030
        /*01d8*/ 	.short	0x0100
        /*01da*/ 	.byte	0x04
	.zero		1


	//   ....[13]....
        /*01dc*/ 	.word	0x00000740
        /*01e0*/ 	.word	0x000000ff
        /*01e4*/ 	.word	0x00000078
        /*01e8*/ 	.short	0x0100
        /*01ea*/ 	.byte	0x04
	.zero		1


	//   ....[14]....
        /*01ec*/ 	.word	0x00000750
        /*01f0*/ 	.word	0x000000ff
        /*01f4*/ 	.word	0x00000038
        /*01f8*/ 	.short	0x0100
        /*01fa*/ 	.byte	0x04
	.zero		1


	//   ....[15]....
        /*01fc*/ 	.word	0x00000760
        /*0200*/ 	.word	0x000000ff
        /*0204*/ 	.word	0x00000080
        /*0208*/ 	.short	0x0100
        /*020a*/ 	.byte	0x04
	.zero		1


	//   ....[16]....
        /*020c*/ 	.word	0x00000770
        /*0210*/ 	.word	0x000000ff
        /*0214*/ 	.word	0x00000040
        /*0218*/ 	.short	0x0100
        /*021a*/ 	.byte	0x04
	.zero		1


	//   ....[17]....
        /*021c*/ 	.word	0x00000780
        /*0220*/ 	.word	0x000000ff
        /*0224*/ 	.word	0x00000088
        /*0228*/ 	.short	0x0100
        /*022a*/ 	.byte	0x04
	.zero		1


	//   ....[18]....
        /*022c*/ 	.word	0x000008c0
        /*0230*/ 	.word	0x000000ff
        /*0234*/ 	.word	0x00000090
        /*0238*/ 	.short	0x0100
        /*023a*/ 	.byte	0x04
	.zero		1


	//   ....[19]....
        /*023c*/ 	.word	0x000008d0
        /*0240*/ 	.word	0x000000ff
        /*0244*/ 	.word	0x000000b0
        /*0248*/ 	.short	0x0100
        /*024a*/ 	.byte	0x04
	.zero		1


	//   ....[20]....
        /*024c*/ 	.word	0x000008e0
        /*0250*/ 	.word	0x000000ff
        /*0254*/ 	.word	0x00000098
        /*0258*/ 	.short	0x0100
        /*025a*/ 	.byte	0x04
	.zero		1


	//   ....[21]....
        /*025c*/ 	.word	0x000008f0
        /*0260*/ 	.word	0x000000ff
        /*0264*/ 	.word	0x000000b8
        /*0268*/ 	.short	0x0100
        /*026a*/ 	.byte	0x04
	.zero		1


	//   ....[22]....
        /*026c*/ 	.word	0x00000900
        /*0270*/ 	.word	0x000000ff
        /*0274*/ 	.word	0x000000a0
        /*0278*/ 	.short	0x0100
        /*027a*/ 	.byte	0x04
	.zero		1


	//   ....[23]....
        /*027c*/ 	.word	0x00000910
        /*0280*/ 	.word	0x000000ff
        /*0284*/ 	.word	0x000000c0
        /*0288*/ 	.short	0x0100
        /*028a*/ 	.byte	0x04
	.zero		1


	//   ....[24]....
        /*028c*/ 	.word	0x00000920
        /*0290*/ 	.word	0x000000ff
        /*0294*/ 	.word	0x000000a8
        /*0298*/ 	.short	0x0100
        /*029a*/ 	.byte	0x04
	.zero		1


	//   ....[25]....
        /*029c*/ 	.word	0x00000930
        /*02a0*/ 	.word	0x000000ff
        /*02a4*/ 	.word	0x000000c8
        /*02a8*/ 	.short	0x0100
        /*02aa*/ 	.byte	0x04
	.zero		1


	//   ....[26]....
        /*02ac*/ 	.word	0x00000a20
        /*02b0*/ 	.word	0x000000ff
        /*02b4*/ 	.word	0x000000d0
        /*02b8*/ 	.short	0x0100
        /*02ba*/ 	.byte	0x04
	.zero		1


	//   ....[27]....
        /*02bc*/ 	.word	0x00000a30
        /*02c0*/ 	.word	0x000000ff
        /*02c4*/ 	.word	0x000000d8
        /*02c8*/ 	.short	0x0100
        /*02ca*/ 	.byte	0x04
	.zero		1


	//   ....[28]....
        /*02cc*/ 	.word	0x00000b70
        /*02d0*/ 	.word	0x000000ff
        /*02d4*/ 	.word	0x000000e0
        /*02d8*/ 	.short	0x0100
        /*02da*/ 	.byte	0x06
	.zero		1


	//   ....[29]....
        /*02dc*/ 	.word	0x00000b80
        /*02e0*/ 	.word	0x000000ff
        /*02e4*/ 	.word	0x000000e8
        /*02e8*/ 	.short	0x0100
        /*02ea*/ 	.byte	0x06
	.zero		1


	//   ....[30]....
        /*02ec*/ 	.word	0x00000cc0
        /*02f0*/ 	.word	0x000000ff
        /*02f4*/ 	.word	0x000000f0
        /*02f8*/ 	.short	0x0100
        /*02fa*/ 	.byte	0x04
	.zero		1


	//   ....[31]....
        /*02fc*/ 	.word	0x00000cd0
        /*0300*/ 	.word	0x000000ff
        /*0304*/ 	.word	0x00000100
        /*0308*/ 	.short	0x0100
        /*030a*/ 	.byte	0x04
	.zero		1


	//   ....[32]....
        /*030c*/ 	.word	0x00000ce0
        /*0310*/ 	.word	0x000000ff
        /*0314*/ 	.word	0x000000f8
        /*0318*/ 	.short	0x0100
        /*031a*/ 	.byte	0x04
	.zero		1


	//   ....[33]....
        /*031c*/ 	.word	0x00000cf0
        /*0320*/ 	.word	0x000000ff
        /*0324*/ 	.word	0x00000108
        /*0328*/ 	.short	0x0100
        /*032a*/ 	.byte	0x04
	.zero		1


	//   ....[34]....
        /*032c*/ 	.word	0x00000df0
        /*0330*/ 	.word	0x000000ff
        /*0334*/ 	.word	0x00000110
        /*0338*/ 	.short	0x0100
        /*033a*/ 	.byte	0x06
	.zero		1


	//   ....[35]....
        /*033c*/ 	.word	0x00001b80
        /*0340*/ 	.word	0x000000ff
        /*0344*/ 	.word	0x00000048
        /*0348*/ 	.short	0x010a
        /*034a*/ 	.byte	0x07
	.zero		1


	//   ....[36]....
        /*034c*/ 	.word	0x00001f20
        /*0350*/ 	.word	0x000000ff
        /*0354*/ 	.word	0x00000048
        /*0358*/ 	.short	0x010a
        /*035a*/ 	.byte	0x0b
	.zero		1


	//   ....[37]....
        /*035c*/ 	.word	0x000020d0
        /*0360*/ 	.word	0x000000ff
        /*0364*/ 	.word	0x00000048
        /*0368*/ 	.short	0x010a
        /*036a*/ 	.byte	0x08
	.zero		1


	//   ....[38]....
        /*036c*/ 	.word	0x00002390
        /*0370*/ 	.word	0x000000ff
        /*0374*/ 	.word	0x000000d8
        /*0378*/ 	.short	0x0101
        /*037a*/ 	.byte	0x19
	.zero		1


	//   ....[39]....
        /*037c*/ 	.word	0x000023c0
        /*0380*/ 	.word	0x000000ff
        /*0384*/ 	.word	0x00000048
        /*0388*/ 	.short	0x010a
        /*038a*/ 	.byte	0x04
	.zero		1


	//   ....[40]....
        /*038c*/ 	.word	0x00002530
        /*0390*/ 	.word	0x000000ff
        /*0394*/ 	.word	0x00000048
        /*0398*/ 	.short	0x010a
        /*039a*/ 	.byte	0x08
	.zero		1


	//   ....[41]....
        /*039c*/ 	.word	0x000026e0
        /*03a0*/ 	.word	0x000000ff
        /*03a4*/ 	.word	0x00000048
        /*03a8*/ 	.short	0x010a
        /*03aa*/ 	.byte	0x09
	.zero		1


	//   ....[42]....
        /*03ac*/ 	.word	0x000029a0
        /*03b0*/ 	.word	0x000000ff
        /*03b4*/ 	.word	0x000000e0
        /*03b8*/ 	.short	0x010a
        /*03ba*/ 	.byte	0x19
	.zero		1


	//   ....[43]....
        /*03bc*/ 	.word	0x00002a60
        /*03c0*/ 	.word	0x000000ff
        /*03c4*/ 	.word	0x00000000
        /*03c8*/ 	.short	0x0101
        /*03ca*/ 	.byte	0x04
	.zero		1


	//   ....[44]....
        /*03cc*/ 	.word	0x00003050
        /*03d0*/ 	.word	0x000000ff
        /*03d4*/ 	.word	0x00000000
        /*03d8*/ 	.short	0x010a
        /*03da*/ 	.byte	0x04
	.zero		1


	//   ....[45]....
        /*03dc*/ 	.word	0x000030f0
        /*03e0*/ 	.word	0x000000ff
        /*03e4*/ 	.word	0x00000000
        /*03e8*/ 	.short	0x010a
        /*03ea*/ 	.byte	0x05
	.zero		1


	//   ....[46]....
        /*03ec*/ 	.word	0x00003190
        /*03f0*/ 	.word	0x000000ff
        /*03f4*/ 	.word	0x00000000
        /*03f8*/ 	.short	0x010a
        /*03fa*/ 	.byte	0x05
	.zero		1


	//   ....[47]....
        /*03fc*/ 	.word	0x00003230
        /*0400*/ 	.word	0x000000ff
        /*0404*/ 	.word	0x00000000
        /*0408*/ 	.short	0x010a
        /*040a*/ 	.byte	0x05
	.zero		1


	//   ....[48]....
        /*040c*/ 	.word	0x000032d0
        /*0410*/ 	.word	0x000000ff
        /*0414*/ 	.word	0x00000000
        /*0418*/ 	.short	0x010a
        /*041a*/ 	.byte	0x05
	.zero		1


	//   ....[49]....
        /*041c*/ 	.word	0x00003370
        /*0420*/ 	.word	0x000000ff
        /*0424*/ 	.word	0x00000000
        /*0428*/ 	.short	0x010a
        /*042a*/ 	.byte	0x05
	.zero		1


	//   ....[50]....
        /*042c*/ 	.word	0x00003410
        /*0430*/ 	.word	0x000000ff
        /*0434*/ 	.word	0x00000000
        /*0438*/ 	.short	0x010a
        /*043a*/ 	.byte	0x05
	.zero		1


	//   ....[51]....
        /*043c*/ 	.word	0x000034b0
        /*0440*/ 	.word	0x000000ff
        /*0444*/ 	.word	0x00000000
        /*0448*/ 	.short	0x010a
        /*044a*/ 	.byte	0x05
	.zero		1


	//   ....[52]....
        /*044c*/ 	.word	0x00003560
        /*0450*/ 	.word	0x00000000
        /*0454*/ 	.word	0x00000000
        /*0458*/ 	.short	0x010a
        /*045a*/ 	.byte	0xff
	.zero		1


	//   ....[53]....
        /*045c*/ 	.word	0x000036b0
        /*0460*/ 	.word	0x000000ff
        /*0464*/ 	.word	0x000000e8
        /*0468*/ 	.short	0x010a
        /*046a*/ 	.byte	0x04
	.zero		1


	//   ....[54]....
        /*046c*/ 	.word	0x00003750
        /*0470*/ 	.word	0x000000ff
        /*0474*/ 	.word	0x000000e0
        /*0478*/ 	.short	0x010a
        /*047a*/ 	.byte	0x04
	.zero		1


	//   ....[55]....
        /*047c*/ 	.word	0x000037f0
        /*0480*/ 	.word	0x000000ff
        /*0484*/ 	.word	0x00000000
        /*0488*/ 	.short	0x0101
        /*048a*/ 	.byte	0x05
	.zero		1


	//   ....[56]....
        /*048c*/ 	.word	0x00003830
        /*0490*/ 	.word	0x000000ff
        /*0494*/ 	.word	0x000000e8
        /*0498*/ 	.short	0x0106
        /*049a*/ 	.byte	0x04
	.zero		1


	//   ....[57]....
        /*049c*/ 	.word	0x00003870
        /*04a0*/ 	.word	0x00000000
        /*04a4*/ 	.word	0x000000e8
        /*04a8*/ 	.short	0x010a
        /*04aa*/ 	.byte	0xff
	.zero		1


	//   ....[58]....
        /*04ac*/ 	.word	0x00003ac0
        /*04b0*/ 	.word	0x000000ff
        /*04b4*/ 	.word	0x00000008
        /*04b8*/ 	.short	0x010a
        /*04ba*/ 	.byte	0x05
	.zero		1


	//   ....[59]....
        /*04bc*/ 	.word	0x00003ae0
        /*04c0*/ 	.word	0x000000ff
        /*04c4*/ 	.word	0x00000008
        /*04c8*/ 	.short	0x010a
        /*04ca*/ 	.byte	0x05
	.zero		1


	//   ....[60]....
        /*04cc*/ 	.word	0x00003c70
        /*04d0*/ 	.word	0x000000ff
        /*04d4*/ 	.word	0x00000008
        /*04d8*/ 	.short	0x010a
        /*04da*/ 	.byte	0x05
	.zero		1


	//   ....[61]....
        /*04dc*/ 	.word	0x00003c90
        /*04e0*/ 	.word	0x000000ff
        /*04e4*/ 	.word	0x00000008
        /*04e8*/ 	.short	0x010a
        /*04ea*/ 	.byte	0x05
	.zero		1


	//   ....[62]....
        /*04ec*/ 	.word	0x00003d50
        /*04f0*/ 	.word	0x000000ff
        /*04f4*/ 	.word	0x00000000
        /*04f8*/ 	.short	0x0101
        /*04fa*/ 	.byte	0x04
	.zero		1


	//   ....[63]....
        /*04fc*/ 	.word	0x000040b0
        /*0500*/ 	.word	0x000000ff
        /*0504*/ 	.word	0x000000e0
        /*0508*/ 	.short	0x010a
        /*050a*/ 	.byte	0x15
	.zero		1


	//   ....[64]....
        /*050c*/ 	.word	0x00004150
        /*0510*/ 	.word	0x000000ff
        /*0514*/ 	.word	0x00000000
        /*0518*/ 	.short	0x0101
        /*051a*/ 	.byte	0x24
	.zero		1


	//   ....[65]....
        /*051c*/ 	.word	0x00004190
        /*0520*/ 	.word	0x000000ff
        /*0524*/ 	.word	0x00000100
        /*0528*/ 	.short	0x010a
        /*052a*/ 	.byte	0x1a
	.zero		1


	//   ....[66]....
        /*052c*/ 	.word	0x00004260
        /*0530*/ 	.word	0x000000ff
        /*0534*/ 	.word	0x00000000
        /*0538*/ 	.short	0x010a
        /*053a*/ 	.byte	0x04
	.zero		1


	//   ....[67]....
        /*053c*/ 	.word	0x000042d0
        /*0540*/ 	.word	0x000000ff
        /*0544*/ 	.word	0x00000000
        /*0548*/ 	.short	0x010a
        /*054a*/ 	.byte	0x11
	.zero		1


	//   ....[68]....
        /*054c*/ 	.word	0x00004420
        /*0550*/ 	.word	0x000000ff
        /*0554*/ 	.word	0x00000000
        /*0558*/ 	.short	0x010a
        /*055a*/ 	.byte	0x05
	.zero		1


	//   ....[69]....
        /*055c*/ 	.word	0x00004720
        /*0560*/ 	.word	0x000000ff
        /*0564*/ 	.word	0x00000000
        /*0568*/ 	.short	0x010a
        /*056a*/ 	.byte	0x04
	.zero		1


	//   ....[70]....
        /*056c*/ 	.word	0x000047c0
        /*0570*/ 	.word	0x00000000
        /*0574*/ 	.word	0x00000000
        /*0578*/ 	.short	0x010a
        /*057a*/ 	.byte	0xff
	.zero		1


	//   ....[71]....
        /*057c*/ 	.word	0x00004800
        /*0580*/ 	.word	0x00000000
        /*0584*/ 	.word	0x00000000
        /*0588*/ 	.short	0x010a
        /*058a*/ 	.byte	0xff
	.zero		1


	//   ....[72]....
        /*058c*/ 	.word	0x00004870
        /*0590*/ 	.word	0x000000ff
        /*0594*/ 	.word	0x00000000
        /*0598*/ 	.short	0x0101
        /*059a*/ 	.byte	0x04
	.zero		1


	//   ....[73]....
        /*059c*/ 	.word	0x000048b0
        /*05a0*/ 	.word	0x000000ff
        /*05a4*/ 	.word	0x00000110
        /*05a8*/ 	.short	0x010a
        /*05aa*/ 	.byte	0x15
	.zero		1


	//   ....[74]....
        /*05ac*/ 	.word	0x00004910
        /*05b0*/ 	.word	0x000000ff
        /*05b4*/ 	.word	0x00000000
        /*05b8*/ 	.short	0x0101
        /*05ba*/ 	.byte	0x04
	.zero		1


	//   ....[75]....
        /*05bc*/ 	.word	0x00004fb0
        /*05c0*/ 	.word	0x000000ff
        /*05c4*/ 	.word	0x000000e0
        /*05c8*/ 	.short	0x010a
        /*05ca*/ 	.byte	0x1f
	.zero		1


	//   ....[76]....
        /*05cc*/ 	.word	0x00005050
        /*05d0*/ 	.word	0x000000ff
        /*05d4*/ 	.word	0x00000000
        /*05d8*/ 	.short	0x0101
        /*05da*/ 	.byte	0x36
	.zero		1


	//   ....[77]....
        /*05dc*/ 	.word	0x00005570
        /*05e0*/ 	.word	0x000000ff
        /*05e4*/ 	.word	0x000000d8
        /*05e8*/ 	.short	0x010a
        /*05ea*/ 	.byte	0x1f
	.zero		1


	//   ....[78]....
        /*05ec*/ 	.word	0x00005a20
        /*05f0*/ 	.word	0x000000ff
        /*05f4*/ 	.word	0x000000b0
        /*05f8*/ 	.short	0x010a
        /*05fa*/ 	.byte	0x1f
	.zero		1


	//   ....[79]....
        /*05fc*/ 	.word	0x00005b70
        /*0600*/ 	.word	0x000000ff
        /*0604*/ 	.word	0x00000090
        /*0608*/ 	.short	0x010b
        /*060a*/ 	.byte	0x1f
	.zero		1


	//   ....[80]....
        /*060c*/ 	.word	0x00005b80
        /*0610*/ 	.word	0x000000ff
        /*0614*/ 	.word	0x00000000
        /*0618*/ 	.short	0x0101
        /*061a*/ 	.byte	0x3b
	.zero		1


	//   ....[81]....
        /*061c*/ 	.word	0x00005b90
        /*0620*/ 	.word	0x000000ff
        /*0624*/ 	.word	0x000000b8
        /*0628*/ 	.short	0x010a
        /*062a*/ 	.byte	0x1f
	.zero		1


	//   ....[82]....
        /*062c*/ 	.word	0x00005cf0
        /*0630*/ 	.word	0x000000ff
        /*0634*/ 	.word	0x00000098
        /*0638*/ 	.short	0x010b
        /*063a*/ 	.byte	0x1f
	.zero		1


	//   ....[83]....
        /*063c*/ 	.word	0x00005d00
        /*0640*/ 	.word	0x000000ff
        /*0644*/ 	.word	0x00000000
        /*0648*/ 	.short	0x0101
        /*064a*/ 	.byte	0x3a
	.zero		1


	//   ....[84]....
        /*064c*/ 	.word	0x00005d10
        /*0650*/ 	.word	0x000000ff
        /*0654*/ 	.word	0x000000c0
        /*0658*/ 	.short	0x010a
        /*065a*/ 	.byte	0x1f
	.zero		1


	//   ....[85]....
        /*065c*/ 	.word	0x00005e90
        /*0660*/ 	.word	0x000000ff
        /*0664*/ 	.word	0x000000a0
        /*0668*/ 	.short	0x010b
        /*066a*/ 	.byte	0x1f
	.zero		1


	//   ....[86]....
        /*066c*/ 	.word	0x00005ea0
        /*0670*/ 	.word	0x000000ff
        /*0674*/ 	.word	0x00000000
        /*0678*/ 	.short	0x0101
        /*067a*/ 	.byte	0x39
	.zero		1


	//   ....[87]....
        /*067c*/ 	.word	0x00005eb0
        /*0680*/ 	.word	0x000000ff
        /*0684*/ 	.word	0x000000c8
        /*0688*/ 	.short	0x010a
        /*068a*/ 	.byte	0x1f
	.zero		1


	//   ....[88]....
        /*068c*/ 	.word	0x00006080
        /*0690*/ 	.word	0x000000ff
        /*0694*/ 	.word	0x000000a8
        /*0698*/ 	.short	0x010b
        /*069a*/ 	.byte	0x1f
	.zero		1


	//   ....[89]....
        /*069c*/ 	.word	0x00006090
        /*06a0*/ 	.word	0x000000ff
        /*06a4*/ 	.word	0x00000000
        /*06a8*/ 	.short	0x0101
        /*06aa*/ 	.byte	0x38
	.zero		1


	//   ....[90]....
        /*06ac*/ 	.word	0x000060c0
        /*06b0*/ 	.word	0x000000ff
        /*06b4*/ 	.word	0x000000b0
        /*06b8*/ 	.short	0x010a
        /*06ba*/ 	.byte	0x1f
	.zero		1


	//   ....[91]....
        /*06bc*/ 	.word	0x000060e0
        /*06c0*/ 	.word	0x000000ff
        /*06c4*/ 	.word	0x000000b8
        /*06c8*/ 	.short	0x010a
        /*06ca*/ 	.byte	0x1f
	.zero		1


	//   ....[92]....
        /*06cc*/ 	.word	0x00006100
        /*06d0*/ 	.word	0x000000ff
        /*06d4*/ 	.word	0x000000c0
        /*06d8*/ 	.short	0x010a
        /*06da*/ 	.byte	0x1f
	.zero		1


	//   ....[93]....
        /*06dc*/ 	.word	0x00006140
        /*06e0*/ 	.word	0x00000000
        /*06e4*/ 	.word	0x000000c8
        /*06e8*/ 	.short	0x010a
        /*06ea*/ 	.byte	0xff
	.zero		1


	//   ....[94]....
        /*06ec*/ 	.word	0x000064a0
        /*06f0*/ 	.word	0x000000ff
        /*06f4*/ 	.word	0x000000e0
        /*06f8*/ 	.short	0x010a
        /*06fa*/ 	.byte	0x31
	.zero		1


	//   ....[95]....
        /*06fc*/ 	.word	0x00006570
        /*0700*/ 	.word	0x000000ff
        /*0704*/ 	.word	0x00000000
        /*0708*/ 	.short	0x0101
        /*070a*/ 	.byte	0x04
	.zero		1


	//   ....[96]....
        /*070c*/ 	.word	0x000075b0
        /*0710*/ 	.word	0x000000ff
        /*0714*/ 	.word	0x00000090
        /*0718*/ 	.short	0x010a
        /*071a*/ 	.byte	0x31
	.zero		1


	//   ....[97]....
        /*071c*/ 	.word	0x000075f0
        /*0720*/ 	.word	0x00000048
        /*0724*/ 	.word	0x000000f0
        /*0728*/ 	.short	0x010a
        /*072a*/ 	.byte	0xff
	.zero		1


	//   ....[98]....
        /*072c*/ 	.word	0x000076e0
        /*0730*/ 	.word	0x000000ff
        /*0734*/ 	.word	0x00000090
        /*0738*/ 	.short	0x010a
        /*073a*/ 	.byte	0x31
	.zero		1


	//   ....[99]....
        /*073c*/ 	.word	0x000077d0
        /*0740*/ 	.word	0x00000048
        /*0744*/ 	.word	0x000000f0
        /*0748*/ 	.short	0x010a
        /*074a*/ 	.byte	0xff
	.zero		1


	//   ....[100]....
        /*074c*/ 	.word	0x00007fa0
        /*0750*/ 	.word	0x00000000
        /*0754*/ 	.word	0x00000000
        /*0758*/ 	.short	0x0101
        /*075a*/ 	.byte	0xff
	.zero		1


	//   ....[101]....
        /*075c*/ 	.word	0x00007fb0
        /*0760*/ 	.word	0x00000002
        /*0764*/ 	.word	0x00000090
        /*0768*/ 	.short	0x010a
        /*076a*/ 	.byte	0xff
	.zero		1


	//   ....[102]....
        /*076c*/ 	.word	0x00008090
        /*0770*/ 	.word	0x00000002
        /*0774*/ 	.word	0x00000090
        /*0778*/ 	.short	0x010a
        /*077a*/ 	.byte	0xff
	.zero		1


	//   ....[103]....
        /*077c*/ 	.word	0x000088e0
        /*0780*/ 	.word	0x00000000
        /*0784*/ 	.word	0x00000000
        /*0788*/ 	.short	0x0101
        /*078a*/ 	.byte	0xff
	.zero		1


	//   ....[104]....
        /*078c*/ 	.word	0x00008900
        /*0790*/ 	.word	0x00000006
        /*0794*/ 	.word	0x00000090
        /*0798*/ 	.short	0x010a
        /*079a*/ 	.byte	0xff
	.zero		1


	//   ....[105]....
        /*079c*/ 	.word	0x000089d0
        /*07a0*/ 	.word	0x00000006
        /*07a4*/ 	.word	0x00000090
        /*07a8*/ 	.short	0x010a
        /*07aa*/ 	.byte	0xff
	.zero		1


	//   ....[106]....
        /*07ac*/ 	.word	0x00009210
        /*07b0*/ 	.word	0x0000000e
        /*07b4*/ 	.word	0x00000000
        /*07b8*/ 	.short	0x0101
        /*07ba*/ 	.byte	0xff
	.zero		1


	//   ....[107]....
        /*07bc*/ 	.word	0x00009230
        /*07c0*/ 	.word	0x00000000
        /*07c4*/ 	.word	0x00000090
        /*07c8*/ 	.short	0x010a
        /*07ca*/ 	.byte	0xff
	.zero		1


	//   ....[108]....
        /*07cc*/ 	.word	0x00009300
        /*07d0*/ 	.word	0x00000000
        /*07d4*/ 	.word	0x00000090
        /*07d8*/ 	.short	0x010a
        /*07da*/ 	.byte	0xff
	.zero		1


	//   ....[109]....
        /*07dc*/ 	.word	0x00009610
        /*07e0*/ 	.word	0x00000048
        /*07e4*/ 	.word	0x00000000
        /*07e8*/ 	.short	0x0101
        /*07ea*/ 	.byte	0xff
	.zero		1


	//   ....[110]....
        /*07ec*/ 	.word	0x00009b90
        /*07f0*/ 	.word	0x00000000
        /*07f4*/ 	.word	0x00000000
        /*07f8*/ 	.short	0x0101
        /*07fa*/ 	.byte	0xff
	.zero		1


	//   ....[111]....
        /*07fc*/ 	.word	0x00009e10
        /*0800*/ 	.word	0x000000ff
        /*0804*/ 	.word	0x00000000
        /*0808*/ 	.short	0x0101
        /*080a*/ 	.byte	0x04
	.zero		1


	//   ....[112]....
        /*080c*/ 	.word	0x00009e40
        /*0810*/ 	.word	0x00000000
        /*0814*/ 	.word	0x00000048
        /*0818*/ 	.short	0x010a
        /*081a*/ 	.byte	0xff
	.zero		1


	//   ....[113]....
        /*081c*/ 	.word	0x00009ea0
        /*0820*/ 	.word	0x00000000
        /*0824*/ 	.word	0x00000048
        /*0828*/ 	.short	0x010a
        /*082a*/ 	.byte	0xff
	.zero		1


	//   ....[114]....
        /*082c*/ 	.word	0x00009f00
        /*0830*/ 	.word	0x00000000
        /*0834*/ 	.word	0x000000e0
        /*0838*/ 	.short	0x010a
        /*083a*/ 	.byte	0xff
	.zero		1


	//   ....[115]....
        /*083c*/ 	.word	0x00009f60
        /*0840*/ 	.word	0x00000000
        /*0844*/ 	.word	0x00000000
        /*0848*/ 	.short	0x010a
        /*084a*/ 	.byte	0xff
	.zero		1


	//   ....[116]....
        /*084c*/ 	.word	0x00009fc0
        /*0850*/ 	.word	0x00000000
        /*0854*/ 	.word	0x00000000
        /*0858*/ 	.short	0x010a
        /*085a*/ 	.byte	0xff
	.zero		1


	//   ....[117]....
        /*085c*/ 	.word	0x0000a020
        /*0860*/ 	.word	0x00000000
        /*0864*/ 	.word	0x00000000
        /*0868*/ 	.short	0x010a
        /*086a*/ 	.byte	0xff
	.zero		1


	//   ....[118]....
        /*086c*/ 	.word	0x0000a080
        /*0870*/ 	.word	0x00000000
        /*0874*/ 	.word	0x00000000
        /*0878*/ 	.short	0x010a
        /*087a*/ 	.byte	0xff
	.zero		1


	//   ....[119]....
        /*087c*/ 	.word	0x0000a0e0
        /*0880*/ 	.word	0x00000000
        /*0884*/ 	.word	0x00000000
        /*0888*/ 	.short	0x010a
        /*088a*/ 	.byte	0xff
	.zero		1


	//   ....[120]....
        /*088c*/ 	.word	0x0000a140
        /*0890*/ 	.word	0x00000000
        /*0894*/ 	.word	0x00000000
        /*0898*/ 	.short	0x010a
        /*089a*/ 	.byte	0xff
	.zero		1


	//   ....[121]....
        /*089c*/ 	.word	0x0000a1a0
        /*08a0*/ 	.word	0x00000000
        /*08a4*/ 	.word	0x00000000
        /*08a8*/ 	.short	0x010a
        /*08aa*/ 	.byte	0xff
	.zero		1


	//   ....[122]....
        /*08ac*/ 	.word	0x0000a200
        /*08b0*/ 	.word	0x00000000
        /*08b4*/ 	.word	0x00000000
        /*08b8*/ 	.short	0x010a
        /*08ba*/ 	.byte	0xff
	.zero		1


	//   ....[123]....
        /*08bc*/ 	.word	0x0000a260
        /*08c0*/ 	.word	0x00000004
        /*08c4*/ 	.word	0x000000e8
        /*08c8*/ 	.short	0x010a
        /*08ca*/ 	.byte	0xff
	.zero		1


	//   ....[124]....
        /*08cc*/ 	.word	0x0000a2c0
        /*08d0*/ 	.word	0x00000004
        /*08d4*/ 	.word	0x000000e0
        /*08d8*/ 	.short	0x010a
        /*08da*/ 	.byte	0xff
	.zero		1


	//   ....[125]....
        /*08dc*/ 	.word	0x0000a320
        /*08e0*/ 	.word	0x00000005
        /*08e4*/ 	.word	0x00000008
        /*08e8*/ 	.short	0x010a
        /*08ea*/ 	.byte	0xff
	.zero		1


	//   ....[126]....
        /*08ec*/ 	.word	0x0000a410
        /*08f0*/ 	.word	0x00000003
        /*08f4*/ 	.word	0x00000008
        /*08f8*/ 	.short	0x010a
        /*08fa*/ 	.byte	0xff
	.zero		1


	//   ....[127]....
        /*08fc*/ 	.word	0x0000a470
        /*0900*/ 	.word	0x00000004
        /*0904*/ 	.word	0x000000e0
        /*0908*/ 	.short	0x010a
        /*090a*/ 	.byte	0xff
	.zero		1


	//   ....[128]....
        /*090c*/ 	.word	0x0000a4d0
        /*0910*/ 	.word	0x00000004
        /*0914*/ 	.word	0x00000100
        /*0918*/ 	.short	0x010a
        /*091a*/ 	.byte	0xff
	.zero		1


	//   ....[129]....
        /*091c*/ 	.word	0x0000a530
        /*0920*/ 	.word	0x00000004
        /*0924*/ 	.word	0x00000000
        /*0928*/ 	.short	0x010a
        /*092a*/ 	.byte	0xff
	.zero		1


	//   ....[130]....
        /*092c*/ 	.word	0x0000a590
        /*0930*/ 	.word	0x00000000
        /*0934*/ 	.word	0x00000000
        /*0938*/ 	.short	0x010a
        /*093a*/ 	.byte	0xff
	.zero		1


	//   ....[131]....
        /*093c*/ 	.word	0x0000a5f0
        /*0940*/ 	.word	0x00000000
        /*0944*/ 	.word	0x00000110
        /*0948*/ 	.short	0x010a
        /*094a*/ 	.byte	0xff
	.zero		1


	//   ....[132]....
        /*094c*/ 	.word	0x0000a650
        /*0950*/ 	.word	0x00000000
        /*0954*/ 	.word	0x000000e0
        /*0958*/ 	.short	0x010a
        /*095a*/ 	.byte	0xff
	.zero		1


	//   ....[133]....
        /*095c*/ 	.word	0x0000a6b0
        /*0960*/ 	.word	0x00000003
        /*0964*/ 	.word	0x000000d8
        /*0968*/ 	.short	0x010a
        /*096a*/ 	.byte	0xff
	.zero		1


	//   ....[134]....
        /*096c*/ 	.word	0x0000a710
        /*0970*/ 	.word	0x00000000
        /*0974*/ 	.word	0x000000b0
        /*0978*/ 	.short	0x010a
        /*097a*/ 	.byte	0xff
	.zero		1


	//   ....[135]....
        /*097c*/ 	.word	0x0000a770
        /*0980*/ 	.word	0x00000000
        /*0984*/ 	.word	0x000000b8
        /*0988*/ 	.short	0x010a
        /*098a*/ 	.byte	0xff
	.zero		1


	//   ....[136]....
        /*098c*/ 	.word	0x0000a7d0
        /*0990*/ 	.word	0x00000000
        /*0994*/ 	.word	0x000000c0
        /*0998*/ 	.short	0x010a
        /*099a*/ 	.byte	0xff
	.zero		1


	//   ....[137]....
        /*099c*/ 	.word	0x0000a830
        /*09a0*/ 	.word	0x00000000
        /*09a4*/ 	.word	0x000000c8
        /*09a8*/ 	.short	0x010a
        /*09aa*/ 	.byte	0xff
	.zero		1


	//   ....[138]....
        /*09ac*/ 	.word	0x0000a890
        /*09b0*/ 	.word	0x00000000
        /*09b4*/ 	.word	0x000000b0
        /*09b8*/ 	.short	0x010a
        /*09ba*/ 	.byte	0xff
	.zero		1


	//   ....[139]....
        /*09bc*/ 	.word	0x0000a8f0
        /*09c0*/ 	.word	0x00000000
        /*09c4*/ 	.word	0x000000b8
        /*09c8*/ 	.short	0x010a
        /*09ca*/ 	.byte	0xff
	.zero		1


	//   ....[140]....
        /*09cc*/ 	.word	0x0000a950
        /*09d0*/ 	.word	0x00000000
        /*09d4*/ 	.word	0x000000c0
        /*09d8*/ 	.short	0x010a
        /*09da*/ 	.byte	0xff
	.zero		1


	//   ....[141]....
        /*09dc*/ 	.word	0x0000a9b0
        /*09e0*/ 	.word	0x00000000
        /*09e4*/ 	.word	0x000000e0
        /*09e8*/ 	.short	0x010a
        /*09ea*/ 	.byte	0xff
	.zero		1


	//   ....[142]....
        /*09ec*/ 	.word	0x0000aa10
        /*09f0*/ 	.word	0x00000002
        /*09f4*/ 	.word	0x00000090
        /*09f8*/ 	.short	0x010a
        /*09fa*/ 	.byte	0xff
	.zero		1


	//   ....[143]....
        /*09fc*/ 	.word	0x0000aa60
        /*0a00*/ 	.word	0x00000048
        /*0a04*/ 	.word	0x000000f0
        /*0a08*/ 	.short	0x010a
        /*0a0a*/ 	.byte	0xff
	.zero		1


	//   ....[144]....
        /*0a0c*/ 	.word	0x0000aab0
        /*0a10*/ 	.word	0x00000002
        /*0a14*/ 	.word	0x00000090
        /*0a18*/ 	.short	0x010a
        /*0a1a*/ 	.byte	0xff
	.zero		1


	//   ....[145]....
        /*0a1c*/ 	.word	0x0000ab00
        /*0a20*/ 	.word	0x00000006
        /*0a24*/ 	.word	0x00000090
        /*0a28*/ 	.short	0x010a
        /*0a2a*/ 	.byte	0xff
	.zero		1


	//   ....[146]....
        /*0a2c*/ 	.word	0x0000ab50
        /*0a30*/ 	.word	0x00000000
        /*0a34*/ 	.word	0x00000090
        /*0a38*/ 	.short	0x010a
        /*0a3a*/ 	.byte	0xff
	.zero		1


	//----- nvinfo : EIATTR_NUM_MBARRIERS
	.align		4
.L_47:
        /*0a3c*/ 	.byte	0x03, 0x38
        /*0a3e*/ 	.short	0x0023


	//----- nvinfo : EIATTR_EXIT_INSTR_OFFSETS
	.align		4
        /*0a40*/ 	.byte	0x04, 0x1c
        /*0a42*/ 	.short	(.L_49 - .L_48)


	//   ....[0]....
.L_48:
        /*0a44*/ 	.word	0x00003590


	//   ....[1]....
        /*0a48*/ 	.word	0x00003840


	//   ....[2]....
        /*0a4c*/ 	.word	0x000038a0


	//   ....[3]....
        /*0a50*/ 	.word	0x00004b40


	//   ....[4]....
        /*0a54*/ 	.word	0x00006170


	//   ....[5]....
        /*0a58*/ 	.word	0x000061b0


	//   ....[6]....
        /*0a5c*/ 	.word	0x00009cf0


	//   ....[7]....
        /*0a60*/ 	.word	0x00009d70


	//   ....[8]....
        /*0a64*/ 	.word	0x00009da0


	//   ....[9]....
        /*0a68*/ 	.word	0x00009e20


	//----- nvinfo : EIATTR_MAX_THREADS
	.align		4
.L_49:
        /*0a6c*/ 	.byte	0x04, 0x05
        /*0a6e*/ 	.short	(.L_51 - .L_50)
.L_50:
        /*0a70*/ 	.word	0x00000100
        /*0a74*/ 	.word	0x00000001
        /*0a78*/ 	.word	0x00000001


	//----- nvinfo : EIATTR_CRS_STACK_SIZE
	.align		4
.L_51:
        /*0a7c*/ 	.byte	0x04, 0x1e
        /*0a7e*/ 	.short	(.L_53 - .L_52)
.L_52:
        /*0a80*/ 	.word	0x00000000


	//----- nvinfo : EIATTR_CBANK_PARAM_SIZE
	.align		4
.L_53:
        /*0a84*/ 	.byte	0x03, 0x19
        /*0a86*/ 	.short	0x0800


	//----- nvinfo : EIATTR_PARAM_CBANK
	.align		4
        /*0a88*/ 	.byte	0x04, 0x0a
        /*0a8a*/ 	.short	(.L_55 - .L_54)
	.align		4
.L_54:
        /*0a8c*/ 	.word	index@(.nv.constant0._ZN7cutlass13device_kernelINS_4conv6kernel13ConvUniversalINS1_16ConvProblemShapeILNS1_8OperatorE2ELi2EEENS1_10collective14CollectiveConvINS1_47MainloopSm100TmaUmmaWarpSpecializedImplicitGemmILS5_2ELi9ELi2ELi1ELi2EN4cute5tupleIJNSA_1CILi2EEENSC_ILi1EEESE_EEEEENSB_IJNSC_ILi256EEENSB_IJNSC_ILi64EEEEEENSB_IJNSC_ILi32EEEEEEEEENS_10tfloat32_tESN_NSA_8TiledMMAINSA_8MMA_AtomIJNSA_23SM100_MMA_TF32_2x1SM_SSISN_SN_fLi256ELi64ELNSA_4UMMA5MajorE1ELSS_1ELNSR_7ScaleInE0ELST_0EEEEEENSA_6LayoutINSB_IJSE_SE_SE_EEENSB_IJNSC_ILi0EEESY_SY_EEEEENSB_IJNSA_10UnderscoreES11_S11_EEEEENS7_6detail27Sm100ImplicitGemmTileTraitsINSA_18SM100_TMA_2SM_LOADENSA_14ComposedLayoutINSA_7SwizzleILi2ELi5ELi2EEENSA_18smem_ptr_flag_bitsILi32EEENSW_INSB_IJSK_NSC_ILi4EEEEEENSB_IJSE_SK_EEEEEEEvEENS15_INSA_25SM100_TMA_2SM_LOAD_IM2COLES1G_vEEEENS_8epilogue10collective18CollectiveEpilogueINS1L_23Sm100TmaWarpSpecializedILi4ELi2ELi16ELb1ELb0EEEJNSB_IJNSC_ILi128EEESJ_SL_EEENSB_IJNSW_IS1Q_SE_EENSW_INSC_ILi16EEESE_EEEEESN_NSB_IJlNSB_IJSE_llEEESY_EEESN_S1X_NS1L_6fusion15FusionCallbacksIS1P_NS1Y_17LinearCombinationISN_fSN_fLNS_15FloatRoundStyleE2EEES1R_S1V_JEEENSA_5SM1004TMEM4LOAD26SM100_TMEM_LOAD_32dp32b16xENSA_13SM90_TMA_LOADENS17_INS18_ILi2ELi4ELi3EEES1B_NSW_INSB_IJNSC_ILi8EEES1T_EEENSB_IJS1T_SE_EEEEEEENSA_39AutoVectorizingCopyWithAssumedAlignmentILi128EEENSA_14SM90_TMA_STOREES2E_S2G_S2G_EEEvvEEEEvNT_6ParamsE)
        /*0a90*/ 	.short	0x0380
        /*0a92*/ 	.short	0x0800


	//----- nvinfo : EIATTR_SW_WAR
	.align		4
.L_55:
        /*0a94*/ 	.byte	0x04, 0x36
        /*0a96*/ 	.short	(.L_57 - .L_56)
.L_56:
        /*0a98*/ 	.word	0x00000008
.L_57:


//--------------------- .nv.callgraph             --------------------------
	.section	.nv.callgraph,"",@"SHT_CUDA_CALLGRAPH"
	.align	4
	.sectionentsize	8
	.align		4
        /*0000*/ 	.word	0x00000000
	.align		4
        /*0004*/ 	.word	0xffffffff
	.align		4
        /*0008*/ 	.word	index@(_ZN7cutlass13device_kernelINS_4conv6kernel13ConvUniversalINS1_16ConvProblemShapeILNS1_8OperatorE2ELi2EEENS1_10collective14CollectiveConvINS1_47MainloopSm100TmaUmmaWarpSpecializedImplicitGemmILS5_2ELi9ELi2ELi1ELi2EN4cute5tupleIJNSA_1CILi2EEENSC_ILi1EEESE_EEEEENSB_IJNSC_ILi256EEENSB_IJNSC_ILi64EEEEEENSB_IJNSC_ILi32EEEEEEEEENS_10tfloat32_tESN_NSA_8TiledMMAINSA_8MMA_AtomIJNSA_23SM100_MMA_TF32_2x1SM_SSISN_SN_fLi256ELi64ELNSA_4UMMA5MajorE1ELSS_1ELNSR_7ScaleInE0ELST_0EEEEEENSA_6LayoutINSB_IJSE_SE_SE_EEENSB_IJNSC_ILi0EEESY_SY_EEEEENSB_IJNSA_10UnderscoreES11_S11_EEEEENS7_6detail27Sm100ImplicitGemmTileTraitsINSA_18SM100_TMA_2SM_LOADENSA_14ComposedLayoutINSA_7SwizzleILi2ELi5ELi2EEENSA_18smem_ptr_flag_bitsILi32EEENSW_INSB_IJSK_NSC_ILi4EEEEEENSB_IJSE_SK_EEEEEEEvEENS15_INSA_25SM100_TMA_2SM_LOAD_IM2COLES1G_vEEEENS_8epilogue10collective18CollectiveEpilogueINS1L_23Sm100TmaWarpSpecializedILi4ELi2ELi16ELb1ELb0EEEJNSB_IJNSC_ILi128EEESJ_SL_EEENSB_IJNSW_IS1Q_SE_EENSW_INSC_ILi16EEESE_EEEEESN_NSB_IJlNSB_IJSE_llEEESY_EEESN_S1X_NS1L_6fusion15FusionCallbacksIS1P_NS1Y_17LinearCombinationISN_fSN_fLNS_15FloatRoundStyleE2EEES1R_S1V_JEEENSA_5SM1004TMEM4LOAD26SM100_TMEM_LOAD_32dp32b16xENSA_13SM90_TMA_LOADENS17_INS18_ILi2ELi4ELi3EEES1B_NSW_INSB_IJNSC_ILi8EEES1T_EEENSB_IJS1T_SE_EEEEEEENSA_39AutoVectorizingCopyWithAssumedAlignmentILi128EEENSA_14SM90_TMA_STOREES2E_S2G_S2G_EEEvvEEEEvNT_6ParamsE)
	.align		4
        /*000c*/ 	.word	index@(__assertfail)
	.align		4
        /*0010*/ 	.word	0x00000000
	.align		4
        /*0014*/ 	.word	0xfffffffe
	.align		4
        /*0018*/ 	.word	0x00000000
	.align		4
        /*001c*/ 	.word	0xfffffffd
	.align		4
        /*0020*/ 	.word	0x00000000
	.align		4
        /*0024*/ 	.word	0xfffffffc


//--------------------- .nv.constant4             --------------------------
	.section	.nv.constant4,"a",@progbits
	.align	8
	.align		8
.nv.constant4:
        /*0000*/ 	.dword	__assertfail
	.align		8
        /*0008*/ 	.dword	__unnamed_1
	.align		8
        /*0010*/ 	.dword	__unnamed_2
	.align		8
        /*0018*/ 	.dword	_ZN39_INTERNAL_9184b863_4_k_cu_36642e11_31794cuda3std3__45__cpo5beginE
	.align		8
        /*0020*/ 	.dword	_ZN39_INTERNAL_9184b863_4_k_cu_36642e11_31794cuda3std3__45__cpo3endE
	.align		8
        /*0028*/ 	.dword	_ZN39_INTERNAL_9184b863_4_k_cu_36642e11_31794cuda3std3__45__cpo6cbeginE
	.align		8
        /*0030*/ 	.dword	_ZN39_INTERNAL_9184b863_4_k_cu_36642e11_31794cuda3std3__45__cpo4cendE
	.align		8
        /*0038*/ 	.dword	_ZN39_INTERNAL_9184b863_4_k_cu_36642e11_31794cuda3std3__441_GLOBAL__N__9184b863_4_k_cu_36642e11_31796ignoreE
	.align		8
        /*0040*/ 	.dword	_ZN39_INTERNAL_9184b863_4_k_cu_36642e11_31794cuda3std3__419piecewise_constructE
	.align		8
        /*0048*/ 	.dword	_ZN39_INTERNAL_9184b863_4_k_cu_36642e11_31794cuda3std3__48in_placeE
	.align		8
        /*0050*/ 	.dword	_ZN39_INTERNAL_9184b863_4_k_cu_36642e11_31794cuda3std6ranges3__45__cpo4swapE
	.align		8
        /*0058*/ 	.dword	_ZN39_INTERNAL_9184b863_4_k_cu_36642e11_31794cuda3std6ranges3__45__cpo9iter_moveE
	.align		8
        /*0060*/ 	.dword	_ZN39_INTERNAL_9184b863_4_k_cu_36642e11_31794cute7productE
	.align		8
        /*0068*/ 	.dword	_ZN39_INTERNAL_9184b863_4_k_cu_36642e11_31794cute1_E
	.align		8
        /*0070*/ 	.dword	$str$27
	.align		8
        /*0078*/ 	.dword	$str$28
	.align		8
        /*0080*/ 	.dword	$str$29
	.align		8
        /*0088*/ 	.dword	$str$30


//--------------------- .text._ZN7cutlass13device_kernelINS_4conv6kernel13ConvUniversalINS1_16ConvProblemShapeILNS1_8OperatorE2ELi2EEENS1_10collective14CollectiveConvINS1_47MainloopSm100TmaUmmaWarpSpecializedImplicitGemmILS5_2ELi9ELi2ELi1ELi2EN4cute5tupleIJNSA_1CILi2EEENSC_ILi1EEESE_EEEEENSB_IJNSC_ILi256EEENSB_IJNSC_ILi64EEEEEENSB_IJNSC_ILi32EEEEEEEEENS_10tfloat32_tESN_NSA_8TiledMMAINSA_8MMA_AtomIJNSA_23SM100_MMA_TF32_2x1SM_SSISN_SN_fLi256ELi64ELNSA_4UMMA5MajorE1ELSS_1ELNSR_7ScaleInE0ELST_0EEEEEENSA_6LayoutINSB_IJSE_SE_SE_EEENSB_IJNSC_ILi0EEESY_SY_EEEEENSB_IJNSA_10UnderscoreES11_S11_EEEEENS7_6detail27Sm100ImplicitGemmTileTraitsINSA_18SM100_TMA_2SM_LOADENSA_14ComposedLayoutINSA_7SwizzleILi2ELi5ELi2EEENSA_18smem_ptr_flag_bitsILi32EEENSW_INSB_IJSK_NSC_ILi4EEEEEENSB_IJSE_SK_EEEEEEEvEENS15_INSA_25SM100_TMA_2SM_LOAD_IM2COLES1G_vEEEENS_8epilogue10collective18CollectiveEpilogueINS1L_23Sm100TmaWarpSpecializedILi4ELi2ELi16ELb1ELb0EEEJNSB_IJNSC_ILi128EEESJ_SL_EEENSB_IJNSW_IS1Q_SE_EENSW_INSC_ILi16EEESE_EEEEESN_NSB_IJlNSB_IJSE_llEEESY_EEESN_S1X_NS1L_6fusion15FusionCallbacksIS1P_NS1Y_17LinearCombinationISN_fSN_fLNS_15FloatRoundStyleE2EEES1R_S1V_JEEENSA_5SM1004TMEM4LOAD26SM100_TMEM_LOAD_32dp32b16xENSA_13SM90_TMA_LOADENS17_INS18_ILi2ELi4ELi3EEES1B_NSW_INSB_IJNSC_ILi8EEES1T_EEENSB_IJS1T_SE_EEEEEEENSA_39AutoVectorizingCopyWithAssumedAlignmentILi128EEENSA_14SM90_TMA_STOREES2E_S2G_S2G_EEEvvEEEEvNT_6ParamsE --------------------------
	.section	.text._ZN7cutlass13device_kernelINS_4conv6kernel13ConvUniversalINS1_16ConvProblemShapeILNS1_8OperatorE2ELi2EEENS1_10collective14CollectiveConvINS1_47MainloopSm100TmaUmmaWarpSpecializedImplicitGemmILS5_2ELi9ELi2ELi1ELi2EN4cute5tupleIJNSA_1CILi2EEENSC_ILi1EEESE_EEEEENSB_IJNSC_ILi256EEENSB_IJNSC_ILi64EEEEEENSB_IJNSC_ILi32EEEEEEEEENS_10tfloat32_tESN_NSA_8TiledMMAINSA_8MMA_AtomIJNSA_23SM100_MMA_TF32_2x1SM_SSISN_SN_fLi256ELi64ELNSA_4UMMA5MajorE1ELSS_1ELNSR_7ScaleInE0ELST_0EEEEEENSA_6LayoutINSB_IJSE_SE_SE_EEENSB_IJNSC_ILi0EEESY_SY_EEEEENSB_IJNSA_10UnderscoreES11_S11_EEEEENS7_6detail27Sm100ImplicitGemmTileTraitsINSA_18SM100_TMA_2SM_LOADENSA_14ComposedLayoutINSA_7SwizzleILi2ELi5ELi2EEENSA_18smem_ptr_flag_bitsILi32EEENSW_INSB_IJSK_NSC_ILi4EEEEEENSB_IJSE_SK_EEEEEEEvEENS15_INSA_25SM100_TMA_2SM_LOAD_IM2COLES1G_vEEEENS_8epilogue10collective18CollectiveEpilogueINS1L_23Sm100TmaWarpSpecializedILi4ELi2ELi16ELb1ELb0EEEJNSB_IJNSC_ILi128EEESJ_SL_EEENSB_IJNSW_IS1Q_SE_EENSW_INSC_ILi16EEESE_EEEEESN_NSB_IJlNSB_IJSE_llEEESY_EEESN_S1X_NS1L_6fusion15FusionCallbacksIS1P_NS1Y_17LinearCombinationISN_fSN_fLNS_15FloatRoundStyleE2EEES1R_S1V_JEEENSA_5SM1004TMEM4LOAD26SM100_TMEM_LOAD_32dp32b16xENSA_13SM90_TMA_LOADENS17_INS18_ILi2ELi4ELi3EEES1B_NSW_INSB_IJNSC_ILi8EEES1T_EEENSB_IJS1T_SE_EEEEEEENSA_39AutoVectorizingCopyWithAssumedAlignmentILi128EEENSA_14SM90_TMA_STOREES2E_S2G_S2G_EEEvvEEEEvNT_6ParamsE,"ax",@progbits
	.align	128
.text._ZN7cutlass13device_kernelINS_4conv6kernel13ConvUniversalINS1_16ConvProblemShapeILNS1_8OperatorE2ELi2EEENS1_10collective14CollectiveConvINS1_47MainloopSm100TmaUmmaWarpSpecializedImplicitGemmILS5_2ELi9ELi2ELi1ELi2EN4cute5tupleIJNSA_1CILi2EEENSC_ILi1EEESE_EEEEENSB_IJNSC_ILi256EEENSB_IJNSC_ILi64EEEEEENSB_IJNSC_ILi32EEEEEEEEENS_10tfloat32_tESN_NSA_8TiledMMAINSA_8MMA_AtomIJNSA_23SM100_MMA_TF32_2x1SM_SSISN_SN_fLi256ELi64ELNSA_4UMMA5MajorE1ELSS_1ELNSR_7ScaleInE0ELST_0EEEEEENSA_6LayoutINSB_IJSE_SE_SE_EEENSB_IJNSC_ILi0EEESY_SY_EEEEENSB_IJNSA_10UnderscoreES11_S11_EEEEENS7_6detail27Sm100ImplicitGemmTileTraitsINSA_18SM100_TMA_2SM_LOADENSA_14ComposedLayoutINSA_7SwizzleILi2ELi5ELi2EEENSA_18smem_ptr_flag_bitsILi32EEENSW_INSB_IJSK_NSC_ILi4EEEEEENSB_IJSE_SK_EEEEEEEvEENS15_INSA_25SM100_TMA_2SM_LOAD_IM2COLES1G_vEEEENS_8epilogue10collective18CollectiveEpilogueINS1L_23Sm100TmaWarpSpecializedILi4ELi2ELi16ELb1ELb0EEEJNSB_IJNSC_ILi128EEESJ_SL_EEENSB_IJNSW_IS1Q_SE_EENSW_INSC_ILi16EEESE_EEEEESN_NSB_IJlNSB_IJSE_llEEESY_EEESN_S1X_NS1L_6fusion15FusionCallbacksIS1P_NS1Y_17LinearCombinationISN_fSN_fLNS_15FloatRoundStyleE2EEES1R_S1V_JEEENSA_5SM1004TMEM4LOAD26SM100_TMEM_LOAD_32dp32b16xENSA_13SM90_TMA_LOADENS17_INS18_ILi2ELi4ELi3EEES1B_NSW_INSB_IJNSC_ILi8EEES1T_EEENSB_IJS1T_SE_EEEEEEENSA_39AutoVectorizingCopyWithAssumedAlignmentILi128EEENSA_14SM90_TMA_STOREES2E_S2G_S2G_EEEvvEEEEvNT_6ParamsE:
        .type           _ZN7cutlass13device_kernelINS_4conv6kernel13ConvUniversalINS1_16ConvProblemShapeILNS1_8OperatorE2ELi2EEENS1_10collective14CollectiveConvINS1_47MainloopSm100TmaUmmaWarpSpecializedImplicitGemmILS5_2ELi9ELi2ELi1ELi2EN4cute5tupleIJNSA_1CILi2EEENSC_ILi1EEESE_EEEEENSB_IJNSC_ILi256EEENSB_IJNSC_ILi64EEEEEENSB_IJNSC_ILi32EEEEEEEEENS_10tfloat32_tESN_NSA_8TiledMMAINSA_8MMA_AtomIJNSA_23SM100_MMA_TF32_2x1SM_SSISN_SN_fLi256ELi64ELNSA_4UMMA5MajorE1ELSS_1ELNSR_7ScaleInE0ELST_0EEEEEENSA_6LayoutINSB_IJSE_SE_SE_EEENSB_IJNSC_ILi0EEESY_SY_EEEEENSB_IJNSA_10UnderscoreES11_S11_EEEEENS7_6detail27Sm100ImplicitGemmTileTraitsINSA_18SM100_TMA_2SM_LOADENSA_14ComposedLayoutINSA_7SwizzleILi2ELi5ELi2EEENSA_18smem_ptr_flag_bitsILi32EEENSW_INSB_IJSK_NSC_ILi4EEEEEENSB_IJSE_SK_EEEEEEEvEENS15_INSA_25SM100_TMA_2SM_LOAD_IM2COLES1G_vEEEENS_8epilogue10collective18CollectiveEpilogueINS1L_23Sm100TmaWarpSpecializedILi4ELi2ELi16ELb1ELb0EEEJNSB_IJNSC_ILi128EEESJ_SL_EEENSB_IJNSW_IS1Q_SE_EENSW_INSC_ILi16EEESE_EEEEESN_NSB_IJlNSB_IJSE_llEEESY_EEESN_S1X_NS1L_6fusion15FusionCallbacksIS1P_NS1Y_17LinearCombinationISN_fSN_fLNS_15FloatRoundStyleE2EEES1R_S1V_JEEENSA_5SM1004TMEM4LOAD26SM100_TMEM_LOAD_32dp32b16xENSA_13SM90_TMA_LOADENS17_INS18_ILi2ELi4ELi3EEES1B_NSW_INSB_IJNSC_ILi8EEES1T_EEENSB_IJS1T_SE_EEEEEEENSA_39AutoVectorizingCopyWithAssumedAlignmentILi128EEENSA_14SM90_TMA_STOREES2E_S2G_S2G_EEEvvEEEEvNT_6ParamsE,@function
        .size           _ZN7cutlass13device_kernelINS_4conv6kernel13ConvUniversalINS1_16ConvProblemShapeILNS1_8OperatorE2ELi2EEENS1_10collective14CollectiveConvINS1_47MainloopSm100TmaUmmaWarpSpecializedImplicitGemmILS5_2ELi9ELi2ELi1ELi2EN4cute5tupleIJNSA_1CILi2EEENSC_ILi1EEESE_EEEEENSB_IJNSC_ILi256EEENSB_IJNSC_ILi64EEEEEENSB_IJNSC_ILi32EEEEEEEEENS_10tfloat32_tESN_NSA_8TiledMMAINSA_8MMA_AtomIJNSA_23SM100_MMA_TF32_2x1SM_SSISN_SN_fLi256ELi64ELNSA_4UMMA5MajorE1ELSS_1ELNSR_7ScaleInE0ELST_0EEEEEENSA_6LayoutINSB_IJSE_SE_SE_EEENSB_IJNSC_ILi0EEESY_SY_EEEEENSB_IJNSA_10UnderscoreES11_S11_EEEEENS7_6detail27Sm100ImplicitGemmTileTraitsINSA_18SM100_TMA_2SM_LOADENSA_14ComposedLayoutINSA_7SwizzleILi2ELi5ELi2EEENSA_18smem_ptr_flag_bitsILi32EEENSW_INSB_IJSK_NSC_ILi4EEEEEENSB_IJSE_SK_EEEEEEEvEENS15_INSA_25SM100_TMA_2SM_LOAD_IM2COLES1G_vEEEENS_8epilogue10collective18CollectiveEpilogueINS1L_23Sm100TmaWarpSpecializedILi4ELi2ELi16ELb1ELb0EEEJNSB_IJNSC_ILi128EEESJ_SL_EEENSB_IJNSW_IS1Q_SE_EENSW_INSC_ILi16EEESE_EEEEESN_NSB_IJlNSB_IJSE_llEEESY_EEESN_S1X_NS1L_6fusion15FusionCallbacksIS1P_NS1Y_17LinearCombinationISN_fSN_fLNS_15FloatRoundStyleE2EEES1R_S1V_JEEENSA_5SM1004TMEM4LOAD26SM100_TMEM_LOAD_32dp32b16xENSA_13SM90_TMA_LOADENS17_INS18_ILi2ELi4ELi3EEES1B_NSW_INSB_IJNSC_ILi8EEES1T_EEENSB_IJS1T_SE_EEEEEEENSA_39AutoVectorizingCopyWithAssumedAlignmentILi128EEENSA_14SM90_TMA_STOREES2E_S2G_S2G_EEEvvEEEEvNT_6ParamsE,(.L_x_203 - _ZN7cutlass13device_kernelINS_4conv6kernel13ConvUniversalINS1_16ConvProblemShapeILNS1_8OperatorE2ELi2EEENS1_10collective14CollectiveConvINS1_47MainloopSm100TmaUmmaWarpSpecializedImplicitGemmILS5_2ELi9ELi2ELi1ELi2EN4cute5tupleIJNSA_1CILi2EEENSC_ILi1EEESE_EEEEENSB_IJNSC_ILi256EEENSB_IJNSC_ILi64EEEEEENSB_IJNSC_ILi32EEEEEEEEENS_10tfloat32_tESN_NSA_8TiledMMAINSA_8MMA_AtomIJNSA_23SM100_MMA_TF32_2x1SM_SSISN_SN_fLi256ELi64ELNSA_4UMMA5MajorE1ELSS_1ELNSR_7ScaleInE0ELST_0EEEEEENSA_6LayoutINSB_IJSE_SE_SE_EEENSB_IJNSC_ILi0EEESY_SY_EEEEENSB_IJNSA_10UnderscoreES11_S11_EEEEENS7_6detail27Sm100ImplicitGemmTileTraitsINSA_18SM100_TMA_2SM_LOADENSA_14ComposedLayoutINSA_7SwizzleILi2ELi5ELi2EEENSA_18smem_ptr_flag_bitsILi32EEENSW_INSB_IJSK_NSC_ILi4EEEEEENSB_IJSE_SK_EEEEEEEvEENS15_INSA_25SM100_TMA_2SM_LOAD_IM2COLES1G_vEEEENS_8epilogue10collective18CollectiveEpilogueINS1L_23Sm100TmaWarpSpecializedILi4ELi2ELi16ELb1ELb0EEEJNSB_IJNSC_ILi128EEESJ_SL_EEENSB_IJNSW_IS1Q_SE_EENSW_INSC_ILi16EEESE_EEEEESN_NSB_IJlNSB_IJSE_llEEESY_EEESN_S1X_NS1L_6fusion15FusionCallbacksIS1P_NS1Y_17LinearCombinationISN_fSN_fLNS_15FloatRoundStyleE2EEES1R_S1V_JEEENSA_5SM1004TMEM4LOAD26SM100_TMEM_LOAD_32dp32b16xENSA_13SM90_TMA_LOADENS17_INS18_ILi2ELi4ELi3EEES1B_NSW_INSB_IJNSC_ILi8EEES1T_EEENSB_IJS1T_SE_EEEEEEENSA_39AutoVectorizingCopyWithAssumedAlignmentILi128EEENSA_14SM90_TMA_STOREES2E_S2G_S2G_EEEvvEEEEvNT_6ParamsE)
        .other          _ZN7cutlass13device_kernelINS_4conv6kernel13ConvUniversalINS1_16ConvProblemShapeILNS1_8OperatorE2ELi2EEENS1_10collective14CollectiveConvINS1_47MainloopSm100TmaUmmaWarpSpecializedImplicitGemmILS5_2ELi9ELi2ELi1ELi2EN4cute5tupleIJNSA_1CILi2EEENSC_ILi1EEESE_EEEEENSB_IJNSC_ILi256EEENSB_IJNSC_ILi64EEEEEENSB_IJNSC_ILi32EEEEEEEEENS_10tfloat32_tESN_NSA_8TiledMMAINSA_8MMA_AtomIJNSA_23SM100_MMA_TF32_2x1SM_SSISN_SN_fLi256ELi64ELNSA_4UMMA5MajorE1ELSS_1ELNSR_7ScaleInE0ELST_0EEEEEENSA_6LayoutINSB_IJSE_SE_SE_EEENSB_IJNSC_ILi0EEESY_SY_EEEEENSB_IJNSA_10UnderscoreES11_S11_EEEEENS7_6detail27Sm100ImplicitGemmTileTraitsINSA_18SM100_TMA_2SM_LOADENSA_14ComposedLayoutINSA_7SwizzleILi2ELi5ELi2EEENSA_18smem_ptr_flag_bitsILi32EEENSW_INSB_IJSK_NSC_ILi4EEEEEENSB_IJSE_SK_EEEEEEEvEENS15_INSA_25SM100_TMA_2SM_LOAD_IM2COLES1G_vEEEENS_8epilogue10collective18CollectiveEpilogueINS1L_23Sm100TmaWarpSpecializedILi4ELi2ELi16ELb1ELb0EEEJNSB_IJNSC_ILi128EEESJ_SL_EEENSB_IJNSW_IS1Q_SE_EENSW_INSC_ILi16EEESE_EEEEESN_NSB_IJlNSB_IJSE_llEEESY_EEESN_S1X_NS1L_6fusion15FusionCallbacksIS1P_NS1Y_17LinearCombinationISN_fSN_fLNS_15FloatRoundStyleE2EEES1R_S1V_JEEENSA_5SM1004TMEM4LOAD26SM100_TMEM_LOAD_32dp32b16xENSA_13SM90_TMA_LOADENS17_INS18_ILi2ELi4ELi3EEES1B_NSW_INSB_IJNSC_ILi8EEES1T_EEENSB_IJS1T_SE_EEEEEEENSA_39AutoVectorizingCopyWithAssumedAlignmentILi128EEENSA_14SM90_TMA_STOREES2E_S2G_S2G_EEEvvEEEEvNT_6ParamsE,@"STO_CUDA_ENTRY STV_DEFAULT"
_ZN7cutlass13device_kernelINS_4conv6kernel13ConvUniversalINS1_16ConvProblemShapeILNS1_8OperatorE2ELi2EEENS1_10collective14CollectiveConvINS1_47MainloopSm100TmaUmmaWarpSpecializedImplicitGemmILS5_2ELi9ELi2ELi1ELi2EN4cute5tupleIJNSA_1CILi2EEENSC_ILi1EEESE_EEEEENSB_IJNSC_ILi256EEENSB_IJNSC_ILi64EEEEEENSB_IJNSC_ILi32EEEEEEEEENS_10tfloat32_tESN_NSA_8TiledMMAINSA_8MMA_AtomIJNSA_23SM100_MMA_TF32_2x1SM_SSISN_SN_fLi256ELi64ELNSA_4UMMA5MajorE1ELSS_1ELNSR_7ScaleInE0ELST_0EEEEEENSA_6LayoutINSB_IJSE_SE_SE_EEENSB_IJNSC_ILi0EEESY_SY_EEEEENSB_IJNSA_10UnderscoreES11_S11_EEEEENS7_6detail27Sm100ImplicitGemmTileTraitsINSA_18SM100_TMA_2SM_LOADENSA_14ComposedLayoutINSA_7SwizzleILi2ELi5ELi2EEENSA_18smem_ptr_flag_bitsILi32EEENSW_INSB_IJSK_NSC_ILi4EEEEEENSB_IJSE_SK_EEEEEEEvEENS15_INSA_25SM100_TMA_2SM_LOAD_IM2COLES1G_vEEEENS_8epilogue10collective18CollectiveEpilogueINS1L_23Sm100TmaWarpSpecializedILi4ELi2ELi16ELb1ELb0EEEJNSB_IJNSC_ILi128EEESJ_SL_EEENSB_IJNSW_IS1Q_SE_EENSW_INSC_ILi16EEESE_EEEEESN_NSB_IJlNSB_IJSE_llEEESY_EEESN_S1X_NS1L_6fusion15FusionCallbacksIS1P_NS1Y_17LinearCombinationISN_fSN_fLNS_15FloatRoundStyleE2EEES1R_S1V_JEEENSA_5SM1004TMEM4LOAD26SM100_TMEM_LOAD_32dp32b16xENSA_13SM90_TMA_LOADENS17_INS18_ILi2ELi4ELi3EEES1B_NSW_INSB_IJNSC_ILi8EEES1T_EEENSB_IJS1T_SE_EEEEEEENSA_39AutoVectorizingCopyWithAssumedAlignmentILi128EEENSA_14SM90_TMA_STOREES2E_S2G_S2G_EEEvvEEEEvNT_6ParamsE:
[----:B------:R-:W1:Y:S01]  /*0000*/  LDC R1, c[0x0][0x37c] ;  /* 0x0000df00ff017b82 */ /* 0x000e620000000800 */
[----:B------:R-:W2:Y:S01]  /*0010*/  S2R R57, SR_TID.X ;  /* 0x0000000000397919 */ /* 0x000ea20000002100 */
[----:B------:R-:W3:Y:S06]  /*0020*/  LDCU.64 UR8, c[0x0][0x890] ;  /* 0x00011200ff0877ac */ /* 0x000eec0008000a00 */
[----:B------:R-:W4:Y:S01]  /*0030*/  S2UR UR4, SR_CgaCtaId ;  /* 0x00000000000479c3 */ /* 0x000f220000008800 */
[----:B-1----:R-:W-:Y:S01]  /*0040*/  VIADD R1, R1, 0xfffffff8 ;  /* 0xfffffff801017836 */ /* 0x002fe20000000000 */
[----:B------:R-:W-:-:S02]  /*0050*/  PRMT R59, RZ, 0x7610, R59 ;  /* 0x00007610ff3b7816 */ /* 0x000fc4000000003b */
[----:B------:R-:W-:Y:S02]  /*0060*/  ELECT P1, URZ, PT ;  /* 0x0000000000ff782f */ /* 0x000fe40003820000 */
[----:B------:R-:W-:Y:S01]  /*0070*/  R2UR UR48, R1 ;  /* 0x00000000013072ca */ /* 0x000fe200000e0000 */
[----:B---3--:R-:W-:-:S04]  /*0080*/  UISETP.NE.U32.AND UP0, UPT, UR8, URZ, UPT ;  /* 0x000000ff0800728c */ /* 0x008fc8000bf05070 */
[----:B------:R-:W-:Y:S02]  /*0090*/  UISETP.NE.AND.EX UP0, UPT, UR9, URZ, UPT, UP0 ;  /* 0x000000ff0900728c */ /* 0x000fe4000bf05300 */
[----:B----4-:R-:W-:Y:S02]  /*00a0*/  ULOP3.LUT UR41, UR4, 0x1, URZ, 0xc0, !UPT ;  /* 0x0000000104297892 */ /* 0x010fe4000f8ec0ff */
[----:B------:R-:W-:Y:S01]  /*00b0*/  ULOP3.LUT UR40, UR4, 0x1, URZ, 0x3c, !UPT ;  /* 0x0000000104287892 */ /* 0x000fe2000f8e3cff */
[----:B--2---:R-:W-:-:S05]  /*00c0*/  SHF.R.U32.HI R60, RZ, 0x5, R57 ;  /* 0x00000005ff3c7819 */ /* 0x004fca0000011639 */
[----:B------:R-:W1:Y:S02]  /*00d0*/  SHFL.IDX PT, R0, R60, RZ, 0x1f ;  /* 0x00001fff3c007589 */ /* 0x000e6400000e0000 */
[----:B-1----:R-:W-:Y:S01]  /*00e0*/  R2UR UR18, R0 ;  /* 0x00000000001272ca */ /* 0x002fe200000e0000 */
[----:B------:R-:W-:-:S14]  /*00f0*/  BRA.U UP0, `(.L_x_0) ;  /* 0x0000000100307547 */ /* 0x000fdc000b800000 */
[----:B------:R-:W1:Y:S02]  /*0100*/  LDCU.64 UR4, c[0x0][0x888] ;  /* 0x00011100ff0477ac */ /* 0x000e640008000a00 */
[----:B-1----:R-:W-:-:S04]  /*0110*/  UISETP.NE.U32.AND UP0, UPT, UR4, URZ, UPT ;  /* 0x000000ff0400728c */ /* 0x002fc8000bf05070 */
[----:B------:R-:W-:-:S09]  /*0120*/  UISETP.NE.AND.EX UP0, UPT, UR5, URZ, UPT, UP0 ;  /* 0x000000ff0500728c */ /* 0x000fd2000bf05300 */
[----:B------:R-:W-:Y:S05]  /*0130*/  BRA.U !UP0, `(.L_x_1) ;  /* 0x0000000108147547 */ /* 0x000fea000b800000 */
[----:B------:R-:W1:Y:S01]  /*0140*/  LDC.64 R2, c[0x0][0x888] ;  /* 0x00022200ff027b82 */ /* 0x000e620000000a00 */
[----:B------:R-:W1:Y:S02]  /*0150*/  LDCU.64 UR4, c[0x0][0x358] ;  /* 0x00006b00ff0477ac */ /* 0x000e640008000a00 */
[----:B-1----:R1:W5:Y:S01]  /*0160*/  LDG.E R27, desc[UR4][R2.64] ;  /* 0x00000004021b7981 */ /* 0x002362000c1e1900 */
[----:B------:R-:W-:Y:S01]  /*0170*/  HFMA2 R59, -RZ, RZ, 0, 5.9604644775390625e-08 ;  /* 0x00000001ff3b7431 */ /* 0x000fe200000001ff */
[----:B------:R-:W-:Y:S05]  /*0180*/  BRA `(.L_x_0) ;  /* 0x00000000000c7947 */ /* 0x000fea0003800000 */
.L_x_1:
[----:B------:R-:W1:Y:S01]  /*0190*/  LDCU UR4, c[0x0][0x880] ;  /* 0x00011000ff0477ac */ /* 0x000e620008000800 */
[----:B------:R-:W-:Y:S01]  /*01a0*/  HFMA2 R59, -RZ, RZ, 0, 5.9604644775390625e-08 ;  /* 0x00000001ff3b7431 */ /* 0x000fe200000001ff */
[----:B-1----:R-:W-:-:S07]  /*01b0*/  MOV R27, UR4 ;  /* 0x00000004001b7c02 */ /* 0x002fce0008000f00 */
.L_x_0:
[----:B------:R-:W2:Y:S02]  /*01c0*/  LDCU.64 UR4, c[0x0][0x8b0] ;  /* 0x00011600ff0477ac */ /* 0x000ea40008000a00 */
[----:B--2---:R-:W-:-:S04]  /*01d0*/  UISETP.NE.U32.AND UP0, UPT, UR4, URZ, UPT ;  /* 0x000000ff0400728c */ /* 0x004fc8000bf05070 */
[----:B------:R-:W-:-:S09]  /*01e0*/  UISETP.NE.AND.EX UP0, UPT, UR5, URZ, UPT, UP0 ;  /* 0x000000ff0500728c */ /* 0x000fd2000bf05300 */
[----:B------:R-:W-:Y:S05]  /*01f0*/  BRA.U UP0, `(.L_x_2) ;  /* 0x0000000100287547 */ /* 0x000fea000b800000 */
[----:B------:R-:W2:Y:S02]  /*0200*/  LDCU.64 UR4, c[0x0][0x8a8] ;  /* 0x00011500ff0477ac */ /* 0x000ea40008000a00 */
[----:B--2---:R-:W-:-:S04]  /*0210*/  UISETP.NE.U32.AND UP0, UPT, UR4, URZ, UPT ;  /* 0x000000ff0400728c */ /* 0x004fc8000bf05070 */
[----:B------:R-:W-:-:S09]  /*0220*/  UISETP.NE.AND.EX UP0, UPT, UR5, URZ, UPT, UP0 ;  /* 0x000000ff0500728c */ /* 0x000fd2000bf05300 */
[----:B------:R-:W-:Y:S05]  /*0230*/  BRA.U !UP0, `(.L_x_3) ;  /* 0x0000000108107547 */ /* 0x000fea000b800000 */
[----:B------:R-:W2:Y:S01]  /*0240*/  LDC.64 R24, c[0x0][0x8a8] ;  /* 0x00022a00ff187b82 */ /* 0x000ea20000000a00 */
[----:B------:R-:W2:Y:S02]  /*0250*/  LDCU.64 UR4, c[0x0][0x358] ;  /* 0x00006b00ff0477ac */ /* 0x000ea40008000a00 */
[----:B--2---:R2:W5:Y:S01]  /*0260*/  LDG.E R24, desc[UR4][R24.64] ;  /* 0x0000000418187981 */ /* 0x004562000c1e1900 */
[----:B------:R-:W-:Y:S05]  /*0270*/  BRA `(.L_x_2) ;  /* 0x0000000000087947 */ /* 0x000fea0003800000 */
.L_x_3:
[----:B------:R-:W2:Y:S02]  /*0280*/  LDCU UR4, c[0x0][0x8a0] ;  /* 0x00011400ff0477ac */ /* 0x000ea40008000800 */
[----:B--2---:R-:W-:Y:S02]  /*0290*/  MOV R24, UR4 ;  /* 0x0000000400187c02 */ /* 0x004fe40008000f00 */
.L_x_2:
[----:B------:R-:W-:Y:S01]  /*02a0*/  IMAD.U32 R0, RZ, RZ, UR18 ;  /* 0x00000012ff007e24 */ /* 0x000fe2000f8e00ff */
[----:B------:R-:W-:Y:S04]  /*02b0*/  BSSY.RECONVERGENT B0, `(.L_x_4) ;  /* 0x000000c000007945 */ /* 0x000fe80003800200 */
[C---:B------:R-:W-:Y:S02]  /*02c0*/  ISETP.NE.OR P2, PT, R0.reuse, 0x1, !P1 ;  /* 0x000000010000780c */ /* 0x040fe40004f45670 */
[----:B------:R-:W-:-:S11]  /*02d0*/  ISETP.NE.OR P0, PT, R0, 0x3, !P1 ;  /* 0x000000030000780c */ /* 0x000fd60004f05670 */
[----:B------:R-:W-:Y:S05]  /*02e0*/  @P2 BRA `(.L_x_5) ;  /* 0x0000000000202947 */ /* 0x000fea0003800000 */
[----:B------:R-:W3:Y:S02]  /*02f0*/  LDCU.64 UR4, c[0x0][0x348] ;  /* 0x00006900ff0477ac */ /* 0x000ee40008000a00 */
[----:B---3--:R-:W-:Y:S02]  /*0300*/  UIADD3 UR6, UP1, UPT, UR4, 0x80, URZ ;  /* 0x0000008004067890 */ /* 0x008fe4000ff3e0ff */
[----:B------:R-:W-:Y:S02]  /*0310*/  UIADD3 UR4, UP0, UPT, UR4, 0x180, URZ ;  /* 0x0000018004047890 */ /* 0x000fe4000ff1e0ff */
[----:B------:R-:W-:Y:S02]  /*0320*/  UIADD3.X UR7, UPT, UPT, URZ, UR5, URZ, UP1, !UPT ;  /* 0x00000005ff077290 */ /* 0x000fe40008ffe4ff */
[----:B------:R-:W-:-:S07]  /*0330*/  UIADD3.X UR5, UPT, UPT, URZ, UR5, URZ, UP0, !UPT ;  /* 0x00000005ff057290 */ /* 0x000fce00087fe4ff */
[----:B------:R3:W-:Y:S02]  /*0340*/  UTMACCTL.PF [UR6] ;  /* 0x00000000060079b9 */ /* 0x0007e40008040000 */
[----:B------:R3:W-:Y:S02]  /*0350*/  UTMACCTL.PF [UR4] ;  /* 0x00000000040079b9 */ /* 0x0007e40008040000 */
[----:B---3--:R-:W-:Y:S01]  /*0360*/  NOP ;  /* 0x0000000000007918 */ /* 0x008fe20000000000 */
.L_x_5:
[----:B------:R-:W-:Y:S05]  /*0370*/  BSYNC.RECONVERGENT B0 ;  /* 0x0000000000007941 */ /* 0x000fea0003800200 */
.L_x_4:
[----:B------:R-:W-:Y:S04]  /*0380*/  BSSY.RECONVERGENT B0, `(.L_x_6) ;  /* 0x000000a000007945 */ /* 0x000fe80003800200 */
        /* <DEDUP_REMOVED lines=9> */
.L_x_7:
[----:B------:R-:W-:Y:S05]  /*0420*/  BSYNC.RECONVERGENT B0 ;  /* 0x0000000000007941 */ /* 0x000fea0003800200 */
.L_x_6:
[----:B------:R-:W3:Y:S01]  /*0430*/  LDCU.64 UR4, c[0x0][0x888] ;  /* 0x00011100ff0477ac */ /* 0x000ee20008000a00 */
[----:B------:R-:W-:Y:S02]  /*0440*/  UISETP.EQ.U32.AND UP2, UPT, UR8, URZ, UPT ;  /* 0x000000ff0800728c */ /* 0x000fe4000bf42070 */
[----:B------:R-:W-:Y:S02]  /*0450*/  UPLOP3.LUT UP3, UPT, UPT, UPT, UPT, 0x80, 0x8 ;  /* 0x000000000008789c */ /* 0x000fe40003f6f070 */
[----:B---3--:R-:W-:-:S04]  /*0460*/  UISETP.NE.U32.AND UP0, UPT, UR4, URZ, UPT ;  /* 0x000000ff0400728c */ /* 0x008fc8000bf05070 */
[----:B------:R-:W-:-:S04]  /*0470*/  UISETP.NE.AND.EX UP1, UPT, UR5, URZ, UPT, UP0 ;  /* 0x000000ff0500728c */ /* 0x000fc8000bf25300 */
[----:B------:R-:W-:-:S04]  /*0480*/  UISETP.EQ.OR.EX UP4, UPT, UR9, URZ, !UP1, UP2 ;  /* 0x000000ff0900728c */ /* 0x000fc8000cf82720 */
[----:B------:R-:W-:-:S06]  /*0490*/  UP2UR UR4, UPR, URZ, 0x10 ;  /* 0x00000010ff047883 */ /* 0x000fcc0008000000 */
[----:B------:R-:W-:Y:S01]  /*04a0*/  MOV R65, UR4 ;  /* 0x0000000400417c02 */ /* 0x000fe20008000f00 */
[----:B------:R-:W-:Y:S06]  /*04b0*/  BRA.U !UP4, `(.L_x_8) ;  /* 0x000000010c207547 */ /* 0x000fec000b800000 */
[----:B------:R-:W-:Y:S01]  /*04c0*/  UISETP.NE.U32.AND UP2, UPT, UR8, URZ, UPT ;  /* 0x000000ff0800728c */ /* 0x000fe2000bf45070 */
[----:B-----5:R-:W-:Y:S01]  /*04d0*/  FSETP.NEU.AND P0, PT, R27, RZ, PT ;  /* 0x000000ff1b00720b */ /* 0x020fe20003f0d000 */
[----:B------:R-:W-:Y:S02]  /*04e0*/  USEL UR4, URZ, 0xffffffff, UP1 ;  /* 0xffffffffff047887 */ /* 0x000fe40008800000 */
[----:B------:R-:W-:-:S10]  /*04f0*/  UISETP.NE.AND.EX UP2, UPT, UR9, URZ, UPT, UP2 ;  /* 0x000000ff0900728c */ /* 0x000fd4000bf45320 */
[----:B------:R-:W-:Y:S01]  /*0500*/  VOTEU.ANY UP0, P0 ;  /* 0x0000000000ff7886 */ /* 0x000fe20000000100 */
[----:B------:R-:W-:-:S04]  /*0510*/  @!UP2 USEL UR4, URZ, 0xffffffff, UP0 ;  /* 0xffffffffff04a887 */ /* 0x000fc80008000000 */
[----:B------:R-:W-:-:S04]  /*0520*/  ULOP3.LUT UR4, UR4, 0x1, URZ, 0xc0, !UPT ;  /* 0x0000000104047892 */ /* 0x000fc8000f8ec0ff */
[----:B------:R-:W-:-:S11]  /*0530*/  UISETP.NE.U32.AND UP3, UPT, UR4, 0x1, UPT ;  /* 0x000000010400788c */ /* 0x000fd6000bf65070 */
.L_x_8:
[----:B------:R-:W3:Y:S01]  /*0540*/  SHFL.IDX PT, R0, R60, RZ, 0x1f ;  /* 0x00001fff3c007589 */ /* 0x000ee200000e0000 */
[----:B------:R-:W-:Y:S02]  /*0550*/  UISETP.NE.AND UP5, UPT, UR18, 0x2, UPT ;  /* 0x000000021200788c */ /* 0x000fe4000bfa5270 */
[----:B------:R-:W-:Y:S02]  /*0560*/  UISETP.NE.AND UP0, UPT, UR18, 0x2, UPT ;  /* 0x000000021200788c */ /* 0x000fe4000bf05270 */
[----:B------:R-:W-:Y:S02]  /*0570*/  UISETP.NE.OR UP2, UPT, UR41, URZ, UP5 ;  /* 0x000000ff2900728c */ /* 0x000fe4000af45670 */
[----:B------:R-:W-:-:S04]  /*0580*/  USEL UR61, URZ, 0x1, UP0 ;  /* 0x00000001ff3d7887 */ /* 0x000fc80008000000 */
[----:B------:R-:W-:Y:S02]  /*0590*/  PLOP3.LUT P3, PT, P1, PT, UP2, 0xae, 0xea ;  /* 0x0000000000ea781c */ /* 0x000fe40000f6f52e */
[----:B---3--:R-:W-:-:S13]  /*05a0*/  ISETP.NE.AND P0, PT, R0, RZ, PT ;  /* 0x000000ff0000720c */ /* 0x008fda0003f05270 */
[----:B------:R-:W-:Y:S05]  /*05b0*/  @P0 BRA `(.L_x_9) ;  /* 0x00000000007c0947 */ /* 0x000fea0003800000 */
[----:B------:R-:W-:Y:S01]  /*05c0*/  ELECT P0, URZ, PT ;  /* 0x0000000000ff782f */ /* 0x000fe20003800000 */
[----:B------:R-:W-:-:S12]  /*05d0*/  BSSY.RECONVERGENT B0, `(.L_x_9) ;  /* 0x000001d000007945 */ /* 0x000fd80003800200 */
[----:B------:R-:W-:Y:S05]  /*05e0*/  @!P0 BRA `(.L_x_10) ;  /* 0x00000000006c8947 */ /* 0x000fea0003800000 */
[----:B------:R-:W3:Y:S01]  /*05f0*/  S2UR UR5, SR_CgaCtaId ;  /* 0x00000000000579c3 */ /* 0x000ee20000008800 */
[----:B------:R-:W-:Y:S01]  /*0600*/  UMOV UR4, 0x400 ;  /* 0x0000040000047882 */ /* 0x000fe20000000000 */
[----:B------:R-:W-:Y:S02]  /*0610*/  UMOV UR6, 0x1 ;  /* 0x0000000100067882 */ /* 0x000fe40000000000 */
[----:B------:R-:W-:-:S04]  /*0620*/  UIADD3 UR6, UPT, UPT, -UR6, 0x100000, URZ ;  /* 0x0010000006067890 */ /* 0x000fc8000fffe1ff */
[----:B------:R-:W-:Y:S02]  /*0630*/  USHF.L.U32 UR7, UR6, 0xb, URZ ;  /* 0x0000000b06077899 */ /* 0x000fe400080006ff */
[----:B------:R-:W-:Y:S02]  /*0640*/  USHF.L.U32 UR6, UR6, 0x1, URZ ;  /* 0x0000000106067899 */ /* 0x000fe400080006ff */
[----:B---3--:R-:W-:Y:S01]  /*0650*/  ULEA UR4, UR5, UR4, 0x18 ;  /* 0x0000000405047291 */ /* 0x008fe2000f8ec0ff */
[----:B------:R-:W3:Y:S11]  /*0660*/  FENCE.VIEW.ASYNC.S ;  /* 0x00000000000073c6 */ /* 0x000ef60000000000 */
[----:B---3--:R3:W4:Y:S01]  /*0670*/  SYNCS.EXCH.64 URZ, [UR4], UR6 ;  /* 0x0000000604ff75b2 */ /* 0x0087220008000100 */
[----:B------:R3:W1:Y:S01]  /*0680*/  SYNCS.EXCH.64 URZ, [UR4+0x48], UR6 ;  /* 0x0000480604ff75b2 */ /* 0x0006620008000100 */
        /* <DEDUP_REMOVED lines=15> */
[----:B------:R3:W1:Y:S02]  /*0780*/  SYNCS.EXCH.64 URZ, [UR4+0x88], UR6 ;  /* 0x0000880604ff75b2 */ /* 0x0006640008000100 */
[----:B---3--:R-:W-:Y:S01]  /*0790*/  NOP ;  /* 0x0000000000007918 */ /* 0x008fe20000000000 */
.L_x_10:
[----:B------:R-:W-:Y:S05]  /*07a0*/  BSYNC.RECONVERGENT B0 ;  /* 0x0000000000007941 */ /* 0x000fea0003800200 */
.L_x_9:
[----:B------:R-:W3:Y:S01]  /*07b0*/  SHFL.IDX PT, R0, R60, RZ, 0x1f ;  /* 0x00001fff3c007589 */ /* 0x000ee200000e0000 */
[----:B------:R-:W-:Y:S01]  /*07c0*/  NOP ;  /* 0x0000000000007918 */ /* 0x000fe20000000000 */
[----:B---3--:R-:W-:-:S13]  /*07d0*/  ISETP.NE.AND P0, PT, R0, 0x1, PT ;  /* 0x000000010000780c */ /* 0x008fda0003f05270 */
[----:B------:R-:W-:Y:S05]  /*07e0*/  @P0 BRA `(.L_x_11) ;  /* 0x0000000000580947 */ /* 0x000fea0003800000 */
[----:B------:R-:W3:Y:S01]  /*07f0*/  S2UR UR5, SR_CgaCtaId ;  /* 0x00000000000579c3 */ /* 0x000ee20000008800 */
[----:B------:R-:W-:Y:S01]  /*0800*/  UMOV UR4, 0x400 ;  /* 0x0000040000047882 */ /* 0x000fe20000000000 */
[----:B------:R-:W-:Y:S01]  /*0810*/  UMOV UR8, 0x20 ;  /* 0x0000002000087882 */ /* 0x000fe20000000000 */
[----:B------:R-:W-:Y:S01]  /*0820*/  UMOV UR6, 0x80 ;  /* 0x0000008000067882 */ /* 0x000fe20000000000 */
[----:B------:R-:W-:-:S04]  /*0830*/  UIADD3 UR8, UPT, UPT, -UR8, 0x100000, URZ ;  /* 0x0010000008087890 */ /* 0x000fc8000fffe1ff */
[----:B------:R-:W-:Y:S02]  /*0840*/  USHF.L.U32 UR9, UR8, 0xb, URZ ;  /* 0x0000000b08097899 */ /* 0x000fe400080006ff */
[----:B------:R-:W-:Y:S02]  /*0850*/  USHF.L.U32 UR8, UR8, 0x1, URZ ;  /* 0x0000000108087899 */ /* 0x000fe400080006ff */
[----:B------:R-:W-:-:S04]  /*0860*/  UIADD3 UR6, UPT, UPT, -UR6, 0x100000, URZ ;  /* 0x0010000006067890 */ /* 0x000fc8000fffe1ff */
[----:B------:R-:W-:Y:S02]  /*0870*/  USHF.L.U32 UR7, UR6, 0xb, URZ ;  /* 0x0000000b06077899 */ /* 0x000fe400080006ff */
[----:B------:R-:W-:Y:S01]  /*0880*/  USHF.L.U32 UR6, UR6, 0x1, URZ ;  /* 0x0000000106067899 */ /* 0x000fe200080006ff */
[----:B------:R-:W-:Y:S01]  /*0890*/  ELECT P0, URZ, PT ;  /* 0x0000000000ff782f */ /* 0x000fe20003800000 */
[----:B---3--:R-:W-:Y:S01]  /*08a0*/  ULEA UR4, UR5, UR4, 0x18 ;  /* 0x0000000405047291 */ /* 0x008fe2000f8ec0ff */
[----:B------:R-:W3:Y:S11]  /*08b0*/  FENCE.VIEW.ASYNC.S ;  /* 0x00000000000073c6 */ /* 0x000ef60000000000 */
[----:B---3--:R3:W1:Y:S01]  /*08c0*/  SYNCS.EXCH.64 URZ, [UR4+0x90], UR8 ;  /* 0x0000900804ff75b2 */ /* 0x0086620008000100 */
[----:B------:R3:W1:Y:S01]  /*08d0*/  SYNCS.EXCH.64 URZ, [UR4+0xb0], UR6 ;  /* 0x0000b00604ff75b2 */ /* 0x0006620008000100 */
[----:B------:R3:W1:Y:S01]  /*08e0*/  SYNCS.EXCH.64 URZ, [UR4+0x98], UR8 ;  /* 0x0000980804ff75b2 */ /* 0x0006620008000100 */
[----:B------:R3:W1:Y:S01]  /*08f0*/  SYNCS.EXCH.64 URZ, [UR4+0xb8], UR6 ;  /* 0x0000b80604ff75b2 */ /* 0x0006620008000100 */
[----:B------:R3:W1:Y:S01]  /*0900*/  SYNCS.EXCH.64 URZ, [UR4+0xa0], UR8 ;  /* 0x0000a00804ff75b2 */ /* 0x0006620008000100 */
[----:B------:R3:W1:Y:S01]  /*0910*/  SYNCS.EXCH.64 URZ, [UR4+0xc0], UR6 ;  /* 0x0000c00604ff75b2 */ /* 0x0006620008000100 */
[----:B------:R3:W1:Y:S01]  /*0920*/  SYNCS.EXCH.64 URZ, [UR4+0xa8], UR8 ;  /* 0x0000a80804ff75b2 */ /* 0x0006620008000100 */
[----:B------:R3:W1:Y:S01]  /*0930*/  SYNCS.EXCH.64 URZ, [UR4+0xc8], UR6 ;  /* 0x0000c80604ff75b2 */ /* 0x0006620008000100 */
[----:B------:R-:W-:Y:S01]  /*0940*/  NOP ;  /* 0x0000000000007918 */ /* 0x000fe20000000000 */
.L_x_11:
[----:B------:R-:W2:Y:S01]  /*0950*/  SHFL.IDX PT, R0, R60, RZ, 0x1f ;  /* 0x00001fff3c007589 */ /* 0x000ea200000e0000 */
[----:B------:R-:W-:Y:S01]  /*0960*/  NOP ;  /* 0x0000000000007918 */ /* 0x000fe20000000000 */
[----:B--2---:R-:W-:-:S13]  /*0970*/  ISETP.NE.AND P0, PT, R0, 0x3, PT ;  /* 0x000000030000780c */ /* 0x004fda0003f05270 */
[----:B------:R-:W-:Y:S05]  /*0980*/  @P0 BRA `(.L_x_12) ;  /* 0x0000000000300947 */ /* 0x000fea0003800000 */
[----:B------:R-:W2:Y:S01]  /*0990*/  S2UR UR5, SR_CgaCtaId ;  /* 0x00000000000579c3 */ /* 0x000ea20000008800 */
[----:B---3--:R-:W-:Y:S01]  /*09a0*/  UMOV UR4, 0x400 ;  /* 0x0000040000047882 */ /* 0x008fe20000000000 */
[----:B------:R-:W-:Y:S01]  /*09b0*/  UMOV UR6, 0x20 ;  /* 0x0000002000067882 */ /* 0x000fe20000000000 */
[----:B------:R-:W-:Y:S01]  /*09c0*/  ELECT P0, URZ, PT ;  /* 0x0000000000ff782f */ /* 0x000fe20003800000 */
[----:B------:R-:W-:-:S04]  /*09d0*/  UIADD3 UR6, UPT, UPT, -UR6, 0x100000, URZ ;  /* 0x0010000006067890 */ /* 0x000fc8000fffe1ff */
[----:B------:R-:W-:Y:S02]  /*09e0*/  USHF.L.U32 UR7, UR6, 0xb, URZ ;  /* 0x0000000b06077899 */ /* 0x000fe400080006ff */
[----:B------:R-:W-:Y:S02]  /*09f0*/  USHF.L.U32 UR6, UR6, 0x1, URZ ;  /* 0x0000000106067899 */ /* 0x000fe400080006ff */
[----:B--2---:R-:W-:Y:S01]  /*0a00*/  ULEA UR4, UR5, UR4, 0x18 ;  /* 0x0000000405047291 */ /* 0x004fe2000f8ec0ff */
[----:B------:R-:W2:Y:S11]  /*0a10*/  FENCE.VIEW.ASYNC.S ;  /* 0x00000000000073c6 */ /* 0x000eb60000000000 */
[----:B--2---:R2:W3:Y:S01]  /*0a20*/  SYNCS.EXCH.64 URZ, [UR4+0xd0], UR6 ;  /* 0x0000d00604ff75b2 */ /* 0x0044e20008000100 */
[----:B------:R2:W1:Y:S01]  /*0a30*/  SYNCS.EXCH.64 URZ, [UR4+0xd8], UR6 ;  /* 0x0000d80604ff75b2 */ /* 0x0004620008000100 */
[----:B------:R-:W-:Y:S01]  /*0a40*/  NOP ;  /* 0x0000000000007918 */ /* 0x000fe20000000000 */
.L_x_12:
[----:B------:R-:W4:Y:S01]  /*0a50*/  SHFL.IDX PT, R0, R60, RZ, 0x1f ;  /* 0x00001fff3c007589 */ /* 0x000f2200000e0000 */
[----:B------:R-:W-:Y:S01]  /*0a60*/  NOP ;  /* 0x0000000000007918 */ /* 0x000fe20000000000 */
[----:B----4-:R-:W-:-:S13]  /*0a70*/  ISETP.NE.AND P0, PT, R0, 0x4, PT ;  /* 0x000000040000780c */ /* 0x010fda0003f05270 */
[----:B------:R-:W-:Y:S05]  /*0a80*/  @P0 BRA `(.L_x_13) ;  /* 0x0000000000440947 */ /* 0x000fea0003800000 */
[----:B------:R-:W4:Y:S01]  /*0a90*/  S2UR UR5, SR_CgaCtaId ;  /* 0x00000000000579c3 */ /* 0x000f220000008800 */
[----:B--23--:R-:W-:Y:S01]  /*0aa0*/  UMOV UR4, 0x1e0 ;  /* 0x000001e000047882 */ /* 0x00cfe20000000000 */
[----:B------:R-:W-:Y:S01]  /*0ab0*/  UMOV UR6, 0x400 ;  /* 0x0000040000067882 */ /* 0x000fe20000000000 */
[----:B------:R-:W-:Y:S01]  /*0ac0*/  USEL UR4, UR4, 0x1a0, UP3 ;  /* 0x000001a004047887 */ /* 0x000fe20009800000 */
[----:B------:R-:W-:Y:S01]  /*0ad0*/  UMOV UR8, 0x1 ;  /* 0x0000000100087882 */ /* 0x000fe20000000000 */
[----:B------:R-:W-:Y:S01]  /*0ae0*/  ELECT P0, URZ, PT ;  /* 0x0000000000ff782f */ /* 0x000fe20003800000 */
[----:B------:R-:W-:-:S04]  /*0af0*/  UIADD3 UR8, UPT, UPT, -UR8, 0x100000, URZ ;  /* 0x0010000008087890 */ /* 0x000fc8000fffe1ff */
[----:B------:R-:W-:Y:S02]  /*0b00*/  USHF.L.U32 UR9, UR8, 0xb, URZ ;  /* 0x0000000b08097899 */ /* 0x000fe400080006ff */
[----:B------:R-:W-:Y:S02]  /*0b10*/  USHF.L.U32 UR8, UR8, 0x1, URZ ;  /* 0x0000000108087899 */ /* 0x000fe400080006ff */
[----:B----4-:R-:W-:Y:S02]  /*0b20*/  ULEA UR6, UR5, UR6, 0x18 ;  /* 0x0000000605067291 */ /* 0x010fe4000f8ec0ff */
[----:B------:R-:W-:-:S04]  /*0b30*/  UIADD3 UR4, UPT, UPT, -UR4, 0x100000, URZ ;  /* 0x0010000004047890 */ /* 0x000fc8000fffe1ff */
[----:B------:R-:W-:Y:S02]  /*0b40*/  USHF.L.U32 UR5, UR4, 0xb, URZ ;  /* 0x0000000b04057899 */ /* 0x000fe400080006ff */
[----:B------:R-:W-:Y:S01]  /*0b50*/  USHF.L.U32 UR4, UR4, 0x1, URZ ;  /* 0x0000000104047899 */ /* 0x000fe200080006ff */
[----:B------:R-:W2:Y:S03]  /*0b60*/  FENCE.VIEW.ASYNC.S ;  /* 0x00000000000073c6 */ /* 0x000ea60000000000 */
[----:B--2---:R4:W2:Y:S08]  /*0b70*/  SYNCS.EXCH.64 URZ, [UR6+0xe0], UR8 ;  /* 0x0000e00806ff75b2 */ /* 0x0048b00008000100 */
[----:B------:R4:W3:Y:S02]  /*0b80*/  SYNCS.EXCH.64 URZ, [UR6+0xe8], UR4 ;  /* 0x0000e80406ff75b2 */ /* 0x0008e40008000100 */
[----:B----4-:R-:W-:Y:S01]  /*0b90*/  NOP ;  /* 0x0000000000007918 */ /* 0x010fe20000000000 */
.L_x_13:
[----:B------:R-:W4:Y:S01]  /*0ba0*/  SHFL.IDX PT, R0, R60, RZ, 0x1f ;  /* 0x00001fff3c007589 */ /* 0x000f2200000e0000 */
[----:B------:R-:W-:Y:S01]  /*0bb0*/  ISETP.NE.OR P1, PT, RZ, UR18, !P1 ;  /* 0x00000012ff007c0c */ /* 0x000fe2000cf25670 */
[----:B------:R-:W-:Y:S01]  /*0bc0*/  NOP ;  /* 0x0000000000007918 */ /* 0x000fe20000000000 */
[----:B----4-:R-:W-:-:S13]  /*0bd0*/  ISETP.NE.AND P0, PT, R0, 0x5, PT ;  /* 0x000000050000780c */ /* 0x010fda0003f05270 */
[----:B------:R-:W-:Y:S05]  /*0be0*/  @P0 BRA `(.L_x_14) ;  /* 0x0000000000480947 */ /* 0x000fea0003800000 */
[----:B------:R-:W4:Y:S01]  /*0bf0*/  S2UR UR5, SR_CgaCtaId ;  /* 0x00000000000579c3 */ /* 0x000f220000008800 */
[----:B--23--:R-:W-:Y:S01]  /*0c00*/  UMOV UR4, 0x400 ;  /* 0x0000040000047882 */ /* 0x00cfe20000000000 */
        /* <DEDUP_REMOVED lines=9> */
[----:B----4-:R-:W-:Y:S01]  /*0ca0*/  ULEA UR4, UR5, UR4, 0x18 ;  /* 0x0000000405047291 */ /* 0x010fe2000f8ec0ff */
[----:B------:R-:W2:Y:S11]  /*0cb0*/  FENCE.VIEW.ASYNC.S ;  /* 0x00000000000073c6 */ /* 0x000eb60000000000 */
[----:B--2---:R4:W2:Y:S01]  /*0cc0*/  SYNCS.EXCH.64 URZ, [UR4+0xf0], UR6 ;  /* 0x0000f00604ff75b2 */ /* 0x0048a20008000100 */
[----:B------:R4:W3:Y:S01]  /*0cd0*/  SYNCS.EXCH.64 URZ, [UR4+0x100], UR8 ;  /* 0x0001000804ff75b2 */ /* 0x0008e20008000100 */
[----:B------:R4:W1:Y:S01]  /*0ce0*/  SYNCS.EXCH.64 URZ, [UR4+0xf8], UR6 ;  /* 0x0000f80604ff75b2 */ /* 0x0008620008000100 */
[----:B------:R4:W1:Y:S02]  /*0cf0*/  SYNCS.EXCH.64 URZ, [UR4+0x108], UR8 ;  /* 0x0001080804ff75b2 */ /* 0x0008640008000100 */
[----:B----4-:R-:W-:Y:S01]  /*0d00*/  NOP ;  /* 0x0000000000007918 */ /* 0x010fe20000000000 */
.L_x_14:
[----:B--23--:R-:W2:Y:S01]  /*0d10*/  S2UR UR7, SR_CgaCtaId ;  /* 0x00000000000779c3 */ /* 0x00cea20000008800 */
[----:B------:R-:W-:Y:S01]  /*0d20*/  VOTEU.ALL UP0, P1 ;  /* 0x0000000000ff7886 */ /* 0x000fe20000800000 */
[----:B------:R-:W-:Y:S01]  /*0d30*/  UMOV UR4, 0x20 ;  /* 0x0000002000047882 */ /* 0x000fe20000000000 */
[----:B------:R-:W-:Y:S01]  /*0d40*/  NOP ;  /* 0x0000000000007918 */ /* 0x000fe20000000000 */
[----:B-1----:R-:W-:Y:S01]  /*0d50*/  LOP3.LUT R3, R57, 0x1f, RZ, 0xc0, !PT ;  /* 0x0000001f39037812 */ /* 0x002fe200078ec0ff */
[----:B------:R-:W-:Y:S01]  /*0d60*/  UISETP.NE.AND UP4, UPT, UR18, URZ, UPT ;  /* 0x000000ff1200728c */ /* 0x000fe2000bf85270 */
[----:B------:R-:W-:Y:S01]  /*0d70*/  @!UP0 UMOV UR6, 0x400 ;  /* 0x0000040000068882 */ /* 0x000fe20000000000 */
[----:B------:R-:W-:-:S04]  /*0d80*/  @!UP0 UIADD3 UR4, UPT, UPT, -UR4, 0x100000, URZ ;  /* 0x0010000004048890 */ /* 0x000fc8000fffe1ff */
[----:B------:R-:W-:Y:S02]  /*0d90*/  @!UP0 USHF.L.U32 UR5, UR4, 0xb, URZ ;  /* 0x0000000b04058899 */ /* 0x000fe400080006ff */
[----:B------:R-:W-:Y:S02]  /*0da0*/  @!UP0 USHF.L.U32 UR4, UR4, 0x1, URZ ;  /* 0x0000000104048899 */ /* 0x000fe400080006ff */
[----:B--2---:R-:W-:Y:S01]  /*0db0*/  @!UP0 ULEA UR6, UR7, UR6, 0x18 ;  /* 0x0000000607068291 */ /* 0x004fe2000f8ec0ff */
[----:B------:R-:W1:Y:S01]  /*0dc0*/  LDCU UR7, c[0x0][0x36c] ;  /* 0x00006d80ff0777ac */ /* 0x000e620008000800 */
[----:B------:R-:W-:Y:S01]  /*0dd0*/  VOTEU.ALL UP0, P1 ;  /* 0x0000000000ff7886 */ /* 0x000fe20000800000 */
[----:B------:R-:W2:Y:S09]  /*0de0*/  FENCE.VIEW.ASYNC.S ;  /* 0x00000000000073c6 */ /* 0x000eb20000000000 */
[----:B--2---:R2:W3:Y:S01]  /*0df0*/  @!UP0 SYNCS.EXCH.64 URZ, [UR6+0x110], UR4 ;  /* 0x0001100406ff85b2 */ /* 0x0044e20008000100 */
[----:B-1----:R-:W-:-:S09]  /*0e00*/  UISETP.EQ.U32.AND UP6, UPT, UR7, 0x1, UPT ;  /* 0x000000010700788c */ /* 0x002fd2000bfc2070 */
[----:B--2---:R-:W-:Y:S05]  /*0e10*/  BRA.U !UP6, `(.L_x_15) ;  /* 0x000000010e087547 */ /* 0x004fea000b800000 */
[----:B---3--:R-:W-:Y:S01]  /*0e20*/  UCGABAR_ARV ;  /* 0x00000000000079c7 */ /* 0x008fe20008000000 */
[----:B------:R-:W-:Y:S05]  /*0e30*/  BRA `(.L_x_16) ;  /* 0x0000000000047947 */ /* 0x000fea0003800000 */
.L_x_15:
[----:B---3--:R-:W-:Y:S01]  /*0e40*/  NOP ;  /* 0x0000000000007918 */ /* 0x008fe20000000000 */
.L_x_16:
[----:B------:R-:W1:Y:S01]  /*0e50*/  S2UR UR21, SR_CTAID.X ;  /* 0x00000000001579c3 */ /* 0x000e620000002500 */
[----:B------:R-:W-:-:S05]  /*0e60*/  CS2R.32 R64, SR_CgaSize ;  /* 0x0000000000407805 */ /* 0x000fca0000008a00 */
[----:B------:R-:W-:-:S05]  /*0e70*/  IMAD R64, R64, -0xa0, RZ ;  /* 0xffffff6040407824 */ /* 0x000fca00078e02ff */
[----:B------:R-:W-:-:S14]  /*0e80*/  R2UR UR5, R64 ;  /* 0x00000000400572ca */ /* 0x000fdc00000e0000 */
[----:B------:R-:W2:Y:S01]  /*0e90*/  LDCU UR5, c[0x0][UR5+0x2b0] ;  /* 0x00005600050577ac */ /* 0x000ea20008000800 */
[----:B------:R-:W-:-:S05]  /*0ea0*/  CS2R.32 R64, SR_CgaSize ;  /* 0x0000000000407805 */ /* 0x000fca0000008a00 */
[----:B------:R-:W-:-:S05]  /*0eb0*/  IMAD R64, R64, -0xa0, RZ ;  /* 0xffffff6040407824 */ /* 0x000fca00078e02ff */
[----:B------:R-:W-:-:S14]  /*0ec0*/  R2UR UR4, R64 ;  /* 0x00000000400472ca */ /* 0x000fdc00000e0000 */
[----:B------:R-:W3:Y:S01]  /*0ed0*/  LDCU UR4, c[0x0][UR4+0x2b4] ;  /* 0x00005680040477ac */ /* 0x000ee20008000800 */
[----:B------:R-:W4:Y:S01]  /*0ee0*/  S2UR UR20, SR_CTAID.Y ;  /* 0x00000000001479c3 */ /* 0x000f220000002600 */
[----:B------:R-:W-:-:S05]  /*0ef0*/  CS2R.32 R64, SR_CgaSize ;  /* 0x0000000000407805 */ /* 0x000fca0000008a00 */
[----:B------:R-:W-:-:S05]  /*0f00*/  IMAD R64, R64, -0xa0, RZ ;  /* 0xffffff6040407824 */ /* 0x000fca00078e02ff */
[----:B------:R-:W-:-:S14]  /*0f10*/  R2UR UR7, R64 ;  /* 0x00000000400772ca */ /* 0x000fdc00000e0000 */
[----:B------:R-:W3:Y:S01]  /*0f20*/  LDCU UR7, c[0x0][UR7+0x2a0] ;  /* 0x00005400070777ac */ /* 0x000ee20008000800 */
[----:B------:R-:W-:-:S05]  /*0f30*/  CS2R.32 R64, SR_CgaSize ;  /* 0x0000000000407805 */ /* 0x000fca0000008a00 */
[----:B------:R-:W-:-:S05]  /*0f40*/  IMAD R64, R64, -0xa0, RZ ;  /* 0xffffff6040407824 */ /* 0x000fca00078e02ff */
[----:B------:R-:W-:-:S14]  /*0f50*/  R2UR UR8, R64 ;  /* 0x00000000400872ca */ /* 0x000fdc00000e0000 */
[----:B------:R-:W3:Y:S01]  /*0f60*/  LDCU UR8, c[0x0][UR8+0x2a4] ;  /* 0x00005480080877ac */ /* 0x000ee20008000800 */
[----:B------:R-:W3:Y:S01]  /*0f70*/  LDCU UR19, c[0x0][0xb24] ;  /* 0x00016480ff1377ac */ /* 0x000ee20008000800 */
[----:B------:R-:W3:Y:S01]  /*0f80*/  LDCU UR39, c[0x0][0xb24] ;  /* 0x00016480ff2777ac */ /* 0x000ee20008000800 */
[----:B-1----:R-:W-:Y:S01]  /*0f90*/  I2FP.F32.U32 R2, UR21 ;  /* 0x0000001500027c45 */ /* 0x002fe20008201000 */
[----:B------:R-:W1:Y:S04]  /*0fa0*/  LDCU UR24, c[0x0][0xb30] ;  /* 0x00016600ff1877ac */ /* 0x000e680008000800 */
[----:B--2---:R-:W-:Y:S01]  /*0fb0*/  FMUL R2, R2, UR5 ;  /* 0x0000000502027c20 */ /* 0x004fe20008400000 */
[----:B----4-:R-:W-:-:S05]  /*0fc0*/  I2FP.F32.U32 R0, UR20 ;  /* 0x0000001400007c45 */ /* 0x010fca0008201000 */
[----:B------:R-:W2:Y:S01]  /*0fd0*/  F2I.U32.TRUNC.NTZ R2, R2 ;  /* 0x0000000200027305 */ /* 0x000ea2000020f000 */
[----:B---3--:R-:W-:-:S07]  /*0fe0*/  FMUL R0, R0, UR4 ;  /* 0x0000000400007c20 */ /* 0x008fce0008400000 */
[----:B------:R-:W3:Y:S01]  /*0ff0*/  F2I.U32.TRUNC.NTZ R0, R0 ;  /* 0x0000000000007305 */ /* 0x000ee2000020f000 */
[----:B--2---:R-:W-:Y:S02]  /*1000*/  R2UR UR4, R2 ;  /* 0x00000000020472ca */ /* 0x004fe400000e0000 */
[----:B------:R-:W-:Y:S02]  /*1010*/  PRMT R2, RZ, 0x7610, R2 ;  /* 0x00007610ff027816 */ /* 0x000fe40000000002 */
[----:B---3--:R-:W-:Y:S02]  /*1020*/  R2UR UR6, R0 ;  /* 0x00000000000672ca */ /* 0x008fe400000e0000 */
[----:B------:R-:W-:-:S07]  /*1030*/  PRMT R0, RZ, 0x7610, R0 ;  /* 0x00007610ff007816 */ /* 0x000fce0000000000 */
[----:B------:R-:W-:-:S04]  /*1040*/  UIADD3 UR5, UPT, UPT, -UR4, URZ, URZ ;  /* 0x000000ff04057290 */ /* 0x000fc8000fffe1ff */
[----:B------:R-:W-:Y:S02]  /*1050*/  UIMAD UR5, UR7, UR5, UR21 ;  /* 0x00000005070572a4 */ /* 0x000fe4000f8e0215 */
[----:B------:R-:W-:-:S04]  /*1060*/  UIADD3 UR4, UPT, UPT, -UR6, URZ, URZ ;  /* 0x000000ff06047290 */ /* 0x000fc8000fffe1ff */
[----:B------:R-:W-:Y:S01]  /*1070*/  IMAD.U32 R64, RZ, RZ, UR5 ;  /* 0x00000005ff407e24 */ /* 0x000fe2000f8e00ff */
[----:B------:R-:W-:-:S06]  /*1080*/  UIMAD UR4, UR8, UR4, UR20 ;  /* 0x00000004080472a4 */ /* 0x000fcc000f8e0214 */
[----:B------:R-:W-:Y:S01]  /*1090*/  IMAD.U32 R63, RZ, RZ, UR4 ;  /* 0x00000004ff3f7e24 */ /* 0x000fe2000f8e00ff */
[----:B-1----:R-:W-:Y:S06]  /*10a0*/  BRA.U UP4, `(.L_x_17) ;  /* 0x0000000104307547 */ /* 0x002fec000b800000 */
[----:B------:R-:W-:Y:S01]  /*10b0*/  R2UR UR5, R63 ;  /* 0x000000003f0572ca */ /* 0x000fe200000e0000 */
[----:B------:R-:W-:Y:S01]  /*10c0*/  UMOV UR7, 0x3 ;  /* 0x0000000300077882 */ /* 0x000fe20000000000 */
[----:B------:R-:W-:-:S11]  /*10d0*/  R2UR UR4, R64 ;  /* 0x00000000400472ca */ /* 0x000fd600000e0000 */
[----:B------:R-:W-:-:S04]  /*10e0*/  UISETP.NE.AND UP0, UPT, UR5, URZ, UPT ;  /* 0x000000ff0500728c */ /* 0x000fc8000bf05270 */
[----:B------:R-:W-:Y:S02]  /*10f0*/  UISETP.LT.U32.OR UP0, UPT, UR4, 0x2, !UP0 ;  /* 0x000000020400788c */ /* 0x000fe4000c701470 */
[----:B------:R-:W-:Y:S02]  /*1100*/  ULOP3.LUT UR4, UR4, 0xfffffffe, URZ, 0xc0, !UPT ;  /* 0xfffffffe04047892 */ /* 0x000fe4000f8ec0ff */
[----:B------:R-:W-:Y:S02]  /*1110*/  USEL UR6, URZ, 0x1, !UP0 ;  /* 0x00000001ff067887 */ /* 0x000fe4000c000000 */
[----:B------:R-:W-:Y:S02]  /*1120*/  USEL UR5, URZ, 0x2, !UP0 ;  /* 0x00000002ff057887 */ /* 0x000fe4000c000000 */
[----:B------:R-:W-:Y:S02]  /*1130*/  USHF.L.U32 UR4, UR7, UR4, URZ ;  /* 0x0000000407047299 */ /* 0x000fe400080006ff */
[----:B------:R-:W-:-:S04]  /*1140*/  UIADD3 UR5, UPT, UPT, UR6, UR5, URZ ;  /* 0x0000000506057290 */ /* 0x000fc8000fffe0ff */
[----:B------:R-:W-:Y:S02]  /*1150*/  IMAD.U32 R0, RZ, RZ, UR4 ;  /* 0x00000004ff007e24 */ /* 0x000fe4000f8e00ff */
[----:B------:R-:W-:-:S07]  /*1160*/  IMAD.U32 R2, RZ, RZ, UR5 ;  /* 0x00000005ff027e24 */ /* 0x000fce000f8e00ff */
.L_x_17:
[----:B------:R-:W1:Y:S01]  /*1170*/  S2UR UR50, SR_CTAID.Z ;  /* 0x00000000003279c3 */ /* 0x000e620000002700 */
[----:B------:R-:W-:Y:S01]  /*1180*/  UISETP.GE.AND UP0, UPT, UR19, 0x1, UPT ;  /* 0x000000011300788c */ /* 0x000fe2000bf06270 */
[----:B------:R-:W-:-:S08]  /*1190*/  UMOV UR26, UR21 ;  /* 0x00000015001a7c82 */ /* 0x000fd00008000000 */
[----:B------:R-:W-:Y:S05]  /*11a0*/  BRA.U !UP0, `(.L_x_18) ;  /* 0x0000000108d47547 */ /* 0x000fea000b800000 */
[----:B------:R-:W2:Y:S01]  /*11b0*/  LDCU.128 UR12, c[0x0][0xb10] ;  /* 0x00016200ff0c77ac */ /* 0x000ea20008000c00 */
[----:B------:R-:W3:Y:S01]  /*11c0*/  LDCU UR22, c[0x0][0xb0c] ;  /* 0x00016180ff1677ac */ /* 0x000ee20008000800 */
[----:B------:R-:W4:Y:S01]  /*11d0*/  LDCU UR6, c[0x0][0x370] ;  /* 0x00006e00ff0677ac */ /* 0x000f220008000800 */
[----:B------:R-:W1:Y:S01]  /*11e0*/  LDCU UR7, c[0x0][0x374] ;  /* 0x00006e80ff0777ac */ /* 0x000e620008000800 */
[----:B------:R-:W1:Y:S01]  /*11f0*/  LDCU UR23, c[0x0][0xb20] ;  /* 0x00016400ff1777ac */ /* 0x000e620008000800 */
[----:B--2---:R-:W-:Y:S02]  /*1200*/  UIMAD.WIDE.U32 UR4, UR21, UR12, URZ ;  /* 0x0000000c150472a5 */ /* 0x004fe4000f8e00ff */
[----:B---3--:R-:W-:Y:S01]  /*1210*/  UISETP.NE.AND UP0, UPT, UR22, 0x1, UPT ;  /* 0x000000011600788c */ /* 0x008fe2000bf05270 */
[----:B------:R-:W2:Y:S01]  /*1220*/  LDCU.64 UR8, c[0x0][0xb28] ;  /* 0x00016500ff0877ac */ /* 0x000ea20008000a00 */
[----:B----4-:R-:W-:-:S03]  /*1230*/  UIMAD.WIDE.U32 UR10, UR6, UR12, URZ ;  /* 0x0000000c060a72a5 */ /* 0x010fc6000f8e00ff */
[----:B------:R-:W-:Y:S01]  /*1240*/  UMOV UR4, UR5 ;  /* 0x0000000500047c82 */ /* 0x000fe20008000000 */
[----:B------:R-:W-:Y:S02]  /*1250*/  UISETP.NE.AND UP2, UPT, UR19, 0x1, UPT ;  /* 0x000000011300788c */ /* 0x000fe4000bf45270 */
[----:B------:R-:W-:Y:S01]  /*1260*/  USHF.R.U32.HI UR4, URZ, UR13, UR4 ;  /* 0x0000000dff047299 */ /* 0x000fe20008011604 */
[----:B------:R-:W-:Y:S01]  /*1270*/  UMOV UR10, UR11 ;  /* 0x0000000b000a7c82 */ /* 0x000fe20008000000 */
[----:B------:R-:W-:Y:S02]  /*1280*/  UIMAD.WIDE.U32 UR16, UR20, UR15, URZ ;  /* 0x0000000f141072a5 */ /* 0x000fe4000f8e00ff */
[----:B------:R-:W-:Y:S02]  /*1290*/  USEL UR5, UR21, UR4, !UP0 ;  /* 0x0000000415057287 */ /* 0x000fe4000c000000 */
[----:B------:R-:W-:Y:S02]  /*12a0*/  @UP0 USHF.R.U32.HI UR6, URZ, UR13, UR10 ;  /* 0x0000000dff060299 */ /* 0x000fe4000801160a */
[----:B------:R-:W-:-:S02]  /*12b0*/  UISETP.NE.AND UP0, UPT, UR14, 0x1, UPT ;  /* 0x000000010e00788c */ /* 0x000fc4000bf05270 */
[----:B-1----:R-:W-:Y:S02]  /*12c0*/  UIMAD.WIDE.U32 UR10, UR7, UR15, URZ ;  /* 0x0000000f070a72a5 */ /* 0x002fe4000f8e00ff */
[----:B--2---:R-:W-:Y:S01]  /*12d0*/  UIMAD.WIDE.U32 UR12, UR6, UR8, URZ ;  /* 0x00000008060c72a5 */ /* 0x004fe2000f8e00ff */
[----:B------:R-:W-:Y:S01]  /*12e0*/  UMOV UR4, UR17 ;  /* 0x0000001100047c82 */ /* 0x000fe20008000000 */
[----:B------:R-:W-:-:S03]  /*12f0*/  UIADD3 UR26, UPT, UPT, -UR5, URZ, URZ ;  /* 0x000000ff051a7290 */ /* 0x000fc6000fffe1ff */
[----:B------:R-:W-:Y:S01]  /*1300*/  UMOV UR10, UR11 ;  /* 0x0000000b000a7c82 */ /* 0x000fe20008000000 */
[----:B------:R-:W-:Y:S02]  /*1310*/  USHF.R.U32.HI UR4, URZ, UR23, UR4 ;  /* 0x00000017ff047299 */ /* 0x000fe40008011604 */
[----:B------:R-:W-:Y:S01]  /*1320*/  @UP0 USHF.R.U32.HI UR7, URZ, UR23, UR10 ;  /* 0x00000017ff070299 */ /* 0x000fe2000801160a */
[----:B------:R-:W-:Y:S01]  /*1330*/  UMOV UR12, UR13 ;  /* 0x0000000d000c7c82 */ /* 0x000fe20008000000 */
[----:B------:R-:W-:Y:S02]  /*1340*/  USEL UR4, UR20, UR4, !UP0 ;  /* 0x0000000414047287 */ /* 0x000fe4000c000000 */
[----:B------:R-:W-:Y:S02]  /*1350*/  UIMAD.WIDE.U32 UR10, UR7, UR8, URZ ;  /* 0x00000008070a72a5 */ /* 0x000fe4000f8e00ff */
[----:B------:R-:W-:Y:S02]  /*1360*/  @UP2 USHF.R.U32.HI UR6, URZ, UR9, UR12 ;  /* 0x00000009ff062299 */ /* 0x000fe4000801160c */
[----:B------:R-:W-:-:S02]  /*1370*/  UIMAD.WIDE.U32 UR12, UR4, UR8, URZ ;  /* 0x00000008040c72a5 */ /* 0x000fc4000f8e00ff */
[----:B------:R-:W-:Y:S01]  /*1380*/  UIMAD UR26, UR22, UR26, UR21 ;  /* 0x0000001a161a72a4 */ /* 0x000fe2000f8e0215 */
[----:B------:R-:W-:Y:S02]  /*1390*/  UMOV UR10, UR11 ;  /* 0x0000000b000a7c82 */ /* 0x000fe40008000000 */
[----:B------:R-:W-:Y:S02]  /*13a0*/  @UP2 USHF.R.U32.HI UR7, URZ, UR9, UR10 ;  /* 0x00000009ff072299 */ /* 0x000fe4000801160a */
[----:B------:R-:W-:Y:S02]  /*13b0*/  UIMAD UR10, UR6, UR19, URZ ;  /* 0x00000013060a72a4 */ /* 0x000fe4000f8e02ff */
[----:B------:R-:W-:-:S04]  /*13c0*/  UIMAD UR7, UR7, UR19, URZ ;  /* 0x00000013070772a4 */ /* 0x000fc8000f8e02ff */
[----:B------:R-:W-:-:S03]  /*13d0*/  UISETP.GE.AND UP0, UPT, UR4, UR7, UPT ;  /* 0x000000070400728c */ /* 0x000fc6000bf06270 */
[----:B------:R-:W-:Y:S01]  /*13e0*/  UMOV UR7, UR13 ;  /* 0x0000000d00077c82 */ /* 0x000fe20008000000 */
[----:B------:R-:W-:Y:S02]  /*13f0*/  UISETP.GE.OR UP0, UPT, UR5, UR10, UP0 ;  /* 0x0000000a0500728c */ /* 0x000fe40008706670 */
[----:B------:R-:W-:Y:S02]  /*1400*/  UIMAD.WIDE.U32 UR10, UR5, UR8, URZ ;  /* 0x00000008050a72a5 */ /* 0x000fe4000f8e00ff */
[----:B------:R-:W-:Y:S02]  /*1410*/  USHF.R.U32.HI UR7, URZ, UR9, UR7 ;  /* 0x00000009ff077299 */ /* 0x000fe40008011607 */
[----:B------:R-:W-:Y:S02]  /*1420*/  UIADD3 UR10, UPT, UPT, -UR4, URZ, URZ ;  /* 0x000000ff040a7290 */ /* 0x000fe4000fffe1ff */
[----:B------:R-:W-:Y:S02]  /*1430*/  USEL UR7, UR4, UR7, !UP2 ;  /* 0x0000000704077287 */ /* 0x000fe4000d000000 */
[----:B------:R-:W-:Y:S01]  /*1440*/  UIMAD UR10, UR14, UR10, UR20 ;  /* 0x0000000a0e0a72a4 */ /* 0x000fe2000f8e0214 */
[----:B------:R-:W-:-:S02]  /*1450*/  @!UP0 UMOV UR8, UR11 ;  /* 0x0000000b00088c82 */ /* 0x000fc40008000000 */
[----:B------:R-:W-:Y:S02]  /*1460*/  @!UP0 USHF.R.U32.HI UR8, URZ, UR9, UR8 ;  /* 0x00000009ff088299 */ /* 0x000fe40008011608 */
[----:B------:R-:W-:Y:S02]  /*1470*/  UIADD3 UR9, UPT, UPT, -UR7, URZ, URZ ;  /* 0x000000ff07097290 */ /* 0x000fe4000fffe1ff */
[----:B------:R-:W-:Y:S02]  /*1480*/  @!UP0 USEL UR8, UR5, UR8, !UP2 ;  /* 0x0000000805088287 */ /* 0x000fe4000d000000 */
[----:B------:R-:W-:Y:S02]  /*1490*/  UIMAD UR9, UR19, UR9, UR4 ;  /* 0x00000009130972a4 */ /* 0x000fe4000f8e0204 */
[----:B------:R-:W-:Y:S02]  /*14a0*/  @!UP0 UIADD3 UR7, UPT, UPT, UR7, -UR8, URZ ;  /* 0x8000000807078290 */ /* 0x000fe4000fffe0ff */
[----:B------:R-:W-:-:S02]  /*14b0*/  @!UP0 UIMAD UR6, UR9, UR6, UR8 ;  /* 0x00000006090682a4 */ /* 0x000fc4000f8e0208 */
[----:B------:R-:W-:-:S04]  /*14c0*/  @!UP0 UIMAD UR4, UR7, UR19, UR5 ;  /* 0x00000013070482a4 */ /* 0x000fc8000f8e0205 */
[----:B------:R-:W-:Y:S01]  /*14d0*/  UIMAD UR20, UR4, UR14, UR10 ;  /* 0x0000000e041472a4 */ /* 0x000fe2000f8e020a */
[----:B------:R-:W-:Y:S02]  /*14e0*/  @!UP0 UMOV UR5, UR6 ;  /* 0x0000000600058c82 */ /* 0x000fe40008000000 */
[----:B------:R-:W-:-:S12]  /*14f0*/  UIMAD UR26, UR5, UR22, UR26 ;  /* 0x00000016051a72a4 */ /* 0x000fd8000f8e021a */
.L_x_18:
[----:B------:R-:W-:-:S09]  /*1500*/  UISETP.NE.AND UP0, UPT, UR24, 0x1, UPT ;  /* 0x000000011800788c */ /* 0x000fd2000bf05270 */
[----:B------:R-:W-:Y:S05]  /*1510*/  BRA.U UP0, `(.L_x_19) ;  /* 0x0000000100407547 */ /* 0x000fea000b800000 */
[----:B------:R-:W2:Y:S01]  /*1520*/  LDCU.128 UR8, c[0x0][0xb10] ;  /* 0x00016200ff0877ac */ /* 0x000ea20008000c00 */
[----:B------:R-:W3:Y:S01]  /*1530*/  LDCU UR12, c[0x0][0xb0c] ;  /* 0x00016180ff0c77ac */ /* 0x000ee20008000800 */
[----:B------:R-:W4:Y:S01]  /*1540*/  LDCU UR13, c[0x0][0xb20] ;  /* 0x00016400ff0d77ac */ /* 0x000f220008000800 */
[----:B--2---:R-:W-:Y:S02]  /*1550*/  UIMAD.WIDE.U32 UR4, UR26, UR8, URZ ;  /* 0x000000081a0472a5 */ /* 0x004fe4000f8e00ff */
[----:B------:R-:W-:Y:S02]  /*1560*/  UIMAD.WIDE.U32 UR6, UR20, UR11, URZ ;  /* 0x0000000b140672a5 */ /* 0x000fe4000f8e00ff */
[----:B---3--:R-:W-:Y:S02]  /*1570*/  UISETP.NE.AND UP0, UPT, UR12, 0x1, UPT ;  /* 0x000000010c00788c */ /* 0x008fe4000bf05270 */
[----:B------:R-:W-:-:S03]  /*1580*/  USHF.R.U32.HI UR5, URZ, UR9, UR5 ;  /* 0x00000009ff057299 */ /* 0x000fc60008011605 */
[----:B------:R-:W-:Y:S01]  /*1590*/  UMOV UR4, UR7 ;  /* 0x0000000700047c82 */ /* 0x000fe20008000000 */
[----:B------:R-:W-:Y:S02]  /*15a0*/  USEL UR5, UR26, UR5, !UP0 ;  /* 0x000000051a057287 */ /* 0x000fe4000c000000 */
[----:B------:R-:W-:Y:S02]  /*15b0*/  UISETP.NE.AND UP0, UPT, UR10, 0x1, UPT ;  /* 0x000000010a00788c */ /* 0x000fe4000bf05270 */
[----:B----4-:R-:W-:-:S04]  /*15c0*/  USHF.R.U32.HI UR4, URZ, UR13, UR4 ;  /* 0x0000000dff047299 */ /* 0x010fc80008011604 */
[----:B------:R-:W-:-:S04]  /*15d0*/  USEL UR4, UR20, UR4, !UP0 ;  /* 0x0000000414047287 */ /* 0x000fc8000c000000 */
[----:B------:R-:W-:Y:S02]  /*15e0*/  UIADD3 UR6, UPT, UPT, -UR4, UR5, URZ ;  /* 0x0000000504067290 */ /* 0x000fe4000fffe1ff */
[----:B------:R-:W-:Y:S02]  /*15f0*/  UIADD3 UR4, UPT, UPT, UR4, -UR5, URZ ;  /* 0x8000000504047290 */ /* 0x000fe4000fffe0ff */
[----:B------:R-:W-:Y:S02]  /*1600*/  UIMAD UR20, UR6, UR10, UR20 ;  /* 0x0000000a061472a4 */ /* 0x000fe4000f8e0214 */
[----:B------:R-:W-:-:S12]  /*1610*/  UIMAD UR26, UR4, UR12, UR26 ;  /* 0x0000000c041a72a4 */ /* 0x000fd8000f8e021a */
.L_x_19:
[----:B------:R-:W-:Y:S05]  /*1620*/  BRA.U !UP6, `(.L_x_20) ;  /* 0x000000010e0c7547 */ /* 0x000fea000b800000 */
[----:B------:R-:W-:Y:S01]  /*1630*/  UCGABAR_WAIT ;  /* 0x0000000000007dc7 */ /* 0x000fe20008000000 */
[----:B------:R-:W-:Y:S01]  /*1640*/  CCTL.IVALL ;  /* 0x00000000ff00798f */ /* 0x000fe20002000000 */
[----:B------:R-:W-:Y:S05]  /*1650*/  BRA `(.L_x_21) ;  /* 0x0000000000047947 */ /* 0x000fea0003800000 */
.L_x_20:
[----:B------:R-:W-:Y:S06]  /*1660*/  BAR.SYNC.DEFER_BLOCKING 0x0 ;  /* 0x0000000000007b1d */ /* 0x000fec0000010000 */
.L_x_21:
[----:B------:R-:W-:Y:S05]  /*1670*/  BRA.U UP5, `(.L_x_22) ;  /* 0x0000001d05cc7547 */ /* 0x000fea000b800000 */
[----:B------:R-:W2:Y:S01]  /*1680*/  LDCU UR7, c[0x0][0x390] ;  /* 0x00007200ff0777ac */ /* 0x000ea20008000800 */
[----:B------:R-:W-:Y:S01]  /*1690*/  PLOP3.LUT P1, PT, PT, PT, UP3, 0x80, 0x8 ;  /* 0x000000000008781c */ /* 0x000fe20003f2f038 */
[----:B------:R-:W-:Y:S01]  /*16a0*/  IMAD.MOV.U32 R2, RZ, RZ, RZ ;  /* 0x000000ffff027224 */ /* 0x000fe200078e00ff */
[----:B------:R-:W-:Y:S01]  /*16b0*/  ISETP.EQ.OR P2, PT, R3, RZ, P3 ;  /* 0x000000ff0300720c */ /* 0x000fe20001f42670 */
[----:B------:R-:W3:Y:S01]  /*16c0*/  LDCU UR6, c[0x0][0x5c0] ;  /* 0x0000b800ff0677ac */ /* 0x000ee20008000800 */
[----:B------:R-:W-:Y:S01]  /*16d0*/  PLOP3.LUT P1, PT, P1, PT, PT, 0x8, 0x80 ;  /* 0x000000000080781c */ /* 0x000fe20000f2e170 */
[----:B------:R-:W-:Y:S02]  /*16e0*/  UISETP.NE.AND UP0, UPT, UR18, URZ, UPT ;  /* 0x000000ff1200728c */ /* 0x000fe4000bf05270 */
[----:B------:R-:W-:Y:S02]  /*16f0*/  USHF.L.U32 UR8, UR21, 0x5, URZ ;  /* 0x0000000515087899 */ /* 0x000fe400080006ff */
[----:B------:R-:W-:Y:S01]  /*1700*/  USEL UR54, UR61, 0x2, UP0 ;  /* 0x000000023d367887 */ /* 0x000fe20008000000 */
[----:B------:R-:W4:Y:S01]  /*1710*/  LDCU UR63, c[0x0][0x370] ;  /* 0x00006e00ff3f77ac */ /* 0x000f220008000800 */
[----:B--2---:R-:W-:Y:S01]  /*1720*/  UIADD3 UR5, UPT, UPT, UR7, 0x1f, URZ ;  /* 0x0000001f07057890 */ /* 0x004fe2000fffe0ff */
[----:B------:R-:W2:Y:S03]  /*1730*/  LDCU.64 UR56, c[0x0][0x348] ;  /* 0x00006900ff3877ac */ /* 0x000ea60008000a00 */
[----:B------:R-:W-:-:S02]  /*1740*/  USHF.R.S32.HI UR4, URZ, 0x1f, UR5 ;  /* 0x0000001fff047899 */ /* 0x000fc40008011405 */
[----:B---3--:R-:W-:Y:S02]  /*1750*/  UIADD3 UR6, UPT, UPT, UR6, 0x3f, URZ ;  /* 0x0000003f06067890 */ /* 0x008fe4000fffe0ff */
[----:B------:R-:W-:Y:S02]  /*1760*/  ULEA.HI UR4, UR4, UR5, URZ, 0x5 ;  /* 0x0000000504047291 */ /* 0x000fe4000f8f28ff */
[----:B------:R-:W-:Y:S02]  /*1770*/  UIADD3 UR5, UPT, UPT, UR7, -0x1, URZ ;  /* 0xffffffff07057890 */ /* 0x000fe4000fffe0ff */
[----:B------:R-:W-:Y:S02]  /*1780*/  USHF.R.S32.HI UR65, URZ, 0x5, UR4 ;  /* 0x00000005ff417899 */ /* 0x000fe40008011404 */
[----:B------:R-:W-:Y:S02]  /*1790*/  UISETP.GE.U32.AND UP1, UPT, UR5, -0x3f, UPT ;  /* 0xffffffc10500788c */ /* 0x000fe4000bf26070 */
[----:B------:R-:W-:-:S02]  /*17a0*/  UISETP.LT.U32.AND UP0, UPT, UR65, 0x9, UPT ;  /* 0x000000094100788c */ /* 0x000fc4000bf01070 */
[----:B------:R-:W-:Y:S02]  /*17b0*/  USHF.R.S32.HI UR4, URZ, 0x1f, UR6 ;  /* 0x0000001fff047899 */ /* 0x000fe40008011406 */
[----:B------:R-:W-:Y:S02]  /*17c0*/  USEL UR64, UR65, 0x9, UP0 ;  /* 0x0000000941407887 */ /* 0x000fe40008000000 */
[----:B------:R-:W-:Y:S02]  /*17d0*/  ULEA.HI UR4, UR4, UR6, URZ, 0x6 ;  /* 0x0000000604047291 */ /* 0x000fe4000f8f30ff */
[----:B------:R-:W-:Y:S02]  /*17e0*/  UIADD3 UR38, UPT, UPT, UR64, -0x1, URZ ;  /* 0xffffffff40267890 */ /* 0x000fe4000fffe0ff */
[----:B------:R-:W-:Y:S02]  /*17f0*/  @UP1 UIADD3 UR38, UPT, UPT, UR64, URZ, URZ ;  /* 0x000000ff40261290 */ /* 0x000fe4000fffe0ff */
[----:B------:R-:W-:-:S02]  /*1800*/  USHF.L.U32 UR69, UR21, 0x7, URZ ;  /* 0x0000000715457899 */ /* 0x000fc400080006ff */
[----:B------:R-:W-:Y:S01]  /*1810*/  UIADD3 UR68, UPT, UPT, UR7, 0x3e, URZ ;  /* 0x0000003e07447890 */ /* 0x000fe2000fffe0ff */
[----:B------:R-:W3:Y:S01]  /*1820*/  LDCU UR62, c[0x0][0x374] ;  /* 0x00006e80ff3e77ac */ /* 0x000ee20008000800 */
[----:B------:R-:W-:Y:S02]  /*1830*/  ULOP3.LUT UR67, UR8, 0x20, URZ, 0xc0, !UPT ;  /* 0x0000002008437892 */ /* 0x000fe4000f8ec0ff */
[----:B------:R-:W-:Y:S02]  /*1840*/  USHF.R.S32.HI UR61, URZ, 0x6, UR4 ;  /* 0x00000006ff3d7899 */ /* 0x000fe40008011404 */
[----:B------:R-:W-:Y:S02]  /*1850*/  UIADD3 UR66, UPT, UPT, UR65, -UR64, URZ ;  /* 0x8000004041427290 */ /* 0x000fe4000fffe0ff */
[----:B------:R-:W-:Y:S01]  /*1860*/  UIADD3 UR38, UPT, UPT, UR38, 0x1, URZ ;  /* 0x0000000126267890 */ /* 0x000fe2000fffe0ff */
[----:B------:R-:W-:Y:S01]  /*1870*/  UMOV UR24, 0x1 ;  /* 0x0000000100187882 */ /* 0x000fe20000000000 */
[----:B--2-4-:R-:W-:-:S10]  /*1880*/  UMOV UR32, URZ ;  /* 0x000000ff00207c82 */ /* 0x014fd40008000000 */
.L_x_40:
[----:B------:R-:W-:Y:S01]  /*1890*/  IMAD.U32 R4, RZ, RZ, UR61 ;  /* 0x0000003dff047e24 */ /* 0x000fe2000f8e00ff */
[----:B------:R-:W2:Y:S04]  /*18a0*/  LDCU UR60, c[0x0][0x5c4] ;  /* 0x0000b880ff3c77ac */ /* 0x000ea80008000800 */
[-C--:B------:R-:W-:Y:S01]  /*18b0*/  IABS R0, R4.reuse ;  /* 0x0000000400007213 */ /* 0x080fe20000000000 */
[----:B------:R-:W-:Y:S01]  /*18c0*/  UMOV UR25, 0x400 ;  /* 0x0000040000197882 */ /* 0x000fe20000000000 */
[----:B------:R-:W-:Y:S01]  /*18d0*/  IABS R4, R4 ;  /* 0x0000000400047213 */ /* 0x000fe20000000000 */
[----:B------:R-:W-:Y:S01]  /*18e0*/  UMOV UR15, URZ ;  /* 0x000000ff000f7c82 */ /* 0x000fe20008000000 */
[----:B------:R-:W-:Y:S01]  /*18f0*/  R2UR UR6, R0 ;  /* 0x00000000000672ca */ /* 0x000fe200000e0000 */
[----:B--2---:R-:W-:-:S12]  /*1900*/  IMAD.U32 R3, RZ, RZ, UR60 ;  /* 0x0000003cff037e24 */ /* 0x004fd8000f8e00ff */
[----:B------:R-:W2:Y:S08]  /*1910*/  I2F.RP R0, UR6 ;  /* 0x0000000600007d06 */ /* 0x000eb00008209400 */
[----:B--2---:R-:W2:Y:S02]  /*1920*/  MUFU.RCP R0, R0 ;  /* 0x0000000000007308 */ /* 0x004ea40000001000 */
[----:B--2---:R-:W-:-:S06]  /*1930*/  VIADD R0, R0, 0xffffffe ;  /* 0x0ffffffe00007836 */ /* 0x004fcc0000000000 */
[----:B------:R-:W2:Y:S02]  /*1940*/  F2I.FTZ.U32.TRUNC.NTZ R0, R0 ;  /* 0x0000000000007305 */ /* 0x000ea4000021f000 */
[----:B--2---:R-:W-:Y:S02]  /*1950*/  R2UR UR5, R0 ;  /* 0x00000000000572ca */ /* 0x004fe400000e0000 */
[----:B------:R-:W-:Y:S01]  /*1960*/  IABS R0, R3 ;  /* 0x0000000300007213 */ /* 0x000fe20000000000 */
[----:B------:R-:W-:-:S03]  /*1970*/  IMAD.U32 R3, RZ, RZ, UR20 ;  /* 0x00000014ff037e24 */ /* 0x000fc6000f8e00ff */
[----:B------:R-:W-:Y:S01]  /*1980*/  R2UR UR8, R0 ;  /* 0x00000000000872ca */ /* 0x000fe200000e0000 */
[----:B------:R-:W-:Y:S01]  /*1990*/  IMAD.MOV R0, RZ, RZ, -R4 ;  /* 0x000000ffff007224 */ /* 0x000fe200078e0a04 */
[----:B------:R-:W-:-:S04]  /*19a0*/  IABS R3, R3 ;  /* 0x0000000300037213 */ /* 0x000fc80000000000 */
[----:B------:R-:W-:Y:S01]  /*19b0*/  R2UR UR9, R3 ;  /* 0x00000000030972ca */ /* 0x000fe200000e0000 */
[----:B------:R-:W-:-:S04]  /*19c0*/  UIADD3 UR4, UPT, UPT, URZ, -UR5, URZ ;  /* 0x80000005ff047290 */ /* 0x000fc8000fffe0ff */
[----:B------:R-:W-:Y:S02]  /*19d0*/  UIMAD UR7, UR4, UR6, URZ ;  /* 0x00000006040772a4 */ /* 0x000fe4000f8e02ff */
[----:B------:R-:W2:Y:S01]  /*19e0*/  I2F.RP R3, UR8 ;  /* 0x0000000800037d06 */ /* 0x000ea20008209400 */
[----:B------:R-:W-:Y:S02]  /*19f0*/  UMOV UR4, URZ ;  /* 0x000000ff00047c82 */ /* 0x000fe40008000000 */
[----:B------:R-:W-:Y:S02]  /*1a00*/  UIMAD.WIDE.U32 UR4, UR5, UR7, UR4 ;  /* 0x00000007050472a5 */ /* 0x000fe4000f8e0004 */
[----:B------:R-:W-:-:S05]  /*1a10*/  R2UR UR7, R0 ;  /* 0x00000000000772ca */ /* 0x000fca00000e0000 */
[----:B------:R-:W-:Y:S02]  /*1a20*/  UMOV UR4, UR5 ;  /* 0x0000000500047c82 */ /* 0x000fe40008000000 */
[----:B------:R-:W-:Y:S01]  /*1a30*/  UIMAD.WIDE.U32 UR4, UR4, UR9, URZ ;  /* 0x00000009040472a5 */ /* 0x000fe2000f8e00ff */
[----:B--2---:R-:W2:Y:S06]  /*1a40*/  MUFU.RCP R0, R3 ;  /* 0x0000000300007308 */ /* 0x004eac0000001000 */
[----:B------:R-:W-:Y:S02]  /*1a50*/  UMOV UR4, UR5 ;  /* 0x0000000500047c82 */ /* 0x000fe40008000000 */
[----:B------:R-:W-:Y:S01]  /*1a60*/  UIMAD UR5, UR4, UR7, UR9 ;  /* 0x00000007040572a4 */ /* 0x000fe2000f8e0209 */
[----:B------:R-:W4:Y:S03]  /*1a70*/  S2UR UR7, SR_CgaCtaId ;  /* 0x00000000000779c3 */ /* 0x000f260000008800 */
[----:B------:R-:W-:Y:S01]  /*1a80*/  UISETP.GT.U32.AND UP0, UPT, UR6, UR5, UPT ;  /* 0x000000050600728c */ /* 0x000fe2000bf04070 */
[----:B--2---:R-:W-:-:S02]  /*1a90*/  VIADD R0, R0, 0xffffffe ;  /* 0x0ffffffe00007836 */ /* 0x004fc40000000000 */
[----:B------:R-:W-:-:S08]  /*1aa0*/  IMAD.U32 R3, RZ, RZ, UR24 ;  /* 0x00000018ff037e24 */ /* 0x000fd0000f8e00ff */
[----:B------:R-:W-:Y:S01]  /*1ab0*/  @!UP0 UIADD3 UR5, UPT, UPT, UR5, -UR6, URZ ;  /* 0x8000000605058290 */ /* 0x000fe2000fffe0ff */
[----:B------:R-:W2:Y:S01]  /*1ac0*/  F2I.FTZ.U32.TRUNC.NTZ R0, R0 ;  /* 0x0000000000007305 */ /* 0x000ea2000021f000 */
[----:B------:R-:W-:Y:S01]  /*1ad0*/  @!UP0 UIADD3 UR4, UPT, UPT, UR4, 0x1, URZ ;  /* 0x0000000104048890 */ /* 0x000fe2000fffe0ff */
[----:B------:R-:W-:Y:S01]  /*1ae0*/  SHF.L.U32 R3, R3, 0x1f, RZ ;  /* 0x0000001f03037819 */ /* 0x000fe200000006ff */
[----:B------:R-:W-:Y:S02]  /*1af0*/  UISETP.GE.U32.AND UP1, UPT, UR5, UR6, UPT ;  /* 0x000000060500728c */ /* 0x000fe4000bf26070 */
[----:B------:R-:W-:Y:S02]  /*1b00*/  ULOP3.LUT UR5, UR20, UR61, URZ, 0x3c, !UPT ;  /* 0x0000003d14057292 */ /* 0x000fe4000f8e3cff */
[----:B----4-:R-:W-:Y:S02]  /*1b10*/  ULEA UR25, UR7, UR25, 0x18 ;  /* 0x0000001907197291 */ /* 0x010fe4000f8ec0ff */
[----:B------:R-:W-:-:S02]  /*1b20*/  UISETP.GE.AND UP0, UPT, UR5, URZ, UPT ;  /* 0x000000ff0500728c */ /* 0x000fc4000bf06270 */
[----:B------:R-:W-:-:S03]  /*1b30*/  ULEA UR7, UR32, UR25, 0x3 ;  /* 0x0000001920077291 */ /* 0x000fc6000f8e18ff */
[----:B------:R-:W-:Y:S01]  /*1b40*/  @UP1 UIADD3 UR4, UPT, UPT, UR4, 0x1, URZ ;  /* 0x0000000104041890 */ /* 0x000fe2000fffe0ff */
[----:B--2---:R-:W-:Y:S01]  /*1b50*/  R2UR UR5, R0 ;  /* 0x00000000000572ca */ /* 0x004fe200000e0000 */
[----:B------:R-:W-:-:S05]  /*1b60*/  UISETP.NE.AND UP1, UPT, UR61, URZ, UPT ;  /* 0x000000ff3d00728c */ /* 0x000fca000bf25270 */
[----:B------:R-:W-:Y:S01]  /*1b70*/  UMOV UR6, UR4 ;  /* 0x0000000400067c82 */ /* 0x000fe20008000000 */
[----:B------:R2:W4:Y:S01]  /*1b80*/  SYNCS.PHASECHK.TRANS64.TRYWAIT P0, [UR7+0x48], R3 ;  /* 0x00004803ff0075a7 */ /* 0x0005220008001107 */
[----:B------:R-:W-:-:S04]  /*1b90*/  @!UP0 UIADD3 UR6, UPT, UPT, -UR6, URZ, URZ ;  /* 0x000000ff06068290 */ /* 0x000fc8000fffe1ff */
[----:B------:R-:W-:Y:S02]  /*1ba0*/  @!UP1 ULOP3.LUT UR6, URZ, UR61, URZ, 0x33, !UPT ;  /* 0x0000003dff069292 */ /* 0x000fe4000f8e33ff */
[----:B------:R-:W-:-:S04]  /*1bb0*/  UIADD3 UR4, UPT, UPT, URZ, -UR5, URZ ;  /* 0x80000005ff047290 */ /* 0x000fc8000fffe0ff */
[----:B------:R-:W-:Y:S01]  /*1bc0*/  IMAD.U32 R0, RZ, RZ, UR6 ;  /* 0x00000006ff007e24 */ /* 0x000fe2000f8e00ff */
[----:B------:R-:W-:-:S03]  /*1bd0*/  UIMAD UR7, UR4, UR8, URZ ;  /* 0x00000008040772a4 */ /* 0x000fc6000f8e02ff */
[----:B------:R-:W-:Y:S01]  /*1be0*/  UMOV UR4, URZ ;  /* 0x000000ff00047c82 */ /* 0x000fe20008000000 */
[----:B------:R-:W-:Y:S01]  /*1bf0*/  IABS R0, R0 ;  /* 0x0000000000007213 */ /* 0x000fe20000000000 */
[----:B------:R-:W-:-:S03]  /*1c00*/  UIMAD.WIDE.U32 UR4, UR5, UR7, UR4 ;  /* 0x00000007050472a5 */ /* 0x000fc6000f8e0004 */
[----:B------:R-:W-:-:S04]  /*1c10*/  R2UR UR9, R0 ;  /* 0x00000000000972ca */ /* 0x000fc800000e0000 */
[----:B------:R-:W-:-:S09]  /*1c20*/  UMOV UR4, UR5 ;  /* 0x0000000500047c82 */ /* 0x000fd20008000000 */
[----:B------:R-:W-:-:S07]  /*1c30*/  UIMAD.WIDE.U32 UR4, UR4, UR9, URZ ;  /* 0x00000009040472a5 */ /* 0x000fce000f8e00ff */
[----:B------:R-:W-:Y:S02]  /*1c40*/  UMOV UR4, UR5 ;  /* 0x0000000500047c82 */ /* 0x000fe40008000000 */
[----:B------:R-:W-:-:S04]  /*1c50*/  UIADD3 UR5, UPT, UPT, -UR4, URZ, URZ ;  /* 0x000000ff04057290 */ /* 0x000fc8000fffe1ff */
[----:B------:R-:W-:-:S04]  /*1c60*/  UIMAD UR5, UR8, UR5, UR9 ;  /* 0x00000005080572a4 */ /* 0x000fc8000f8e0209 */
[----:B------:R-:W-:-:S11]  /*1c70*/  UISETP.GT.U32.AND UP0, UPT, UR8, UR5, UPT ;  /* 0x000000050800728c */ /* 0x000fd6000bf04070 */
[----:B------:R-:W-:Y:S02]  /*1c80*/  @!UP0 UIADD3 UR5, UPT, UPT, UR5, -UR8, URZ ;  /* 0x8000000805058290 */ /* 0x000fe4000fffe0ff */
[----:B------:R-:W-:Y:S02]  /*1c90*/  @!UP0 UIADD3 UR4, UPT, UPT, UR4, 0x1, URZ ;  /* 0x0000000104048890 */ /* 0x000fe4000fffe0ff */
[----:B------:R-:W-:Y:S02]  /*1ca0*/  UISETP.GE.U32.AND UP1, UPT, UR5, UR8, UPT ;  /* 0x000000080500728c */ /* 0x000fe4000bf26070 */
[----:B------:R-:W-:-:S04]  /*1cb0*/  ULOP3.LUT UR5, UR6, UR60, URZ, 0x3c, !UPT ;  /* 0x0000003c06057292 */ /* 0x000fc8000f8e3cff */
[----:B------:R-:W-:Y:S02]  /*1cc0*/  UISETP.GE.AND UP0, UPT, UR5, URZ, UPT ;  /* 0x000000ff0500728c */ /* 0x000fe4000bf06270 */
[----:B------:R-:W-:-:S03]  /*1cd0*/  ULEA.HI UR5, UR26, UR26, URZ, 0x1 ;  /* 0x0000001a1a057291 */ /* 0x000fc6000f8f08ff */
[----:B------:R-:W-:Y:S02]  /*1ce0*/  @UP1 UIADD3 UR4, UPT, UPT, UR4, 0x1, URZ ;  /* 0x0000000104041890 */ /* 0x000fe4000fffe0ff */
[----:B------:R-:W-:Y:S02]  /*1cf0*/  UISETP.NE.AND UP1, UPT, UR60, URZ, UPT ;  /* 0x000000ff3c00728c */ /* 0x000fe4000bf25270 */
[----:B------:R-:W-:-:S03]  /*1d00*/  USHF.L.U32 UR5, UR5, 0x7, URZ ;  /* 0x0000000705057899 */ /* 0x000fc600080006ff */
[----:B------:R-:W-:Y:S01]  /*1d10*/  UMOV UR55, UR4 ;  /* 0x0000000400377c82 */ /* 0x000fe20008000000 */
[----:B------:R-:W-:Y:S02]  /*1d20*/  UIADD3 UR4, UPT, UPT, -UR6, URZ, URZ ;  /* 0x000000ff06047290 */ /* 0x000fe4000fffe1ff */
[----:B------:R-:W-:Y:S02]  /*1d30*/  @!UP0 UIADD3 UR55, UPT, UPT, -UR55, URZ, URZ ;  /* 0x000000ff37378290 */ /* 0x000fe4000fffe1ff */
[----:B------:R-:W-:Y:S02]  /*1d40*/  UISETP.GE.U32.AND UP0, UPT, UR68, 0x3f, UPT ;  /* 0x0000003f4400788c */ /* 0x000fe4000bf06070 */
[----:B------:R-:W-:Y:S02]  /*1d50*/  @!UP1 ULOP3.LUT UR55, URZ, UR60, URZ, 0x33, !UPT ;  /* 0x0000003cff379292 */ /* 0x000fe4000f8e33ff */
[----:B------:R-:W-:Y:S02]  /*1d60*/  ULOP3.LUT UR30, UR5, 0xffffff00, URZ, 0xc0, !UPT ;  /* 0xffffff00051e7892 */ /* 0x000fe4000f8ec0ff */
[----:B------:R-:W-:-:S02]  /*1d70*/  UIMAD UR4, UR61, UR4, UR20 ;  /* 0x000000043d0472a4 */ /* 0x000fc4000f8e0214 */
[----:B------:R-:W-:Y:S02]  /*1d80*/  UIADD3 UR5, UPT, UPT, -UR55, URZ, URZ ;  /* 0x000000ff37057290 */ /* 0x000fe4000fffe1ff */
[----:B------:R-:W-:Y:S02]  /*1d90*/  ULOP3.LUT UR30, UR30, 0x80, UR69, 0xf8, !UPT ;  /* 0x000000801e1e7892 */ /* 0x000fe4000f8ef845 */
[----:B------:R-:W-:Y:S02]  /*1da0*/  ULEA UR10, UR4, UR67, 0x6 ;  /* 0x00000043040a7291 */ /* 0x000fe4000f8e30ff */
[----:B------:R-:W-:Y:S01]  /*1db0*/  UIMAD UR60, UR60, UR5, UR6 ;  /* 0x000000053c3c72a4 */ /* 0x000fe2000f8e0206 */
[----:B--2-4-:R-:W-:Y:S11]  /*1dc0*/  BRA.U !UP0, `(.L_x_23) ;  /* 0x0000000508687547 */ /* 0x014ff6000b800000 */
[----:B------:R-:W2:Y:S01]  /*1dd0*/  LDCU.64 UR36, c[0x0][0x5b0] ;  /* 0x0000b600ff2477ac */ /* 0x000ea20008000a00 */
[----:B------:R-:W2:Y:S01]  /*1de0*/  LDCU.64 UR34, c[0x0][0x5d8] ;  /* 0x0000bb00ff2277ac */ /* 0x000ea20008000a00 */
[----:B------:R-:W4:Y:S01]  /*1df0*/  LDCU UR19, c[0x0][0x598] ;  /* 0x0000b300ff1377ac */ /* 0x000f220008000800 */
[----:B------:R-:W1:Y:S01]  /*1e00*/  LDCU UR18, c[0x0][0x58c] ;  /* 0x0000b180ff1277ac */ /* 0x000e620008000800 */
[----:B------:R-:W1:Y:S01]  /*1e10*/  LDCU UR21, c[0x0][0x59c] ;  /* 0x0000b380ff1577ac */ /* 0x000e620008000800 */
[----:B------:R-:W1:Y:S01]  /*1e20*/  LDCU UR20, c[0x0][0x5a0] ;  /* 0x0000b400ff1477ac */ /* 0x000e620008000800 */
[----:B------:R-:W3:Y:S01]  /*1e30*/  LDCU.64 UR16, c[0x0][0x590] ;  /* 0x0000b200ff1077ac */ /* 0x000ee20008000a00 */
[----:B------:R-:W3:Y:S01]  /*1e40*/  LDCU.64 UR6, c[0x0][0x5b8] ;  /* 0x0000b700ff0677ac */ /* 0x000ee20008000a00 */
[----:B------:R-:W3:Y:S01]  /*1e50*/  LDCU.64 UR4, c[0x0][0x5d0] ;  /* 0x0000ba00ff0477ac */ /* 0x000ee20008000a00 */
[----:B--2---:R-:W-:Y:S02]  /*1e60*/  UIMAD UR36, UR60, UR36, UR34 ;  /* 0x000000243c2472a4 */ /* 0x004fe4000f8e0222 */
[----:B------:R-:W-:-:S02]  /*1e70*/  UIMAD UR35, UR55, UR37, UR35 ;  /* 0x00000025372372a4 */ /* 0x000fc4000f8e0223 */
[----:B-1----:R-:W-:Y:S02]  /*1e80*/  UIADD3 UR50, UPT, UPT, UR30, 0x20, URZ ;  /* 0x000000201e327890 */ /* 0x002fe4000fffe0ff */
[----:B------:R-:W-:Y:S02]  /*1e90*/  UIADD3 UR46, UPT, UPT, UR30, 0x40, URZ ;  /* 0x000000401e2e7890 */ /* 0x000fe4000fffe0ff */
[----:B------:R-:W-:Y:S01]  /*1ea0*/  UIADD3 UR42, UPT, UPT, UR30, 0x60, URZ ;  /* 0x000000601e2a7890 */ /* 0x000fe2000fffe0ff */
[----:B------:R-:W-:Y:S01]  /*1eb0*/  UMOV UR14, URZ ;  /* 0x000000ff000e7c82 */ /* 0x000fe20008000000 */
[----:B---34-:R-:W-:-:S10]  /*1ec0*/  UMOV UR12, UR32 ;  /* 0x00000020000c7c82 */ /* 0x018fd40008000000 */
.L_x_29:
[----:B--2---:R-:W-:Y:S01]  /*1ed0*/  @!P3 MOV R3, 0xa000 ;  /* 0x0000a0000003b802 */ /* 0x004fe20000000f00 */
[----:B------:R-:W-:Y:S01]  /*1ee0*/  ULEA UR11, UR12, UR25, 0x3 ;  /* 0x000000190c0b7291 */ /* 0x000fe2000f8e18ff */
[----:B-1----:R-:W-:Y:S11]  /*1ef0*/  @P0 BRA `(.L_x_24) ;  /* 0x0000000000100947 */ /* 0x002ff60003800000 */
[----:B------:R-:W-:Y:S04]  /*1f00*/  MOV R4, UR24 ;  /* 0x0000001800047c02 */ /* 0x000fe80008000f00 */
[----:B------:R-:W-:Y:S04]  /*1f10*/  SHF.L.U32 R4, R4, 0x1f, RZ ;  /* 0x0000001f04047819 */ /* 0x000fe800000006ff */
[----:B------:R-:W1:Y:S02]  /*1f20*/  SYNCS.PHASECHK.TRANS64.TRYWAIT P0, [UR11+0x48], R4 ;  /* 0x00004804ff0075a7 */ /* 0x000e64000800110b */
[----:B-1----:R-:W-:Y:S05]  /*1f30*/  @!P0 BRA `(.L_x_25) ;  /* 0x0000007c00bc8947 */ /* 0x002fea0003800000 */
.L_x_24:
[----:B------:R2:W-:Y:S01]  /*1f40*/  @!P3 SYNCS.ARRIVE.TRANS64 RZ, [UR11], R3 ;  /* 0x00000003ffffb9a7 */ /* 0x0005e2000800000b */
[----:B------:R-:W-:Y:S04]  /*1f50*/  ULOP3.LUT UR8, UR54, 0x2, URZ, 0xfc, !UPT ;  /* 0x0000000236087892 */ /* 0x000fe8000f8efcff */
[----:B------:R-:W-:Y:S09]  /*1f60*/  UISETP.NE.AND UP0, UPT, UR8, 0x2, UPT ;  /* 0x000000020800788c */ /* 0x000ff2000bf05270 */
[----:B------:R-:W-:Y:S05]  /*1f70*/  BRA.U UP0, `(.L_x_26) ;  /* 0x0000000100047547 */ /* 0x000fea000b800000 */
[----:B------:R-:W-:Y:S05]  /*1f80*/  BPT.TRAP 0x1 ;  /* 0x000000040000795c */ /* 0x000fea0000300000 */
.L_x_26:
[----:B------:R-:W-:Y:S04]  /*1f90*/  BSSY.RECONVERGENT B0, `(.L_x_27) ;  /* 0x0000003000007945 */ /* 0x000fe80003800200 */
[----:B------:R-:W-:Y:S05]  /*1fa0*/  @P2 BRA `(.L_x_28) ;  /* 0x0000000000042947 */ /* 0x000fea0003800000 */
[----:B------:R-:W-:Y:S05]  /*1fb0*/  BPT.TRAP 0x1 ;  /* 0x000000040000795c */ /* 0x000fea0000300000 */
.L_x_28:
[----:B------:R-:W-:Y:S05]  /*1fc0*/  BSYNC.RECONVERGENT B0 ;  /* 0x0000000000007941 */ /* 0x000fea0003800200 */
.L_x_27:
[----:B------:R-:W-:Y:S02]  /*1fd0*/  UIADD3 UR8, UPT, UPT, UR12, 0x1, URZ ;  /* 0x000000010c087890 */ /* 0x000fe4000fffe0ff */
[----:B------:R-:W-:Y:S02]  /*1fe0*/  USHF.L.U32 UR31, UR14, 0x5, URZ ;  /* 0x000000050e1f7899 */ /* 0x000fe400080006ff */
[----:B------:R-:W-:Y:S02]  /*1ff0*/  UISETP.NE.AND UP0, UPT, UR8, 0x9, UPT ;  /* 0x000000090800788c */ /* 0x000fe4000bf05270 */
[----:B------:R-:W-:Y:S02]  /*2000*/  UIADD3 UR22, UP1, UPT, UR56, 0x80, URZ ;  /* 0x0000008038167890 */ /* 0x000fe4000ff3e0ff */
[----:B------:R-:W-:Y:S02]  /*2010*/  USEL UR9, URZ, 0x1, UP0 ;  /* 0x00000001ff097887 */ /* 0x000fe40008000000 */
[----:B------:R-:W-:Y:S02]  /*2020*/  USEL UR32, UR8, URZ, UP0 ;  /* 0x000000ff08207287 */ /* 0x000fe40008000000 */
[----:B------:R-:W-:Y:S02]  /*2030*/  ULOP3.LUT UR24, UR24, UR9, URZ, 0x3c, !UPT ;  /* 0x0000000918187292 */ /* 0x000fe4000f8e3cff */
[----:B------:R-:W-:Y:S02]  /*2040*/  ULEA UR8, UR32, UR25, 0x3 ;  /* 0x0000001920087291 */ /* 0x000fe4000f8e18ff */
[----:B------:R-:W-:Y:S02]  /*2050*/  ULEA UR15, UR12, UR25, 0xe ;  /* 0x000000190c0f7291 */ /* 0x000fe4000f8e70ff */
[----:B------:R-:W-:Y:S01]  /*2060*/  UISETP.NE.AND UP2, UPT, UR18, 0x1, UPT ;  /* 0x000000011200788c */ /* 0x000fe2000bf45270 */
[----:B-1----:R-:W-:Y:S01]  /*2070*/  MOV R0, UR24 ;  /* 0x0000001800007c02 */ /* 0x002fe20008000f00 */
[----:B------:R-:W-:Y:S02]  /*2080*/  ULOP3.LUT UR29, UR11, 0xfefffff8, URZ, 0xc0, !UPT ;  /* 0xfefffff80b1d7892 */ /* 0x000fe4000f8ec0ff */
[----:B------:R-:W-:Y:S01]  /*2090*/  UIADD3.X UR23, UPT, UPT, URZ, UR57, URZ, UP1, !UPT ;  /* 0x00000039ff177290 */ /* 0x000fe20008ffe4ff */
[----:B------:R-:W-:Y:S01]  /*20a0*/  SHF.L.U32 R0, R0, 0x1f, RZ ;  /* 0x0000001f00007819 */ /* 0x000fe200000006ff */
[----:B------:R-:W-:Y:S02]  /*20b0*/  UIADD3 UR28, UPT, UPT, UR15, 0x8400, URZ ;  /* 0x000084000f1c7890 */ /* 0x000fe4000fffe0ff */
[----:B------:R-:W-:Y:S01]  /*20c0*/  ULEA UR34, UR12, UR25, 0xc ;  /* 0x000000190c227291 */ /* 0x000fe2000f8e60ff */
[----:B------:R4:W1:Y:S01]  /*20d0*/  SYNCS.PHASECHK.TRANS64.TRYWAIT P0, [UR8+0x48], R0 ;  /* 0x00004800ff0075a7 */ /* 0x0008620008001108 */
[----:B------:R-:W-:Y:S02]  /*20e0*/  UIMAD.WIDE.U32 UR8, UR31, UR16, URZ ;  /* 0x000000101f0872a5 */ /* 0x000fe4000f8e00ff */
[----:B------:R-:W-:Y:S02]  /*20f0*/  UIADD3 UR48, UPT, UPT, UR15, 0x9400, URZ ;  /* 0x000094000f307890 */ /* 0x000fe4000fffe0ff */
[----:B------:R-:W-:Y:S02]  /*2100*/  USHF.R.U32.HI UR9, URZ, UR17, UR9 ;  /* 0x00000011ff097299 */ /* 0x000fe40008011609 */
[----:B------:R-:W-:Y:S02]  /*2110*/  UISETP.NE.AND UP3, UPT, UR19, 0x1, UPT ;  /* 0x000000011300788c */ /* 0x000fe4000bf65270 */
[----:B------:R-:W-:Y:S02]  /*2120*/  USEL UR9, UR31, UR9, !UP2 ;  /* 0x000000091f097287 */ /* 0x000fe4000d000000 */
[----:B------:R-:W-:Y:S02]  /*2130*/  UIADD3 UR44, UPT, UPT, UR15, 0xa400, URZ ;  /* 0x0000a4000f2c7890 */ /* 0x000fe4000fffe0ff */
[----:B------:R-:W-:Y:S02]  /*2140*/  UIMAD.WIDE.U32 UR12, UR9, UR21, URZ ;  /* 0x00000015090c72a5 */ /* 0x000fe4000f8e00ff */
[----:B------:R-:W-:Y:S02]  /*2150*/  UIADD3 UR11, UPT, UPT, -UR9, URZ, URZ ;  /* 0x000000ff090b7290 */ /* 0x000fe4000fffe1ff */
[----:B------:R-:W-:Y:S02]  /*2160*/  UIADD3 UR40, UPT, UPT, UR15, 0xb400, URZ ;  /* 0x0000b4000f287890 */ /* 0x000fe4000fffe0ff */
[----:B------:R-:W-:Y:S01]  /*2170*/  UIMAD UR11, UR18, UR11, UR31 ;  /* 0x0000000b120b72a4 */ /* 0x000fe2000f8e021f */
[----:B------:R-:W-:Y:S01]  /*2180*/  UMOV UR52, 0x0 ;  /* 0x0000000000347882 */ /* 0x000fe20000000000 */
[----:B------:R-:W-:Y:S01]  /*2190*/  UMOV UR53, 0x10000000 ;  /* 0x1000000000357882 */ /* 0x000fe20000000000 */
[----:B------:R-:W-:Y:S01]  /*21a0*/  UMOV UR49, UR29 ;  /* 0x0000001d00317c82 */ /* 0x000fe20008000000 */
[----:B------:R-:W-:Y:S01]  /*21b0*/  UTMALDG.2D.2CTA [UR28], [UR22], desc[UR52] ;  /* 0x0000341c160075b4 */ /* 0x000fe20008209000 */
[----:B------:R-:W-:Y:S02]  /*21c0*/  UIADD3 UR26, UP0, UPT, UR56, 0x180, URZ ;  /* 0x00000180381a7890 */ /* 0x000fe4000ff1e0ff */
[----:B------:R-:W-:Y:S01]  /*21d0*/  UPRMT UR33, UR36, 0x40, UR35 ;  /* 0x0000004024217896 */ /* 0x000fe20008000023 */
[----:B------:R-:W-:Y:S01]  /*21e0*/  UMOV UR8, UR13 ;  /* 0x0000000d00087c82 */ /* 0x000fe20008000000 */
[----:B------:R-:W-:Y:S01]  /*21f0*/  UMOV UR51, UR31 ;  /* 0x0000001f00337c82 */ /* 0x000fe20008000000 */
[----:B------:R-:W-:Y:S01]  /*2200*/  USHF.R.U32.HI UR8, URZ, UR20, UR8 ;  /* 0x00000014ff087299 */ /* 0x000fe20008011608 */
[----:B------:R-:W-:Y:S01]  /*2210*/  UTMALDG.2D.2CTA [UR48], [UR22], desc[UR52] ;  /* 0x00003430160075b4 */ /* 0x000fe20008209000 */
[----:B------:R-:W-:Y:S02]  /*2220*/  UIMAD UR11, UR11, UR6, UR4 ;  /* 0x000000060b0b72a4 */ /* 0x000fe4000f8e0204 */
[----:B------:R-:W-:Y:S01]  /*2230*/  USEL UR13, UR9, UR8, !UP3 ;  /* 0x00000008090d7287 */ /* 0x000fe2000d800000 */
[----:B------:R-:W-:Y:S01]  /*2240*/  UMOV UR45, UR29 ;  /* 0x0000001d002d7c82 */ /* 0x000fe20008000000 */
[----:B------:R-:W-:Y:S02]  /*2250*/  UMOV UR47, UR31 ;  /* 0x0000001f002f7c82 */ /* 0x000fe40008000000 */
[----:B------:R-:W-:Y:S01]  /*2260*/  UIADD3 UR8, UPT, UPT, -UR13, URZ, URZ ;  /* 0x000000ff0d087290 */ /* 0x000fe2000fffe1ff */
[----:B------:R-:W-:Y:S01]  /*2270*/  UTMALDG.2D.2CTA [UR44], [UR22], desc[UR52] ;  /* 0x0000342c160075b4 */ /* 0x000fe20008209000 */
[----:B------:R-:W-:Y:S02]  /*2280*/  UIADD3.X UR27, UPT, UPT, URZ, UR57, URZ, UP0, !UPT ;  /* 0x00000039ff1b7290 */ /* 0x000fe400087fe4ff */
[----:B------:R-:W-:Y:S01]  /*2290*/  UIMAD UR9, UR19, UR8, UR9 ;  /* 0x00000008130972a4 */ /* 0x000fe2000f8e0209 */
[----:B------:R-:W-:Y:S01]  /*22a0*/  UMOV UR41, UR29 ;  /* 0x0000001d00297c82 */ /* 0x000fe20008000000 */
[----:B------:R-:W-:Y:S01]  /*22b0*/  UMOV UR43, UR31 ;  /* 0x0000001f002b7c82 */ /* 0x000fe20008000000 */
[----:B------:R-:W-:Y:S01]  /*22c0*/  UIADD3 UR8, UPT, UPT, UR34, 0x2c400, URZ ;  /* 0x0002c40022087890 */ /* 0x000fe2000fffe0ff */
[----:B------:R-:W-:Y:S01]  /*22d0*/  UTMALDG.2D.2CTA [UR40], [UR22], desc[UR52] ;  /* 0x00003428160075b4 */ /* 0x000fe20008209000 */
[----:B------:R-:W-:Y:S02]  /*22e0*/  UIMAD UR12, UR9, UR7, UR5 ;  /* 0x00000007090c72a4 */ /* 0x000fe4000f8e0205 */
[----:B------:R-:W-:Y:S01]  /*22f0*/  UPRMT UR15, UR33, 0x5410, URZ ;  /* 0x00005410210f7896 */ /* 0x000fe200080000ff */
[----:B------:R-:W-:Y:S01]  /*2300*/  UMOV UR9, UR29 ;  /* 0x0000001d00097c82 */ /* 0x000fe20008000000 */
[----:B------:R-:W-:Y:S04]  /*2310*/  UIADD3 UR14, UPT, UPT, UR14, 0x1, URZ ;  /* 0x000000010e0e7890 */ /* 0x000fe8000fffe0ff */
[----:B------:R-:W-:Y:S03]  /*2320*/  UISETP.NE.AND UP0, UPT, UR14, UR38, UPT ;  /* 0x000000260e00728c */ /* 0x000fe6000bf05270 */
[----:B------:R3:W-:Y:S02]  /*2330*/  UTMALDG.4D.IM2COL.2CTA [UR8], [UR26], UR15, desc[UR52] ;  /* 0x000034081a0073b4 */ /* 0x0007e4000825900f */
[----:B---3--:R-:W-:Y:S01]  /*2340*/  UMOV UR15, UR38 ;  /* 0x00000026000f7c82 */ /* 0x008fe20008000000 */
[----:B------:R-:W-:Y:S03]  /*2350*/  UMOV UR12, UR32 ;  /* 0x00000020000c7c82 */ /* 0x000fe60008000000 */
[----:B----4-:R-:W-:Y:S05]  /*2360*/  BRA.U UP0, `(.L_x_29) ;  /* 0xfffffff900d87547 */ /* 0x010fea000b83ffff */
.L_x_23:
[----:B------:R-:W-:Y:S01]  /*2370*/  ULEA UR4, UR32, UR25, 0x3 ;  /* 0x0000001920047291 */ /* 0x000fe2000f8e18ff */
[----:B------:R-:W-:Y:S01]  /*2380*/  MOV R0, UR24 ;  /* 0x0000001800007c02 */ /* 0x000fe20008000f00 */
[----:B------:R-:W-:Y:S01]  /*2390*/  @!P1 SYNCS.ARRIVE.TRANS64.A1T0 RZ, [UR25+0xd8], RZ ;  /* 0x0000d8ffffff99a7 */ /* 0x000fe20008100019 */
[----:B------:R-:W-:Y:S02]  /*23a0*/  UISETP.GT.AND UP0, UPT, UR65, UR64, UPT ;  /* 0x000000404100728c */ /* 0x000fe4000bf04270 */
[----:B------:R-:W-:-:S04]  /*23b0*/  SHF.L.U32 R0, R0, 0x1f, RZ ;  /* 0x0000001f00007819 */ /* 0x000fc800000006ff */
[----:B-1----:R1:W4:Y:S03]  /*23c0*/  SYNCS.PHASECHK.TRANS64.TRYWAIT P0, [UR4+0x48], R0 ;  /* 0x00004800ff0075a7 */ /* 0x0023260008001104 */
[----:B------:R-:W-:Y:S05]  /*23d0*/  BRA.U !UP0, `(.L_x_30) ;  /* 0x0000000508687547 */ /* 0x000fea000b800000 */
[----:B------:R-:W2:Y:S01]  /*23e0*/  LDCU.64 UR36, c[0x0][0x5b0] ;  /* 0x0000b600ff2477ac */ /* 0x000ea20008000a00 */
[----:B------:R-:W2:Y:S01]  /*23f0*/  LDCU.64 UR34, c[0x0][0x5d8] ;  /* 0x0000bb00ff2277ac */ /* 0x000ea20008000a00 */
[----:B------:R-:W1:Y:S01]  /*2400*/  LDCU UR18, c[0x0][0x598] ;  /* 0x0000b300ff1277ac */ /* 0x000e620008000800 */
[----:B------:R-:W1:Y:S01]  /*2410*/  LDCU UR14, c[0x0][0x58c] ;  /* 0x0000b180ff0e77ac */ /* 0x000e620008000800 */
[----:B------:R-:W1:Y:S01]  /*2420*/  LDCU UR20, c[0x0][0x59c] ;  /* 0x0000b380ff1477ac */ /* 0x000e620008000800 */
[----:B------:R-:W1:Y:S01]  /*2430*/  LDCU UR19, c[0x0][0x5a0] ;  /* 0x0000b400ff1377ac */ /* 0x000e620008000800 */
[----:B--2---:R-:W-:Y:S02]  /*2440*/  UIMAD UR35, UR55, UR37, UR35 ;  /* 0x00000025372372a4 */ /* 0x004fe4000f8e0223 */
[----:B------:R-:W-:Y:S01]  /*2450*/  UIMAD UR36, UR60, UR36, UR34 ;  /* 0x000000243c2472a4 */ /* 0x000fe2000f8e0222 */
[----:B------:R-:W2:Y:S01]  /*2460*/  LDCU.64 UR16, c[0x0][0x590] ;  /* 0x0000b200ff1077ac */ /* 0x000ea20008000a00 */
[----:B------:R-:W1:Y:S01]  /*2470*/  LDCU.64 UR6, c[0x0][0x5b8] ;  /* 0x0000b700ff0677ac */ /* 0x000e620008000a00 */
[----:B------:R-:W1:Y:S01]  /*2480*/  LDCU.64 UR4, c[0x0][0x5d0] ;  /* 0x0000ba00ff0477ac */ /* 0x000e620008000a00 */
[----:B------:R-:W-:-:S02]  /*2490*/  UIADD3 UR37, UPT, UPT, UR66, UR15, URZ ;  /* 0x0000000f42257290 */ /* 0x000fc4000fffe0ff */
[----:B------:R-:W-:Y:S02]  /*24a0*/  UIADD3 UR50, UPT, UPT, UR30, 0x20, URZ ;  /* 0x000000201e327890 */ /* 0x000fe4000fffe0ff */
[----:B------:R-:W-:Y:S02]  /*24b0*/  UIADD3 UR46, UPT, UPT, UR30, 0x40, URZ ;  /* 0x000000401e2e7890 */ /* 0x000fe4000fffe0ff */
[----:B------:R-:W-:Y:S01]  /*24c0*/  UIADD3 UR42, UPT, UPT, UR30, 0x60, URZ ;  /* 0x000000601e2a7890 */ /* 0x000fe2000fffe0ff */
[----:B------:R-:W-:-:S11]  /*24d0*/  UMOV UR11, UR32 ;  /* 0x00000020000b7c82 */ /* 0x000fd60008000000 */
.L_x_36:
[----:B----4-:R-:W-:Y:S01]  /*24e0*/  @!P3 MOV R3, 0xa000 ;  /* 0x0000a0000003b802 */ /* 0x010fe20000000f00 */
[----:B------:R-:W-:Y:S01]  /*24f0*/  ULEA UR8, UR11, UR25, 0x3 ;  /* 0x000000190b087291 */ /* 0x000fe2000f8e18ff */
[----:B--2-4-:R-:W-:Y:S11]  /*2500*/  @P0 BRA `(.L_x_31) ;  /* 0x0000000000100947 */ /* 0x014ff60003800000 */
[----:B------:R-:W-:Y:S04]  /*2510*/  MOV R4, UR24 ;  /* 0x0000001800047c02 */ /* 0x000fe80008000f00 */
[----:B------:R-:W-:Y:S04]  /*2520*/  SHF.L.U32 R4, R4, 0x1f, RZ ;  /* 0x0000001f04047819 */ /* 0x000fe800000006ff */
[----:B------:R-:W4:Y:S02]  /*2530*/  SYNCS.PHASECHK.TRANS64.TRYWAIT P0, [UR8+0x48], R4 ;  /* 0x00004804ff0075a7 */ /* 0x000f240008001108 */
[----:B----4-:R-:W-:Y:S05]  /*2540*/  @!P0 BRA `(.L_x_32) ;  /* 0x0000007800508947 */ /* 0x010fea0003800000 */
.L_x_31:
[----:B------:R4:W-:Y:S01]  /*2550*/  @!P3 SYNCS.ARRIVE.TRANS64 RZ, [UR8], R3 ;  /* 0x00000003ffffb9a7 */ /* 0x0009e20008000008 */
[----:B------:R-:W-:Y:S04]  /*2560*/  ULOP3.LUT UR9, UR54, 0x2, URZ, 0xfc, !UPT ;  /* 0x0000000236097892 */ /* 0x000fe8000f8efcff */
[----:B------:R-:W-:Y:S09]  /*2570*/  UISETP.NE.AND UP0, UPT, UR9, 0x2, UPT ;  /* 0x000000020900788c */ /* 0x000ff2000bf05270 */
[----:B------:R-:W-:Y:S05]  /*2580*/  BRA.U UP0, `(.L_x_33) ;  /* 0x0000000100047547 */ /* 0x000fea000b800000 */
[----:B-123--:R-:W-:Y:S05]  /*2590*/  BPT.TRAP 0x1 ;  /* 0x000000040000795c */ /* 0x00efea0000300000 */
.L_x_33:
[----:B------:R-:W-:Y:S04]  /*25a0*/  BSSY.RECONVERGENT B0, `(.L_x_34) ;  /* 0x0000003000007945 */ /* 0x000fe80003800200 */
[----:B------:R-:W-:Y:S05]  /*25b0*/  @P2 BRA `(.L_x_35) ;  /* 0x0000000000042947 */ /* 0x000fea0003800000 */
[----:B-123--:R-:W-:Y:S05]  /*25c0*/  BPT.TRAP 0x1 ;  /* 0x000000040000795c */ /* 0x00efea0000300000 */
.L_x_35:
[----:B-123--:R-:W-:Y:S05]  /*25d0*/  BSYNC.RECONVERGENT B0 ;  /* 0x0000000000007941 */ /* 0x00efea0003800200 */
.L_x_34:
[----:B------:R-:W-:Y:S02]  /*25e0*/  UIADD3 UR9, UPT, UPT, UR11, 0x1, URZ ;  /* 0x000000010b097890 */ /* 0x000fe4000fffe0ff */
[----:B------:R-:W-:Y:S02]  /*25f0*/  USHF.L.U32 UR31, UR15, 0x5, URZ ;  /* 0x000000050f1f7899 */ /* 0x000fe400080006ff */
[----:B------:R-:W-:Y:S02]  /*2600*/  UISETP.NE.AND UP0, UPT, UR9, 0x9, UPT ;  /* 0x000000090900788c */ /* 0x000fe4000bf05270 */
[----:B------:R-:W-:Y:S02]  /*2610*/  ULOP3.LUT UR29, UR8, 0xfefffff8, URZ, 0xc0, !UPT ;  /* 0xfefffff8081d7892 */ /* 0x000fe4000f8ec0ff */
[----:B------:R-:W-:Y:S02]  /*2620*/  USEL UR12, URZ, 0x1, UP0 ;  /* 0x00000001ff0c7887 */ /* 0x000fe40008000000 */
[----:B------:R-:W-:Y:S02]  /*2630*/  USEL UR32, UR9, URZ, UP0 ;  /* 0x000000ff09207287 */ /* 0x000fe40008000000 */
[----:B------:R-:W-:Y:S02]  /*2640*/  ULOP3.LUT UR24, UR24, UR12, URZ, 0x3c, !UPT ;  /* 0x0000000c18187292 */ /* 0x000fe4000f8e3cff */
[----:B------:R-:W-:Y:S02]  /*2650*/  ULEA UR9, UR32, UR25, 0x3 ;  /* 0x0000001920097291 */ /* 0x000fe4000f8e18ff */
[----:B------:R-:W-:Y:S02]  /*2660*/  UIADD3 UR22, UP1, UPT, UR56, 0x80, URZ ;  /* 0x0000008038167890 */ /* 0x000fe4000ff3e0ff */
[----:B------:R-:W-:Y:S01]  /*2670*/  ULEA UR21, UR11, UR25, 0xe ;  /* 0x000000190b157291 */ /* 0x000fe2000f8e70ff */
[----:B------:R-:W-:Y:S01]  /*2680*/  MOV R0, UR24 ;  /* 0x0000001800007c02 */ /* 0x000fe20008000f00 */
[----:B------:R-:W-:Y:S02]  /*2690*/  UISETP.NE.AND UP2, UPT, UR14, 0x1, UPT ;  /* 0x000000010e00788c */ /* 0x000fe4000bf45270 */
[----:B------:R-:W-:Y:S01]  /*26a0*/  UIADD3.X UR23, UPT, UPT, URZ, UR57, URZ, UP1, !UPT ;  /* 0x00000039ff177290 */ /* 0x000fe20008ffe4ff */
[----:B------:R-:W-:Y:S01]  /*26b0*/  SHF.L.U32 R0, R0, 0x1f, RZ ;  /* 0x0000001f00007819 */ /* 0x000fe200000006ff */
[----:B------:R-:W-:Y:S02]  /*26c0*/  UIADD3 UR28, UPT, UPT, UR21, 0x8400, URZ ;  /* 0x00008400151c7890 */ /* 0x000fe4000fffe0ff */
[----:B------:R-:W-:Y:S01]  /*26d0*/  UIADD3 UR48, UPT, UPT, UR21, 0x9400, URZ ;  /* 0x0000940015307890 */ /* 0x000fe2000fffe0ff */
[----:B------:R1:W2:Y:S01]  /*26e0*/  SYNCS.PHASECHK.TRANS64.TRYWAIT P0, [UR9+0x48], R0 ;  /* 0x00004800ff0075a7 */ /* 0x0002a20008001109 */
[----:B------:R-:W-:Y:S02]  /*26f0*/  UIMAD.WIDE.U32 UR8, UR31, UR16, URZ ;  /* 0x000000101f0872a5 */ /* 0x000fe4000f8e00ff */
[----:B------:R-:W-:Y:S02]  /*2700*/  UISETP.NE.AND UP3, UPT, UR18, 0x1, UPT ;  /* 0x000000011200788c */ /* 0x000fe4000bf65270 */
[----:B------:R-:W-:Y:S02]  /*2710*/  UIADD3 UR44, UPT, UPT, UR21, 0xa400, URZ ;  /* 0x0000a400152c7890 */ /* 0x000fe4000fffe0ff */
[----:B------:R-:W-:Y:S02]  /*2720*/  ULEA UR33, UR11, UR25, 0xc ;  /* 0x000000190b217291 */ /* 0x000fe4000f8e60ff */
[----:B------:R-:W-:Y:S02]  /*2730*/  UIADD3 UR40, UPT, UPT, UR21, 0xb400, URZ ;  /* 0x0000b40015287890 */ /* 0x000fe4000fffe0ff */
[----:B------:R-:W-:Y:S02]  /*2740*/  UIADD3 UR26, UP0, UPT, UR56, 0x180, URZ ;  /* 0x00000180381a7890 */ /* 0x000fe4000ff1e0ff */
[----:B------:R-:W-:Y:S02]  /*2750*/  UPRMT UR34, UR36, 0x40, UR35 ;  /* 0x0000004024227896 */ /* 0x000fe40008000023 */
[----:B------:R-:W-:Y:S02]  /*2760*/  UIADD3.X UR27, UPT, UPT, URZ, UR57, URZ, UP0, !UPT ;  /* 0x00000039ff1b7290 */ /* 0x000fe400087fe4ff */
[----:B------:R-:W-:Y:S02]  /*2770*/  UPRMT UR21, UR34, 0x5410, URZ ;  /* 0x0000541022157896 */ /* 0x000fe400080000ff */
[----:B------:R-:W-:Y:S01]  /*2780*/  UIADD3 UR15, UPT, UPT, UR15, 0x1, URZ ;  /* 0x000000010f0f7890 */ /* 0x000fe2000fffe0ff */
[----:B------:R-:W-:Y:S01]  /*2790*/  UMOV UR8, UR9 ;  /* 0x0000000900087c82 */ /* 0x000fe20008000000 */
[----:B------:R-:W-:Y:S01]  /*27a0*/  UMOV UR52, 0x0 ;  /* 0x0000000000347882 */ /* 0x000fe20000000000 */
[----:B------:R-:W-:Y:S01]  /*27b0*/  USHF.R.U32.HI UR8, URZ, UR17, UR8 ;  /* 0x00000011ff087299 */ /* 0x000fe20008011608 */
[----:B------:R-:W-:Y:S01]  /*27c0*/  UMOV UR53, 0x10000000 ;  /* 0x1000000000357882 */ /* 0x000fe20000000000 */
[----:B------:R-:W-:Y:S01]  /*27d0*/  UMOV UR49, UR29 ;  /* 0x0000001d00317c82 */ /* 0x000fe20008000000 */
[----:B------:R-:W-:Y:S01]  /*27e0*/  UTMALDG.2D.2CTA [UR28], [UR22], desc[UR52] ;  /* 0x0000341c160075b4 */ /* 0x000fe20008209000 */
[----:B------:R-:W-:Y:S01]  /*27f0*/  USEL UR9, UR31, UR8, !UP2 ;  /* 0x000000081f097287 */ /* 0x000fe2000d000000 */
[----:B------:R-:W-:Y:S01]  /*2800*/  UMOV UR51, UR31 ;  /* 0x0000001f00337c82 */ /* 0x000fe20008000000 */
[----:B------:R-:W-:Y:S02]  /*2810*/  UMOV UR45, UR29 ;  /* 0x0000001d002d7c82 */ /* 0x000fe40008000000 */
[----:B------:R-:W-:Y:S01]  /*2820*/  UIMAD.WIDE.U32 UR12, UR9, UR20, URZ ;  /* 0x00000014090c72a5 */ /* 0x000fe2000f8e00ff */
[----:B------:R-:W-:Y:S01]  /*2830*/  UMOV UR47, UR31 ;  /* 0x0000001f002f7c82 */ /* 0x000fe20008000000 */
[----:B------:R-:W-:Y:S01]  /*2840*/  UTMALDG.2D.2CTA [UR48], [UR22], desc[UR52] ;  /* 0x00003430160075b4 */ /* 0x000fe20008209000 */
[----:B------:R-:W-:Y:S01]  /*2850*/  UIADD3 UR11, UPT, UPT, -UR9, URZ, URZ ;  /* 0x000000ff090b7290 */ /* 0x000fe2000fffe1ff */
[----:B------:R-:W-:Y:S03]  /*2860*/  UMOV UR41, UR29 ;  /* 0x0000001d00297c82 */ /* 0x000fe60008000000 */
[----:B------:R-:W-:Y:S01]  /*2870*/  UMOV UR8, UR13 ;  /* 0x0000000d00087c82 */ /* 0x000fe20008000000 */
[----:B------:R-:W-:Y:S01]  /*2880*/  UMOV UR43, UR31 ;  /* 0x0000001f002b7c82 */ /* 0x000fe20008000000 */
[----:B------:R-:W-:Y:S01]  /*2890*/  USHF.R.U32.HI UR8, URZ, UR19, UR8 ;  /* 0x00000013ff087299 */ /* 0x000fe20008011608 */
[----:B------:R-:W-:Y:S01]  /*28a0*/  UTMALDG.2D.2CTA [UR44], [UR22], desc[UR52] ;  /* 0x0000342c160075b4 */ /* 0x000fe20008209000 */
[----:B------:R-:W-:Y:S02]  /*28b0*/  UIMAD UR11, UR14, UR11, UR31 ;  /* 0x0000000b0e0b72a4 */ /* 0x000fe4000f8e021f */
[----:B------:R-:W-:Y:S02]  /*28c0*/  USEL UR13, UR9, UR8, !UP3 ;  /* 0x00000008090d7287 */ /* 0x000fe4000d800000 */
[----:B------:R-:W-:Y:S02]  /*28d0*/  UIMAD UR11, UR11, UR6, UR4 ;  /* 0x000000060b0b72a4 */ /* 0x000fe4000f8e0204 */
[----:B------:R-:W-:Y:S01]  /*28e0*/  UIADD3 UR8, UPT, UPT, -UR13, URZ, URZ ;  /* 0x000000ff0d087290 */ /* 0x000fe2000fffe1ff */
[----:B------:R-:W-:Y:S01]  /*28f0*/  UTMALDG.2D.2CTA [UR40], [UR22], desc[UR52] ;  /* 0x00003428160075b4 */ /* 0x000fe20008209000 */
[----:B------:R-:W-:Y:S02]  /*2900*/  UISETP.NE.AND UP0, UPT, UR15, UR37, UPT ;  /* 0x000000250f00728c */ /* 0x000fe4000bf05270 */
[----:B------:R-:W-:Y:S02]  /*2910*/  UIMAD UR9, UR18, UR8, UR9 ;  /* 0x00000008120972a4 */ /* 0x000fe4000f8e0209 */
[----:B------:R-:W-:Y:S02]  /*2920*/  UIADD3 UR8, UPT, UPT, UR33, 0x2c400, URZ ;  /* 0x0002c40021087890 */ /* 0x000fe4000fffe0ff */
[----:B------:R-:W-:Y:S03]  /*2930*/  UIMAD UR12, UR9, UR7, UR5 ;  /* 0x00000007090c72a4 */ /* 0x000fe6000f8e0205 */
[----:B------:R-:W-:Y:S06]  /*2940*/  UMOV UR9, UR29 ;  /* 0x0000001d00097c82 */ /* 0x000fec0008000000 */
[----:B------:R3:W-:Y:S02]  /*2950*/  UTMALDG.4D.IM2COL.2CTA [UR8], [UR26], UR21, desc[UR52] ;  /* 0x000034081a0073b4 */ /* 0x0007e40008259015 */
[----:B---3--:R-:W-:Y:S01]  /*2960*/  UMOV UR11, UR32 ;  /* 0x00000020000b7c82 */ /* 0x008fe20008000000 */
[----:B-1----:R-:W-:Y:S05]  /*2970*/  BRA.U UP0, `(.L_x_36) ;  /* 0xfffffff900d87547 */ /* 0x002fea000b83ffff */
.L_x_30:
[----:B--2-4-:R-:W-:Y:S01]  /*2980*/  SHF.L.U32 R3, R2, 0x1f, RZ ;  /* 0x0000001f02037819 */ /* 0x014fe200000006ff */
[----:B------:R-:W-:-:S03]  /*2990*/  NOP ;  /* 0x0000000000007918 */ /* 0x000fc60000000000 */
[----:B------:R-:W2:Y:S02]  /*29a0*/  SYNCS.PHASECHK.TRANS64.TRYWAIT P0, [UR25+0xe0], R3 ;  /* 0x0000e003ff0075a7 */ /* 0x000ea40008001119 */
[----:B--2---:R-:W-:Y:S05]  /*29b0*/  @!P0 BRA `(.L_x_37) ;  /* 0x00000074004c8947 */ /* 0x004fea0003800000 */
.L_x_151:
[----:B------:R-:W2:Y:S01]  /*29c0*/  LDS.128 R4, [UR25+0x120] ;  /* 0x00012019ff047984 */ /* 0x000ea20008000c00 */
[----:B------:R-:W-:Y:S02]  /*29d0*/  UIADD3 UR4, UPT, UPT, UR25, 0xe8, URZ ;  /* 0x000000e819047890 */ /* 0x000fe4000fffe0ff */
[----:B------:R-:W-:Y:S01]  /*29e0*/  UISETP.GE.AND UP0, UPT, UR39, 0x1, UPT ;  /* 0x000000012700788c */ /* 0x000fe2000bf06270 */
[----:B------:R-:W-:Y:S01]  /*29f0*/  @!PT LDS RZ, [RZ] ;  /* 0x00000000fffff984 */ /* 0x000fe20000000800 */
[----:B------:R-:W-:Y:S01]  /*2a00*/  @!PT LDS RZ, [RZ] ;  /* 0x00000000fffff984 */ /* 0x000fe20000000800 */
[----:B------:R-:W-:Y:S01]  /*2a10*/  @!PT LDS RZ, [RZ] ;  /* 0x00000000fffff984 */ /* 0x000fe20000000800 */
[----:B------:R-:W-:Y:S01]  /*2a20*/  @!PT LDS RZ, [RZ] ;  /* 0x00000000fffff984 */ /* 0x000fe20000000800 */
[----:B------:R4:W-:Y:S06]  /*2a30*/  MEMBAR.ALL.CTA ;  /* 0x0000000000007992 */ /* 0x0009ec0000008000 */
[----:B----4-:R-:W4:Y:S01]  /*2a40*/  FENCE.VIEW.ASYNC.S ;  /* 0x00000000000073c6 */ /* 0x010f220000000000 */
[----:B------:R-:W-:-:S09]  /*2a50*/  UPRMT UR4, URZ, 0x654, UR4 ;  /* 0x00000654ff047896 */ /* 0x000fd20008000004 */
[----:B----4-:R-:W-:Y:S01]  /*2a60*/  SYNCS.ARRIVE.TRANS64.RED.A1T0 RZ, [UR4], RZ ;  /* 0x000000ffffff79a7 */ /* 0x010fe20008100404 */
[----:B--2---:R-:W-:-:S13]  /*2a70*/  LOP3.LUT P0, RZ, R6, 0x1, RZ, 0xc0, !PT ;  /* 0x0000000106ff7812 */ /* 0x004fda000780c0ff */
[----:B------:R-:W-:Y:S01]  /*2a80*/  VOTEU.ANY UP1, P0 ;  /* 0x0000000000ff7886 */ /* 0x000fe20000020100 */
[----:B------:R-:W-:-:S13]  /*2a90*/  PLOP3.LUT P0, PT, PT, PT, UP1, 0x80, 0x8 ;  /* 0x000000000008781c */ /* 0x000fda0003f0f018 */
[----:B-1----:R-:W-:Y:S02]  /*2aa0*/  @P0 MOV R0, R4 ;  /* 0x0000000400000202 */ /* 0x002fe40000000f00 */
[----:B------:R-:W-:Y:S02]  /*2ab0*/  @P0 LOP3.LUT R4, R5, 0xffff, RZ, 0xc0, !PT ;  /* 0x0000ffff05040812 */ /* 0x000fe400078ec0ff */
[----:B------:R-:W-:Y:S02]  /*2ac0*/  @P0 R2UR UR6, R0 ;  /* 0x00000000000602ca */ /* 0x000fe400000e0000 */
[----:B------:R-:W-:-:S11]  /*2ad0*/  @P0 R2UR UR5, R4 ;  /* 0x00000000040502ca */ /* 0x000fd600000e0000 */
[----:B------:R-:W-:Y:S02]  /*2ae0*/  @UP1 UMOV UR59, UR6 ;  /* 0x00000006003b1c82 */ /* 0x000fe40008000000 */
[----:B------:R-:W-:Y:S01]  /*2af0*/  @UP1 UMOV UR58, UR5 ;  /* 0x00000005003a1c82 */ /* 0x000fe20008000000 */
[----:B------:R-:W-:Y:S05]  /*2b00*/  BRA.U !UP0, `(.L_x_38) ;  /* 0x0000000108d47547 */ /* 0x000fea000b800000 */
[----:B------:R-:W3:Y:S01]  /*2b10*/  LDCU.128 UR16, c[0x0][0xb10] ;  /* 0x00016200ff1077ac */ /* 0x000ee20008000c00 */
[----:B------:R-:W1:Y:S01]  /*2b20*/  LDCU UR21, c[0x0][0xb20] ;  /* 0x00016400ff1577ac */ /* 0x000e620008000800 */
[----:B------:R-:W2:Y:S01]  /*2b30*/  LDCU UR20, c[0x0][0xb0c] ;  /* 0x00016180ff1477ac */ /* 0x000ea20008000800 */
[----:B------:R-:W4:Y:S01]  /*2b40*/  LDCU.64 UR12, c[0x0][0xb28] ;  /* 0x00016500ff0c77ac */ /* 0x000f220008000a00 */
[----:B------:R-:W-:Y:S02]  /*2b50*/  UISETP.NE.AND UP3, UPT, UR39, 0x1, UPT ;  /* 0x000000012700788c */ /* 0x000fe4000bf65270 */
[----:B---3--:R-:W-:Y:S02]  /*2b60*/  UIMAD.WIDE.U32 UR4, UR62, UR19, URZ ;  /* 0x000000133e0472a5 */ /* 0x008fe4000f8e00ff */
[----:B------:R-:W-:Y:S02]  /*2b70*/  UIMAD.WIDE.U32 UR6, UR63, UR16, URZ ;  /* 0x000000103f0672a5 */ /* 0x000fe4000f8e00ff */
[----:B------:R-:W-:-:S02]  /*2b80*/  UISETP.NE.AND UP0, UPT, UR18, 0x1, UPT ;  /* 0x000000011200788c */ /* 0x000fc4000bf05270 */
[----:B------:R-:W-:Y:S01]  /*2b90*/  UIMAD.WIDE.U32 UR14, UR58, UR19, URZ ;  /* 0x000000133a0e72a5 */ /* 0x000fe2000f8e00ff */
[----:B------:R-:W-:Y:S01]  /*2ba0*/  UMOV UR4, UR5 ;  /* 0x0000000500047c82 */ /* 0x000fe20008000000 */
[----:B--2---:R-:W-:Y:S02]  /*2bb0*/  UISETP.NE.AND UP2, UPT, UR20, 0x1, UPT ;  /* 0x000000011400788c */ /* 0x004fe4000bf45270 */
[----:B-1----:R-:W-:Y:S02]  /*2bc0*/  USHF.R.U32.HI UR5, URZ, UR21, UR4 ;  /* 0x00000015ff057299 */ /* 0x002fe40008011604 */
[----:B------:R-:W-:Y:S01]  /*2bd0*/  UIMAD.WIDE.U32 UR10, UR59, UR16, URZ ;  /* 0x000000103b0a72a5 */ /* 0x000fe2000f8e00ff */
[----:B------:R-:W-:Y:S01]  /*2be0*/  UMOV UR4, UR7 ;  /* 0x0000000700047c82 */ /* 0x000fe20008000000 */
[----:B------:R-:W-:Y:S02]  /*2bf0*/  USEL UR5, UR62, UR5, !UP0 ;  /* 0x000000053e057287 */ /* 0x000fe4000c000000 */
[----:B------:R-:W-:-:S02]  /*2c00*/  USHF.R.U32.HI UR4, URZ, UR17, UR4 ;  /* 0x00000011ff047299 */ /* 0x000fc40008011604 */
[----:B----4-:R-:W-:Y:S02]  /*2c10*/  UIMAD.WIDE.U32 UR8, UR5, UR12, URZ ;  /* 0x0000000c050872a5 */ /* 0x010fe4000f8e00ff */
[----:B------:R-:W-:Y:S01]  /*2c20*/  USEL UR6, UR63, UR4, !UP2 ;  /* 0x000000043f067287 */ /* 0x000fe2000d000000 */
[----:B------:R-:W-:Y:S02]  /*2c30*/  UMOV UR10, UR11 ;  /* 0x0000000b000a7c82 */ /* 0x000fe40008000000 */
[----:B------:R-:W-:Y:S01]  /*2c40*/  UMOV UR4, UR15 ;  /* 0x0000000f00047c82 */ /* 0x000fe20008000000 */
[----:B------:R-:W-:Y:S01]  /*2c50*/  UIMAD.WIDE.U32 UR14, UR6, UR12, URZ ;  /* 0x0000000c060e72a5 */ /* 0x000fe2000f8e00ff */
[----:B------:R-:W-:Y:S01]  /*2c60*/  UMOV UR8, UR9 ;  /* 0x0000000900087c82 */ /* 0x000fe20008000000 */
[----:B------:R-:W-:Y:S02]  /*2c70*/  USHF.R.U32.HI UR4, URZ, UR21, UR4 ;  /* 0x00000015ff047299 */ /* 0x000fe40008011604 */
[----:B------:R-:W-:-:S03]  /*2c80*/  @UP3 USHF.R.U32.HI UR5, URZ, UR13, UR8 ;  /* 0x0000000dff053299 */ /* 0x000fc60008011608 */
[----:B------:R-:W-:Y:S01]  /*2c90*/  UMOV UR7, UR15 ;  /* 0x0000000f00077c82 */ /* 0x000fe20008000000 */
[----:B------:R-:W-:Y:S02]  /*2ca0*/  USHF.R.U32.HI UR17, URZ, UR17, UR10 ;  /* 0x00000011ff117299 */ /* 0x000fe4000801160a */
[----:B------:R-:W-:Y:S02]  /*2cb0*/  @UP3 USHF.R.U32.HI UR6, URZ, UR13, UR7 ;  /* 0x0000000dff063299 */ /* 0x000fe40008011607 */
[----:B------:R-:W-:Y:S02]  /*2cc0*/  USEL UR4, UR58, UR4, !UP0 ;  /* 0x000000043a047287 */ /* 0x000fe4000c000000 */
[----:B------:R-:W-:Y:S02]  /*2cd0*/  UIMAD UR7, UR39, UR5, URZ ;  /* 0x00000005270772a4 */ /* 0x000fe4000f8e02ff */
[----:B------:R-:W-:Y:S02]  /*2ce0*/  USEL UR5, UR59, UR17, !UP2 ;  /* 0x000000113b057287 */ /* 0x000fe4000d000000 */
[----:B------:R-:W-:-:S02]  /*2cf0*/  UIMAD UR10, UR39, UR6, URZ ;  /* 0x00000006270a72a4 */ /* 0x000fc4000f8e02ff */
[----:B------:R-:W-:Y:S02]  /*2d00*/  UISETP.GE.AND UP0, UPT, UR4, UR7, UPT ;  /* 0x000000070400728c */ /* 0x000fe4000bf06270 */
[----:B------:R-:W-:Y:S02]  /*2d10*/  UIMAD.WIDE.U32 UR8, UR4, UR12, URZ ;  /* 0x0000000c040872a5 */ /* 0x000fe4000f8e00ff */
[----:B------:R-:W-:Y:S02]  /*2d20*/  UISETP.GE.OR UP0, UPT, UR5, UR10, UP0 ;  /* 0x0000000a0500728c */ /* 0x000fe40008706670 */
[----:B------:R-:W-:-:S03]  /*2d30*/  UIMAD.WIDE.U32 UR10, UR5, UR12, URZ ;  /* 0x0000000c050a72a5 */ /* 0x000fc6000f8e00ff */
[----:B------:R-:W-:Y:S01]  /*2d40*/  UMOV UR7, UR9 ;  /* 0x0000000900077c82 */ /* 0x000fe20008000000 */
[----:B------:R-:W-:Y:S02]  /*2d50*/  UIADD3 UR9, UPT, UPT, -UR4, URZ, URZ ;  /* 0x000000ff04097290 */ /* 0x000fe4000fffe1ff */
[----:B------:R-:W-:Y:S02]  /*2d60*/  USHF.R.U32.HI UR7, URZ, UR13, UR7 ;  /* 0x0000000dff077299 */ /* 0x000fe40008011607 */
[----:B------:R-:W-:Y:S02]  /*2d70*/  UIMAD UR10, UR18, UR9, UR58 ;  /* 0x00000009120a72a4 */ /* 0x000fe4000f8e023a */
[----:B------:R-:W-:Y:S01]  /*2d80*/  USEL UR7, UR4, UR7, !UP3 ;  /* 0x0000000704077287 */ /* 0x000fe2000d800000 */
[----:B------:R-:W-:Y:S01]  /*2d90*/  @!UP0 UMOV UR8, UR11 ;  /* 0x0000000b00088c82 */ /* 0x000fe20008000000 */
[----:B------:R-:W-:Y:S02]  /*2da0*/  UIADD3 UR11, UPT, UPT, -UR5, URZ, URZ ;  /* 0x000000ff050b7290 */ /* 0x000fe4000fffe1ff */
[----:B------:R-:W-:-:S02]  /*2db0*/  @!UP0 USHF.R.U32.HI UR8, URZ, UR13, UR8 ;  /* 0x0000000dff088299 */ /* 0x000fc40008011608 */
[----:B------:R-:W-:Y:S02]  /*2dc0*/  UIADD3 UR9, UPT, UPT, -UR7, URZ, URZ ;  /* 0x000000ff07097290 */ /* 0x000fe4000fffe1ff */
[----:B------:R-:W-:Y:S02]  /*2dd0*/  @!UP0 USEL UR8, UR5, UR8, !UP3 ;  /* 0x0000000805088287 */ /* 0x000fe4000d800000 */
[----:B------:R-:W-:Y:S02]  /*2de0*/  UIMAD UR9, UR39, UR9, UR4 ;  /* 0x00000009270972a4 */ /* 0x000fe4000f8e0204 */
[----:B------:R-:W-:Y:S02]  /*2df0*/  @!UP0 UIADD3 UR7, UPT, UPT, UR7, -UR8, URZ ;  /* 0x8000000807078290 */ /* 0x000fe4000fffe0ff */
[----:B------:R-:W-:Y:S02]  /*2e00*/  @!UP0 UIMAD UR8, UR9, UR6, UR8 ;  /* 0x00000006090882a4 */ /* 0x000fe4000f8e0208 */
[----:B------:R-:W-:-:S02]  /*2e10*/  @!UP0 UIMAD UR4, UR39, UR7, UR5 ;  /* 0x00000007270482a4 */ /* 0x000fc4000f8e0205 */
[----:B------:R-:W-:Y:S02]  /*2e20*/  UIMAD UR6, UR20, UR11, UR59 ;  /* 0x0000000b140672a4 */ /* 0x000fe4000f8e023b */
[----:B------:R-:W-:Y:S01]  /*2e30*/  UIMAD UR58, UR4, UR18, UR10 ;  /* 0x00000012043a72a4 */ /* 0x000fe2000f8e020a */
[----:B------:R-:W-:Y:S02]  /*2e40*/  @!UP0 UMOV UR5, UR8 ;  /* 0x0000000800058c82 */ /* 0x000fe40008000000 */
[----:B------:R-:W-:-:S12]  /*2e50*/  UIMAD UR59, UR5, UR20, UR6 ;  /* 0x00000014053b72a4 */ /* 0x000fd8000f8e0206 */
.L_x_38:
[----:B------:R-:W1:Y:S02]  /*2e60*/  LDCU UR4, c[0x0][0xb30] ;  /* 0x00016600ff0477ac */ /* 0x000e640008000800 */
[----:B-1----:R-:W-:-:S09]  /*2e70*/  UISETP.NE.AND UP0, UPT, UR4, 0x1, UPT ;  /* 0x000000010400788c */ /* 0x002fd2000bf05270 */
[----:B------:R-:W-:Y:S05]  /*2e80*/  BRA.U UP0, `(.L_x_39) ;  /* 0x0000000100447547 */ /* 0x000fea000b800000 */
[----:B------:R-:W1:Y:S01]  /*2e90*/  LDCU.128 UR8, c[0x0][0xb10] ;  /* 0x00016200ff0877ac */ /* 0x000e620008000c00 */
[----:B------:R-:W2:Y:S01]  /*2ea0*/  LDCU UR12, c[0x0][0xb0c] ;  /* 0x00016180ff0c77ac */ /* 0x000ea20008000800 */
[----:B------:R-:W4:Y:S01]  /*2eb0*/  LDCU UR13, c[0x0][0xb20] ;  /* 0x00016400ff0d77ac */ /* 0x000f220008000800 */
[----:B-1----:R-:W-:Y:S02]  /*2ec0*/  UIMAD.WIDE.U32 UR6, UR59, UR8, URZ ;  /* 0x000000083b0672a5 */ /* 0x002fe4000f8e00ff */
[----:B------:R-:W-:Y:S02]  /*2ed0*/  UIMAD.WIDE.U32 UR4, UR58, UR11, URZ ;  /* 0x0000000b3a0472a5 */ /* 0x000fe4000f8e00ff */
[----:B--2---:R-:W-:Y:S02]  /*2ee0*/  UISETP.NE.AND UP2, UPT, UR12, 0x1, UPT ;  /* 0x000000010c00788c */ /* 0x004fe4000bf45270 */
[----:B------:R-:W-:Y:S01]  /*2ef0*/  UISETP.NE.AND UP0, UPT, UR10, 0x1, UPT ;  /* 0x000000010a00788c */ /* 0x000fe2000bf05270 */
[----:B------:R-:W-:-:S02]  /*2f00*/  UMOV UR6, UR7 ;  /* 0x0000000700067c82 */ /* 0x000fc40008000000 */
[----:B------:R-:W-:Y:S01]  /*2f10*/  UMOV UR4, UR5 ;  /* 0x0000000500047c82 */ /* 0x000fe20008000000 */
[----:B------:R-:W-:Y:S02]  /*2f20*/  USHF.R.U32.HI UR6, URZ, UR9, UR6 ;  /* 0x00000009ff067299 */ /* 0x000fe40008011606 */
[----:B----4-:R-:W-:Y:S02]  /*2f30*/  USHF.R.U32.HI UR4, URZ, UR13, UR4 ;  /* 0x0000000dff047299 */ /* 0x010fe40008011604 */
[----:B------:R-:W-:Y:S02]  /*2f40*/  USEL UR5, UR59, UR6, !UP2 ;  /* 0x000000063b057287 */ /* 0x000fe4000d000000 */
[----:B------:R-:W-:-:S04]  /*2f50*/  USEL UR4, UR58, UR4, !UP0 ;  /* 0x000000043a047287 */ /* 0x000fc8000c000000 */
[----:B------:R-:W-:Y:S02]  /*2f60*/  UIADD3 UR6, UPT, UPT, UR5, -UR4, URZ ;  /* 0x8000000405067290 */ /* 0x000fe4000fffe0ff */
[----:B------:R-:W-:Y:S02]  /*2f70*/  UIADD3 UR4, UPT, UPT, -UR5, UR4, URZ ;  /* 0x0000000405047290 */ /* 0x000fe4000fffe1ff */
[----:B------:R-:W-:Y:S02]  /*2f80*/  UIMAD UR58, UR6, UR10, UR58 ;  /* 0x0000000a063a72a4 */ /* 0x000fe4000f8e023a */
[----:B------:R-:W-:-:S12]  /*2f90*/  UIMAD UR59, UR4, UR12, UR59 ;  /* 0x0000000c043b72a4 */ /* 0x000fd8000f8e023b */
.L_x_39:
[----:B------:R-:W-:Y:S02]  /*2fa0*/  R2UR UR5, R64 ;  /* 0x00000000400572ca */ /* 0x000fe400000e0000 */
[----:B------:R-:W-:Y:S02]  /*2fb0*/  R2UR UR4, R63 ;  /* 0x000000003f0472ca */ /* 0x000fe400000e0000 */
[----:B------:R-:W-:Y:S02]  /*2fc0*/  PLOP3.LUT P1, PT, PT, PT, PT, 0x80, 0x8 ;  /* 0x000000000008781c */ /* 0x000fe40003f2f070 */
[----:B------:R-:W-:-:S07]  /*2fd0*/  LOP3.LUT R2, R2, 0x1, RZ, 0x3c, !PT ;  /* 0x0000000102027812 */ /* 0x000fce00078e3cff */
[----:B------:R-:W-:Y:S02]  /*2fe0*/  UIADD3 UR26, UPT, UPT, UR59, UR5, URZ ;  /* 0x000000053b1a7290 */ /* 0x000fe4000fffe0ff */
[----:B------:R-:W-:Y:S01]  /*2ff0*/  UIADD3 UR20, UPT, UPT, UR58, UR4, URZ ;  /* 0x000000043a147290 */ /* 0x000fe2000fffe0ff */
[----:B------:R-:W-:Y:S11]  /*3000*/  BRA.U UP1, `(.L_x_40) ;  /* 0xffffffe901207547 */ /* 0x000ff6000b83ffff */
[----:B------:R-:W-:Y:S01]  /*3010*/  UIADD3 UR25, UPT, UPT, UR25, 0x48, URZ ;  /* 0x0000004819197890 */ /* 0x000fe2000fffe0ff */
[----:B------:R-:W-:-:S03]  /*3020*/  MOV R2, UR24 ;  /* 0x0000001800027c02 */ /* 0x000fc60008000f00 */
[----:B------:R-:W-:Y:S01]  /*3030*/  ULEA UR4, UR32, UR25, 0x3 ;  /* 0x0000001920047291 */ /* 0x000fe2000f8e18ff */
[----:B------:R-:W-:-:S08]  /*3040*/  SHF.L.U32 R2, R2, 0x1f, RZ ;  /* 0x0000001f02027819 */ /* 0x000fd000000006ff */
[----:B------:R-:W1:Y:S02]  /*3050*/  SYNCS.PHASECHK.TRANS64.TRYWAIT P0, [UR4], R2 ;  /* 0x00000002ff0075a7 */ /* 0x000e640008001104 */
[----:B-1----:R-:W-:Y:S05]  /*3060*/  @!P0 BRA `(.L_x_41) ;  /* 0x0000006c00b88947 */ /* 0x002fea0003800000 */
.L_x_153:
[----:B------:R-:W-:-:S04]  /*3070*/  UIADD3 UR4, UPT, UPT, UR32, 0x1, URZ ;  /* 0x0000000120047890 */ /* 0x000fc8000fffe0ff */
[----:B------:R-:W-:-:S04]  /*3080*/  UISETP.NE.AND UP0, UPT, UR4, 0x9, UPT ;  /* 0x000000090400788c */ /* 0x000fc8000bf05270 */
[----:B------:R-:W-:Y:S02]  /*3090*/  USEL UR5, URZ, 0x1, UP0 ;  /* 0x00000001ff057887 */ /* 0x000fe40008000000 */
[----:B------:R-:W-:Y:S02]  /*30a0*/  USEL UR4, UR4, URZ, UP0 ;  /* 0x000000ff04047287 */ /* 0x000fe40008000000 */
[----:B------:R-:W-:Y:S02]  /*30b0*/  ULOP3.LUT UR6, UR24, UR5, URZ, 0x3c, !UPT ;  /* 0x0000000518067292 */ /* 0x000fe4000f8e3cff */
[----:B------:R-:W-:-:S04]  /*30c0*/  ULEA UR5, UR4, UR25, 0x3 ;  /* 0x0000001904057291 */ /* 0x000fc8000f8e18ff */
[----:B-1----:R-:W-:-:S04]  /*30d0*/  MOV R2, UR6 ;  /* 0x0000000600027c02 */ /* 0x002fc80008000f00 */
[----:B------:R-:W-:-:S04]  /*30e0*/  SHF.L.U32 R2, R2, 0x1f, RZ ;  /* 0x0000001f02027819 */ /* 0x000fc800000006ff */
[----:B------:R-:W1:Y:S02]  /*30f0*/  SYNCS.PHASECHK.TRANS64.TRYWAIT P0, [UR5], R2 ;  /* 0x00000002ff0075a7 */ /* 0x000e640008001105 */
[----:B-1----:R-:W-:Y:S05]  /*3100*/  @!P0 BRA `(.L_x_42) ;  /* 0x0000006c00a88947 */ /* 0x002fea0003800000 */
.L_x_155:
        /* <DEDUP_REMOVED lines=10> */
.L_x_157:
        /* <DEDUP_REMOVED lines=10> */
.L_x_159:
        /* <DEDUP_REMOVED lines=10> */
.L_x_161:
        /* <DEDUP_REMOVED lines=10> */
.L_x_163:
        /* <DEDUP_REMOVED lines=10> */
.L_x_165:
        /* <DEDUP_REMOVED lines=10> */
.L_x_167:
[----:B------:R-:W-:-:S04]  /*34d0*/  UIADD3 UR4, UPT, UPT, UR4, 0x1, URZ ;  /* 0x0000000104047890 */ /* 0x000fc8000fffe0ff */
[----:B------:R-:W-:-:S04]  /*34e0*/  UISETP.NE.AND UP0, UPT, UR4, 0x9, UPT ;  /* 0x000000090400788c */ /* 0x000fc8000bf05270 */
[----:B------:R-:W-:Y:S02]  /*34f0*/  USEL UR5, URZ, 0x1, UP0 ;  /* 0x00000001ff057887 */ /* 0x000fe40008000000 */
[----:B------:R-:W-:Y:S02]  /*3500*/  USEL UR4, UR4, URZ, UP0 ;  /* 0x000000ff04047287 */ /* 0x000fe40008000000 */
[----:B------:R-:W-:Y:S02]  /*3510*/  ULOP3.LUT UR5, UR6, UR5, URZ, 0x3c, !UPT ;  /* 0x0000000506057292 */ /* 0x000fe4000f8e3cff */
[----:B------:R-:W-:-:S04]  /*3520*/  ULEA UR4, UR4, UR25, 0x3 ;  /* 0x0000001904047291 */ /* 0x000fc8000f8e18ff */
[----:B-1----:R-:W-:Y:S02]  /*3530*/  IMAD.U32 R2, RZ, RZ, UR5 ;  /* 0x00000005ff027e24 */ /* 0x002fe4000f8e00ff */
[----:B------:R-:W-:-:S03]  /*3540*/  MOV R0, UR4 ;  /* 0x0000000400007c02 */ /* 0x000fc60008000f00 */
[----:B------:R-:W-:-:S07]  /*3550*/  SHF.L.U32 R2, R2, 0x1f, RZ ;  /* 0x0000001f02027819 */ /* 0x000fce00000006ff */
.L_x_49:
[----:B-1----:R1:W2:Y:S02]  /*3560*/  SYNCS.PHASECHK.TRANS64.TRYWAIT P0, [R0+URZ], R2 ;  /* 0x00000002000075a7 */ /* 0x0022a400080011ff */
[----:B--2---:R-:W-:Y:S05]  /*3570*/  @!P0 NANOSLEEP.SYNCS 0x989680 ;  /* 0x009896800000895d */ /* 0x004fea0003900000 */
[----:B------:R-:W2:Y:S02]  /*3580*/  @!P0 SYNCS.PHASECHK.TRANS64 P0, [R0+URZ], R2 ;  /* 0x00000002000085a7 */ /* 0x000ea400080010ff */
[----:B--23--:R-:W-:Y:S05]  /*3590*/  @P0 EXIT ;  /* 0x000000000000094d */ /* 0x00cfea0003800000 */
[----:B------:R-:W-:Y:S05]  /*35a0*/  BRA `(.L_x_49) ;  /* 0xfffffffc00ec7947 */ /* 0x000fea000383ffff */
.L_x_22:
[----:B------:R-:W2:Y:S02]  /*35b0*/  S2UR UR4, SR_CgaCtaId ;  /* 0x00000000000479c3 */ /* 0x000ea40000008800 */
[----:B--2---:R-:W-:-:S04]  /*35c0*/  UISETP.NE.AND UP0, UPT, UR4, URZ, UPT ;  /* 0x000000ff0400728c */ /* 0x004fc8000bf05270 */
[----:B------:R-:W-:-:S09]  /*35d0*/  UISETP.NE.OR UP0, UPT, UR18, 0x1, UP0 ;  /* 0x000000011200788c */ /* 0x000fd20008705670 */
[----:B------:R-:W-:Y:S05]  /*35e0*/  BRA.U UP0, `(.L_x_50) ;  /* 0x0000000100b47547 */ /* 0x000fea000b800000 */
[----:B------:R-:W2:Y:S01]  /*35f0*/  S2UR UR5, SR_CgaCtaId ;  /* 0x00000000000579c3 */ /* 0x000ea20000008800 */
[----:B------:R-:W-:Y:S01]  /*3600*/  UMOV UR4, 0x400 ;  /* 0x0000040000047882 */ /* 0x000fe20000000000 */
[----:B------:R-:W-:Y:S01]  /*3610*/  HFMA2 R2, -RZ, RZ, 0, 5.9604644775390625e-08 ;  /* 0x00000001ff027431 */ /* 0x000fe200000001ff */
[----:B------:R-:W-:Y:S01]  /*3620*/  ISETP.GE.U32.AND P0, PT, R3, 0x2, PT ;  /* 0x000000020300780c */ /* 0x000fe20003f06070 */
[----:B------:R-:W-:Y:S01]  /*3630*/  IMAD.MOV.U32 R8, RZ, RZ, RZ ;  /* 0x000000ffff087224 */ /* 0x000fe200078e00ff */
[----:B--2---:R-:W-:-:S04]  /*3640*/  ULEA UR4, UR5, UR4, 0x18 ;  /* 0x0000000405047291 */ /* 0x004fc8000f8ec0ff */
[----:B------:R-:W-:Y:S02]  /*3650*/  UIADD3 UR5, UPT, UPT, UR4, 0xe8, URZ ;  /* 0x000000e804057890 */ /* 0x000fe4000fffe0ff */
[----:B------:R-:W-:Y:S02]  /*3660*/  UIADD3 UR8, UPT, UPT, UR4, 0xe0, URZ ;  /* 0x000000e004087890 */ /* 0x000fe4000fffe0ff */
[----:B------:R-:W-:-:S12]  /*3670*/  UPRMT UR5, URZ, 0x654, UR5 ;  /* 0x00000654ff057896 */ /* 0x000fd80008000005 */
.L_x_53:
[----:B------:R-:W-:Y:S01]  /*3680*/  SHF.L.U32 R6, R2, 0x1f, RZ ;  /* 0x0000001f02067819 */ /* 0x000fe200000006ff */
[----:B------:R-:W-:Y:S02]  /*3690*/  IMAD.U32 R4, RZ, RZ, UR8 ;  /* 0x00000008ff047e24 */ /* 0x000fe4000f8e00ff */
[----:B------:R-:W-:Y:S01]  /*36a0*/  @!P0 IMAD.MOV.U32 R5, RZ, RZ, 0x10 ;  /* 0x00000010ff058424 */ /* 0x000fe200078e00ff */
[----:B------:R-:W2:Y:S02]  /*36b0*/  SYNCS.PHASECHK.TRANS64.TRYWAIT P1, [UR4+0xe8], R6 ;  /* 0x0000e806ff0075a7 */ /* 0x000ea40008021104 */
[----:B------:R-:W-:-:S04]  /*36c0*/  PRMT R4, R3, 0x654, R4 ;  /* 0x0000065403047816 */ /* 0x000fc80000000004 */
[----:B------:R-:W-:Y:S01]  /*36d0*/  SEL R0, R4, R0, !P0 ;  /* 0x0000000004007207 */ /* 0x000fe20004000000 */
[----:B--2---:R-:W-:Y:S06]  /*36e0*/  @!P1 BRA `(.L_x_51) ;  /* 0x0000006800d89947 */ /* 0x004fec0003800000 */
.L_x_169:
[----:B------:R-:W-:Y:S01]  /*36f0*/  UIADD3 UR6, UPT, UPT, UR4, 0x120, URZ ;  /* 0x0000012004067890 */ /* 0x000fe2000fffe0ff */
[----:B------:R3:W-:Y:S01]  /*3700*/  @!P0 SYNCS.ARRIVE.TRANS64.RED RZ, [R0+URZ], R5 ;  /* 0x0000000500ff89a7 */ /* 0x0007e200080004ff */
[----:B------:R-:W-:Y:S01]  /*3710*/  UIADD3 UR7, UPT, UPT, UR4, 0xe0, URZ ;  /* 0x000000e004077890 */ /* 0x000fe2000fffe0ff */
[----:B------:R-:W-:-:S08]  /*3720*/  LOP3.LUT R2, R2, 0x1, RZ, 0x3c, !PT ;  /* 0x0000000102027812 */ /* 0x000fd000078e3cff */
[----:B------:R-:W-:Y:S06]  /*3730*/  UGETNEXTWORKID.BROADCAST [UR6], [UR7] ;  /* 0x00000000060073ca */ /* 0x000fec0008000100 */
[----:B---3--:R-:W-:-:S04]  /*3740*/  SHF.L.U32 R5, R8, 0x1f, RZ ;  /* 0x0000001f08057819 */ /* 0x008fc800000006ff */
[----:B------:R-:W3:Y:S02]  /*3750*/  SYNCS.PHASECHK.TRANS64.TRYWAIT P1, [UR4+0xe0], R5 ;  /* 0x0000e005ff0075a7 */ /* 0x000ee40008021104 */
[----:B---3--:R-:W-:Y:S05]  /*3760*/  @!P1 BRA `(.L_x_52) ;  /* 0x0000006800d09947 */ /* 0x008fea0003800000 */
.L_x_171:
[----:B--2---:R-:W2:Y:S01]  /*3770*/  LDS.128 R4, [UR4+0x120] ;  /* 0x00012004ff047984 */ /* 0x004ea20008000c00 */
[----:B------:R-:W-:Y:S01]  /*3780*/  LOP3.LUT R8, R8, 0x1, RZ, 0x3c, !PT ;  /* 0x0000000108087812 */ /* 0x000fe200078e3cff */
[----:B------:R-:W-:Y:S01]  /*3790*/  @!PT LDS RZ, [RZ] ;  /* 0x00000000fffff984 */ /* 0x000fe20000000800 */
[----:B------:R-:W-:Y:S01]  /*37a0*/  @!PT LDS RZ, [RZ] ;  /* 0x00000000fffff984 */ /* 0x000fe20000000800 */
[----:B------:R-:W-:Y:S01]  /*37b0*/  @!PT LDS RZ, [RZ] ;  /* 0x00000000fffff984 */ /* 0x000fe20000000800 */
[----:B------:R-:W-:Y:S01]  /*37c0*/  @!PT LDS RZ, [RZ] ;  /* 0x00000000fffff984 */ /* 0x000fe20000000800 */
[----:B------:R3:W-:Y:S06]  /*37d0*/  MEMBAR.ALL.CTA ;  /* 0x0000000000007992 */ /* 0x0007ec0000008000 */
[----:B---3--:R-:W3:Y:S02]  /*37e0*/  FENCE.VIEW.ASYNC.S ;  /* 0x00000000000073c6 */ /* 0x008ee40000000000 */
[----:B---3--:R-:W-:Y:S01]  /*37f0*/  SYNCS.ARRIVE.TRANS64.RED.A1T0 RZ, [UR5], RZ ;  /* 0x000000ffffff79a7 */ /* 0x008fe20008100405 */
[----:B--2---:R-:W-:-:S13]  /*3800*/  LOP3.LUT P1, RZ, R6, 0x1, RZ, 0xc0, !PT ;  /* 0x0000000106ff7812 */ /* 0x004fda000782c0ff */
[----:B------:R-:W-:Y:S05]  /*3810*/  @P1 BRA `(.L_x_53) ;  /* 0xfffffffc00981947 */ /* 0x000fea000383ffff */
[----:B------:R-:W-:-:S04]  /*3820*/  SHF.L.U32 R0, R2, 0x1f, RZ ;  /* 0x0000001f02007819 */ /* 0x000fc800000006ff */
[----:B------:R-:W2:Y:S02]  /*3830*/  SYNCS.PHASECHK.TRANS64 P0, [UR4+0xe8], R0 ;  /* 0x0000e800ff0075a7 */ /* 0x000ea40008001004 */
[----:B-12---:R-:W-:Y:S05]  /*3840*/  @P0 EXIT ;  /* 0x000000000000094d */ /* 0x006fea0003800000 */
[----:B------:R-:W-:-:S07]  /*3850*/  MOV R0, UR4 ;  /* 0x0000000400007c02 */ /* 0x000fce0008000f00 */
.L_x_54:
[----:B-1----:R-:W-:-:S04]  /*3860*/  SHF.L.U32 R3, R2, 0x1f, RZ ;  /* 0x0000001f02037819 */ /* 0x002fc800000006ff */
[----:B------:R1:W2:Y:S03]  /*3870*/  SYNCS.PHASECHK.TRANS64.TRYWAIT P0, [R0+URZ+0xe8], R3 ;  /* 0x0000e803000075a7 */ /* 0x0002a600080011ff */
[----:B--2---:R-:W-:Y:S05]  /*3880*/  @!P0 NANOSLEEP.SYNCS 0x989680 ;  /* 0x009896800000895d */ /* 0x004fea0003900000 */
[----:B------:R-:W2:Y:S02]  /*3890*/  @!P0 SYNCS.PHASECHK.TRANS64 P0, [R0+URZ+0xe8], R3 ;  /* 0x0000e803000085a7 */ /* 0x000ea400080010ff */
[----:B--2---:R-:W-:Y:S05]  /*38a0*/  @P0 EXIT ;  /* 0x000000000000094d */ /* 0x004fea0003800000 */
[----:B------:R-:W-:Y:S05]  /*38b0*/  BRA `(.L_x_54) ;  /* 0xfffffffc00e87947 */ /* 0x000fea000383ffff */
.L_x_50:
[----:B------:R-:W-:Y:S05]  /*38c0*/  BRA.U UP4, `(.L_x_55) ;  /* 0x0000001104a07547 */ /* 0x000fea000b800000 */
[----:B------:R-:W2:Y:S01]  /*38d0*/  S2UR UR4, SR_CgaCtaId ;  /* 0x00000000000479c3 */ /* 0x000ea20000008800 */
[----:B------:R-:W-:Y:S01]  /*38e0*/  UMOV UR5, 0x40 ;  /* 0x0000004000057882 */ /* 0x000fe20000000000 */
[----:B------:R-:W-:Y:S01]  /*38f0*/  NOP ;  /* 0x0000000000007918 */ /* 0x000fe20000000000 */
[----:B------:R-:W-:Y:S01]  /*3900*/  UMOV UR6, 0x400 ;  /* 0x0000040000067882 */ /* 0x000fe20000000000 */
[----:B--2---:R-:W-:Y:S02]  /*3910*/  ULEA UR5, UR4, UR5, 0x18 ;  /* 0x0000000504057291 */ /* 0x004fe4000f8ec0ff */
[----:B------:R-:W-:-:S07]  /*3920*/  ULEA UR6, UR4, UR6, 0x18 ;  /* 0x0000000604067291 */ /* 0x000fce000f8ec0ff */
[----:B------:R-:W2:Y:S02]  /*3930*/  LDS.U8 R3, [UR5+0x1c] ;  /* 0x00001c05ff037984 */ /* 0x000ea40008000000 */
[----:B--2---:R-:W-:-:S13]  /*3940*/  ISETP.NE.AND P0, PT, R3, RZ, PT ;  /* 0x000000ff0300720c */ /* 0x004fda0003f05270 */
[----:B------:R-:W-:Y:S05]  /*3950*/  @P0 BRA `(.L_x_56) ;  /* 0x0000000400080947 */ /* 0x000fea0003800000 */
[----:B------:R-:W-:Y:S02]  /*3960*/  UISETP.NE.U32.AND UP1, UPT, UR41, 0x1, UPT ;  /* 0x000000012900788c */ /* 0x000fe4000bf25070 */
[----:B------:R-:W-:-:S07]  /*3970*/  UIADD3 UR7, UPT, UPT, UR5, 0x8, URZ ;  /* 0x0000000805077890 */ /* 0x000fce000fffe0ff */
[----:B------:R-:W-:Y:S05]  /*3980*/  BRA.U !UP1, `(.L_x_57) ;  /* 0x00000001099c7547 */ /* 0x000fea000b800000 */
[----:B------:R-:W-:Y:S01]  /*3990*/  ELECT P0, URZ, PT ;  /* 0x0000000000ff782f */ /* 0x000fe20003800000 */
[----:B------:R-:W-:-:S12]  /*39a0*/  BSSY B0, `(.L_x_57) ;  /* 0x0000025000007945 */ /* 0x000fd80003800000 */
[----:B------:R-:W-:Y:S05]  /*39b0*/  @!P0 BRA `(.L_x_58) ;  /* 0x00000000008c8947 */ /* 0x000fea0003800000 */
[----:B------:R-:W-:-:S05]  /*39c0*/  UMOV UR4, 0x10 ;  /* 0x0000001000047882 */ /* 0x000fca0000000000 */
[----:B------:R-:W-:Y:S04]  /*39d0*/  DEPBAR.LE SB2, 0x36 ;  /* 0x0000ad800000791a */ /* 0x000fe80000000000 */
[----:B------:R-:W2:Y:S02]  /*39e0*/  UTCATOMSWS.2CTA.FIND_AND_SET.ALIGN UP0, UR4, UR4 ;  /* 0x00000004000475e3 */ /* 0x000ea40008200800 */
[----:B--2---:R-:W-:Y:S01]  /*39f0*/  MOV R10, UR4 ;  /* 0x00000004000a7c02 */ /* 0x004fe20008000f00 */
[----:B------:R-:W-:Y:S06]  /*3a00*/  BRA.U UP0, `(.L_x_59) ;  /* 0x0000000100187547 */ /* 0x000fec000b800000 */
.L_x_60:
[----:B------:R-:W-:Y:S05]  /*3a10*/  NANOSLEEP 0x64 ;  /* 0x000000640000795d */ /* 0x000fea0003800000 */
[----:B------:R-:W-:-:S05]  /*3a20*/  UMOV UR4, 0x10 ;  /* 0x0000001000047882 */ /* 0x000fca0000000000 */
[----:B------:R-:W-:Y:S04]  /*3a30*/  DEPBAR.LE SB2, 0x36 ;  /* 0x0000ad800000791a */ /* 0x000fe80000000000 */
[----:B------:R-:W2:Y:S02]  /*3a40*/  UTCATOMSWS.2CTA.FIND_AND_SET.ALIGN UP0, UR4, UR4 ;  /* 0x00000004000475e3 */ /* 0x000ea40008200800 */
[----:B--2---:R-:W-:Y:S01]  /*3a50*/  MOV R10, UR4 ;  /* 0x00000004000a7c02 */ /* 0x004fe20008000f00 */
[----:B------:R-:W-:Y:S05]  /*3a60*/  BRA.U !UP0, `(.L_x_60) ;  /* 0xfffffffd08e87547 */ /* 0x000fea000b83ffff */
.L_x_59:
[----:B------:R-:W2:Y:S01]  /*3a70*/  LDS R6, [UR5+0x10] ;  /* 0x00001005ff067984 */ /* 0x000ea20008000800 */
[----:B------:R-:W-:Y:S01]  /*3a80*/  IMAD.U32 R3, RZ, RZ, UR6 ;  /* 0x00000006ff037e24 */ /* 0x000fe2000f8e00ff */
[----:B------:R-:W-:-:S03]  /*3a90*/  MOV R4, UR40 ;  /* 0x0000002800047c02 */ /* 0x000fc60008000f00 */
[----:B------:R-:W-:Y:S01]  /*3aa0*/  VIADD R3, R3, 0x130 ;  /* 0x0000013003037836 */ /* 0x000fe20000000000 */
[----:B--2---:R-:W-:-:S04]  /*3ab0*/  SHF.L.U32 R6, R6, 0x1f, RZ ;  /* 0x0000001f06067819 */ /* 0x004fc800000006ff */
[----:B------:R-:W2:Y:S02]  /*3ac0*/  SYNCS.PHASECHK.TRANS64.TRYWAIT P0, [UR5+0x8], R6 ;  /* 0x00000806ff0075a7 */ /* 0x000ea40008001105 */
[----:B--2---:R-:W-:Y:S05]  /*3ad0*/  @P0 BRA `(.L_x_61) ;  /* 0x0000000000080947 */ /* 0x004fea0003800000 */
[----:B------:R-:W2:Y:S02]  /*3ae0*/  SYNCS.PHASECHK.TRANS64.TRYWAIT P0, [UR5+0x8], R6 ;  /* 0x00000806ff0075a7 */ /* 0x000ea40008001105 */
[----:B--2---:R-:W-:Y:S05]  /*3af0*/  @!P0 BRA `(.L_x_62) ;  /* 0x0000006800048947 */ /* 0x004fea0003800000 */
.L_x_61:
[----:B------:R-:W-:Y:S01]  /*3b00*/  PRMT R4, R4, 0x654, R3 ;  /* 0x0000065404047816 */ /* 0x000fe20000000003 */
[----:B------:R-:W-:Y:S01]  /*3b10*/  HFMA2 R3, -RZ, RZ, 0, 5.9604644775390625e-08 ;  /* 0x00000001ff037431 */ /* 0x000fe200000001ff */
[----:B------:R-:W-:Y:S01]  /*3b20*/  UPRMT UR4, UR40, 0x654, UR7 ;  /* 0x0000065428047896 */ /* 0x000fe20008000007 */
[----:B------:R-:W-:Y:S02]  /*3b30*/  IMAD.MOV.U32 R8, RZ, RZ, 0xffff ;  /* 0x0000ffffff087424 */ /* 0x000fe400078e00ff */
[----:B--2---:R-:W-:Y:S02]  /*3b40*/  IMAD.MOV.U32 R6, RZ, RZ, 0x4 ;  /* 0x00000004ff067424 */ /* 0x004fe400078e00ff */
[----:B------:R-:W-:Y:S01]  /*3b50*/  IMAD.SHL.U32 R9, R10, 0x20, RZ ;  /* 0x000000200a097824 */ /* 0x000fe200078e00ff */
[----:B------:R-:W-:Y:S02]  /*3b60*/  MOV R5, UR4 ;  /* 0x0000000400057c02 */ /* 0x000fe40008000f00 */
[-C--:B------:R-:W-:Y:S01]  /*3b70*/  SHF.L.U32 R8, R8, R10.reuse, RZ ;  /* 0x0000000a08087219 */ /* 0x080fe200000006ff */
[----:B------:R2:W-:Y:S01]  /*3b80*/  SYNCS.ARRIVE.TRANS64.RED RZ, [UR4], R6 ;  /* 0x00000006ffff79a7 */ /* 0x0005e20008000404 */
[----:B------:R-:W-:Y:S01]  /*3b90*/  SHF.L.U32 R7, R3, R10, RZ ;  /* 0x0000000a03077219 */ /* 0x000fe200000006ff */
[----:B------:R2:W-:Y:S04]  /*3ba0*/  STS [UR6+0x130], R9 ;  /* 0x00013009ff007988 */ /* 0x0005e80008000806 */
[----:B------:R2:W-:Y:S04]  /*3bb0*/  STAS [R4.64], R10 ;  /* 0x0000000a04007dbd */ /* 0x0005e8000c0008ff */
[----:B------:R2:W-:Y:S04]  /*3bc0*/  ATOMS.OR RZ, [UR5+0x14], R8 ;  /* 0x00001408ffff798c */ /* 0x0005e8000b000005 */
[----:B------:R2:W-:Y:S04]  /*3bd0*/  ATOMS.OR RZ, [UR5+0x18], R7 ;  /* 0x00001807ffff798c */ /* 0x0005e8000b000005 */
[----:B------:R2:W-:Y:S02]  /*3be0*/  ATOMS.XOR RZ, [UR5+0x10], R3 ;  /* 0x00001003ffff798c */ /* 0x0005e4000b800005 */
.L_x_58:
[----:B-1----:R-:W-:Y:S05]  /*3bf0*/  BSYNC B0 ;  /* 0x0000000000007941 */ /* 0x002fea0003800000 */
.L_x_57:
[----:B------:R-:W-:Y:S05]  /*3c00*/  BRA.U UP1, `(.L_x_63) ;  /* 0x00000001016c7547 */ /* 0x000fea000b800000 */
[----:B------:R-:W-:-:S03]  /*3c10*/  UMOV UR4, 0xffffffff ;  /* 0xffffffff00047882 */ /* 0x000fc60000000000 */
[----:B------:R-:W-:Y:S05]  /*3c20*/  BRA.DIV UR4, `(.L_x_64) ;  /* 0x0000006604d07947 */ /* 0x000fea000b800000 */
[----:B------:R-:W-:-:S13]  /*3c30*/  ELECT P0, URZ, PT ;  /* 0x0000000000ff782f */ /* 0x000fda0003800000 */
.L_x_174:
[----:B------:R-:W-:Y:S05]  /*3c40*/  @!P0 BRA `(.L_x_63) ;  /* 0x00000000005c8947 */ /* 0x000fea0003800000 */
[----:B--2---:R-:W2:Y:S02]  /*3c50*/  LDS R4, [UR5+0x10] ;  /* 0x00001005ff047984 */ /* 0x004ea40008000800 */
[----:B--2---:R-:W-:-:S04]  /*3c60*/  SHF.L.U32 R4, R4, 0x1f, RZ ;  /* 0x0000001f04047819 */ /* 0x004fc800000006ff */
[----:B------:R-:W2:Y:S02]  /*3c70*/  SYNCS.PHASECHK.TRANS64.TRYWAIT P0, [UR5+0x8], R4 ;  /* 0x00000804ff0075a7 */ /* 0x000ea40008001105 */
[----:B--2---:R-:W-:Y:S05]  /*3c80*/  @P0 BRA `(.L_x_65) ;  /* 0x0000000000080947 */ /* 0x004fea0003800000 */
[----:B------:R-:W2:Y:S02]  /*3c90*/  SYNCS.PHASECHK.TRANS64.TRYWAIT P0, [UR5+0x8], R4 ;  /* 0x00000804ff0075a7 */ /* 0x000ea40008001105 */
[----:B--2---:R-:W-:Y:S05]  /*3ca0*/  @!P0 BRA `(.L_x_66) ;  /* 0x0000006400d48947 */ /* 0x004fea0003800000 */
.L_x_65:
[----:B------:R-:W3:Y:S01]  /*3cb0*/  LDS R6, [UR6+0x130] ;  /* 0x00013006ff067984 */ /* 0x000ee20008000800 */
[----:B--2---:R-:W-:Y:S02]  /*3cc0*/  HFMA2 R3, -RZ, RZ, 0, 5.9604644775390625e-08 ;  /* 0x00000001ff037431 */ /* 0x004fe400000001ff */
[----:B------:R-:W-:Y:S01]  /*3cd0*/  IMAD.MOV.U32 R4, RZ, RZ, 0xffff ;  /* 0x0000ffffff047424 */ /* 0x000fe200078e00ff */
[----:B------:R-:W-:Y:S01]  /*3ce0*/  UPRMT UR4, UR40, 0x654, UR7 ;  /* 0x0000065428047896 */ /* 0x000fe20008000007 */
[----:B---3--:R-:W-:-:S03]  /*3cf0*/  IMAD.SHL.U32 R5, R6, 0x20, RZ ;  /* 0x0000002006057824 */ /* 0x008fc600078e00ff */
[-C--:B------:R-:W-:Y:S02]  /*3d00*/  SHF.L.U32 R4, R4, R6.reuse, RZ ;  /* 0x0000000604047219 */ /* 0x080fe400000006ff */
[----:B------:R-:W-:Y:S01]  /*3d10*/  SHF.L.U32 R6, R3, R6, RZ ;  /* 0x0000000603067219 */ /* 0x000fe200000006ff */
[----:B------:R3:W-:Y:S04]  /*3d20*/  STS [UR6+0x130], R5 ;  /* 0x00013005ff007988 */ /* 0x0007e80008000806 */
[----:B------:R3:W-:Y:S04]  /*3d30*/  ATOMS.OR RZ, [UR5+0x14], R4 ;  /* 0x00001404ffff798c */ /* 0x0007e8000b000005 */
[----:B------:R3:W-:Y:S01]  /*3d40*/  ATOMS.OR RZ, [UR5+0x18], R6 ;  /* 0x00001806ffff798c */ /* 0x0007e2000b000005 */
[----:B------:R-:W-:Y:S03]  /*3d50*/  SYNCS.ARRIVE.TRANS64.RED.A1T0 RZ, [UR4], RZ ;  /* 0x000000ffffff79a7 */ /* 0x000fe60008100404 */
[----:B------:R3:W-:Y:S01]  /*3d60*/  ATOMS.XOR RZ, [UR5+0x10], R3 ;  /* 0x00001003ffff798c */ /* 0x0007e2000b800005 */
[----:B------:R-:W-:Y:S05]  /*3d70*/  BRA `(.L_x_63) ;  /* 0x0000000000107947 */ /* 0x000fea0003800000 */
.L_x_56:
[----:B------:R-:W-:Y:S02]  /*3d80*/  MOV R3, 0xffffffff ;  /* 0xffffffff00037802 */ /* 0x000fe40000000f00 */
[----:B------:R-:W-:-:S03]  /*3d90*/  MOV R4, 0x3dc0 ;  /* 0x00003dc000047802 */ /* 0x000fc60000000f00 */
[----:B------:R2:W-:Y:S04]  /*3da0*/  STS [UR6+0x130], R3 ;  /* 0x00013003ff007988 */ /* 0x0005e80008000806 */
[----:B-12--5:R-:W-:Y:S05]  /*3db0*/  CALL.REL.NOINC `($__internal_1_$__cuda_sm10x_tcgen05_guardrail_trap_phase_invalid_during_alloc) ;  /* 0x0000006c00847944 */ /* 0x026fea0003c00000 */
.L_x_63:
[----:B------:R-:W-:Y:S05]  /*3dc0*/  WARPSYNC.ALL ;  /* 0x0000000000007948 */ /* 0x000fea0003800000 */
[----:B------:R-:W4:Y:S01]  /*3dd0*/  S2UR UR21, SR_CgaCtaId ;  /* 0x00000000001579c3 */ /* 0x000f220000008800 */
[----:B------:R-:W-:Y:S01]  /*3de0*/  UMOV UR4, 0x400 ;  /* 0x0000040000047882 */ /* 0x000fe20000000000 */
[----:B------:R-:W-:-:S06]  /*3df0*/  NOP ;  /* 0x0000000000007918 */ /* 0x000fcc0000000000 */
[----:B------:R-:W-:Y:S06]  /*3e00*/  BAR.ARV 0x6, 0xa0 ;  /* 0x0182800000007b1d */ /* 0x000fec0000002000 */
[----:B------:R-:W1:Y:S01]  /*3e10*/  LDCU UR7, c[0x0][0x390] ;  /* 0x00007200ff0777ac */ /* 0x000e620008000800 */
[----:B------:R-:W-:Y:S01]  /*3e20*/  LOP3.LUT R2, R2, 0xffff, RZ, 0xc0, !PT ;  /* 0x0000ffff02027812 */ /* 0x000fe200078ec0ff */
[----:B--2---:R-:W-:Y:S01]  /*3e30*/  IMAD.MOV.U32 R8, RZ, RZ, 0x1 ;  /* 0x00000001ff087424 */ /* 0x004fe200078e00ff */
[----:B------:R-:W-:Y:S01]  /*3e40*/  LOP3.LUT R0, R0, 0xffff, RZ, 0xc0, !PT ;  /* 0x0000ffff00007812 */ /* 0x000fe200078ec0ff */
[----:B------:R-:W-:Y:S01]  /*3e50*/  UMOV UR25, URZ ;  /* 0x000000ff00197c82 */ /* 0x000fe20008000000 */
[----:B------:R-:W-:Y:S01]  /*3e60*/  R2UR UR22, R2 ;  /* 0x00000000021672ca */ /* 0x000fe200000e0000 */
[----:B------:R-:W-:Y:S01]  /*3e70*/  IMAD.MOV.U32 R2, RZ, RZ, RZ ;  /* 0x000000ffff027224 */ /* 0x000fe200078e00ff */
[----:B------:R-:W-:Y:S01]  /*3e80*/  R2UR UR37, R0 ;  /* 0x00000000002572ca */ /* 0x000fe200000e0000 */
[----:B------:R-:W-:Y:S01]  /*3e90*/  IMAD.MOV.U32 R0, RZ, RZ, RZ ;  /* 0x000000ffff007224 */ /* 0x000fe200078e00ff */
[----:B------:R-:W-:Y:S01]  /*3ea0*/  UMOV UR18, URZ ;  /* 0x000000ff00127c82 */ /* 0x000fe20008000000 */
[----:B----4-:R-:W-:-:S02]  /*3eb0*/  ULEA UR21, UR21, UR4, 0x18 ;  /* 0x0000000415157291 */ /* 0x010fc4000f8ec0ff */
[----:B------:R-:W-:Y:S02]  /*3ec0*/  UISETP.NE.AND UP4, UPT, UR41, URZ, UPT ;  /* 0x000000ff2900728c */ /* 0x000fe4000bf85270 */
[----:B------:R-:W-:Y:S02]  /*3ed0*/  UIADD3 UR5, UPT, UPT, UR21, 0x8400, URZ ;  /* 0x0000840015057890 */ /* 0x000fe4000fffe0ff */
[----:B------:R-:W-:Y:S02]  /*3ee0*/  UIADD3 UR6, UPT, UPT, UR21, 0x2c400, URZ ;  /* 0x0002c40015067890 */ /* 0x000fe4000fffe0ff */
[----:B-1----:R-:W-:Y:S01]  /*3ef0*/  UIADD3 UR7, UPT, UPT, UR7, 0x1f, URZ ;  /* 0x0000001f07077890 */ /* 0x002fe2000fffe0ff */
[----:B---3--:R-:W1:Y:S01]  /*3f00*/  LDS R3, [UR21+0x130] ;  /* 0x00013015ff037984 */ /* 0x008e620008000800 */
[----:B------:R-:W-:Y:S02]  /*3f10*/  USHF.R.U32.HI UR5, URZ, 0x4, UR5 ;  /* 0x00000004ff057899 */ /* 0x000fe40008011605 */
[----:B------:R-:W-:-:S02]  /*3f20*/  USHF.R.S32.HI UR4, URZ, 0x1f, UR7 ;  /* 0x0000001fff047899 */ /* 0x000fc40008011407 */
[----:B------:R-:W-:Y:S02]  /*3f30*/  UIADD3 UR36, UPT, UPT, UR21, 0xe8, URZ ;  /* 0x000000e815247890 */ /* 0x000fe4000fffe0ff */
[----:B------:R-:W-:Y:S02]  /*3f40*/  ULEA.HI UR4, UR4, UR7, URZ, 0x5 ;  /* 0x0000000704047291 */ /* 0x000fe4000f8f28ff */
[----:B------:R-:W-:Y:S02]  /*3f50*/  USHF.R.U32.HI UR6, URZ, 0x4, UR6 ;  /* 0x00000004ff067899 */ /* 0x000fe40008011606 */
[----:B------:R-:W-:Y:S02]  /*3f60*/  USHF.R.S32.HI UR27, URZ, 0x5, UR4 ;  /* 0x00000005ff1b7899 */ /* 0x000fe40008011404 */
[----:B------:R-:W-:Y:S02]  /*3f70*/  ULOP3.LUT UR23, UR5, 0x3fff, URZ, 0xc0, !UPT ;  /* 0x00003fff05177892 */ /* 0x000fe4000f8ec0ff */
[----:B------:R-:W-:-:S02]  /*3f80*/  UISETP.LT.AND UP0, UPT, UR27, 0x1, UPT ;  /* 0x000000011b00788c */ /* 0x000fc4000bf01270 */
[----:B------:R-:W-:Y:S02]  /*3f90*/  UPRMT UR36, URZ, 0x654, UR36 ;  /* 0x00000654ff247896 */ /* 0x000fe40008000024 */
[----:B------:R-:W-:Y:S02]  /*3fa0*/  USEL UR38, UR27, 0x1, !UP0 ;  /* 0x000000011b267887 */ /* 0x000fe4000c000000 */
[----:B------:R-:W-:Y:S02]  /*3fb0*/  ULOP3.LUT UR24, UR6, 0x3fff, URZ, 0xc0, !UPT ;  /* 0x00003fff06187892 */ /* 0x000fe4000f8ec0ff */
[----:B------:R-:W-:Y:S02]  /*3fc0*/  ULOP3.LUT UR23, UR23, 0x1000000, URZ, 0xfc, !UPT ;  /* 0x0100000017177892 */ /* 0x000fe4000f8efcff */
[----:B------:R-:W-:Y:S01]  /*3fd0*/  UIADD3 UR38, UPT, UPT, -UR38, URZ, URZ ;  /* 0x000000ff26267290 */ /* 0x000fe2000fffe1ff */
[----:B------:R-:W-:Y:S01]  /*3fe0*/  UMOV UR34, 0x0 ;  /* 0x0000000000227882 */ /* 0x000fe20000000000 */
[----:B------:R-:W-:Y:S01]  /*3ff0*/  UMOV UR35, 0x10118910 ;  /* 0x1011891000237882 */ /* 0x000fe20000000000 */
[----:B------:R-:W-:Y:S01]  /*4000*/  UMOV UR32, 0x0 ;  /* 0x0000000000207882 */ /* 0x000fe20000000000 */
[----:B------:R-:W-:Y:S01]  /*4010*/  UMOV UR33, 0x10118910 ;  /* 0x1011891000217882 */ /* 0x000fe20000000000 */
[----:B------:R-:W-:Y:S01]  /*4020*/  UMOV UR30, 0x0 ;  /* 0x00000000001e7882 */ /* 0x000fe20000000000 */
[----:B------:R-:W-:Y:S01]  /*4030*/  UMOV UR31, 0x10118910 ;  /* 0x10118910001f7882 */ /* 0x000fe20000000000 */
[----:B------:R-:W-:Y:S01]  /*4040*/  UMOV UR28, 0x0 ;  /* 0x00000000001c7882 */ /* 0x000fe20000000000 */
[----:B------:R-:W-:Y:S01]  /*4050*/  UMOV UR29, 0x10118910 ;  /* 0x10118910001d7882 */ /* 0x000fe20000000000 */
[C---:B-1----:R-:W-:Y:S01]  /*4060*/  VIADD R5, R3.reuse, 0x40 ;  /* 0x0000004003057836 */ /* 0x042fe20000000000 */
[----:B------:R-:W-:-:S04]  /*4070*/  LOP3.LUT R4, R3, 0xffff, RZ, 0xc0, !PT ;  /* 0x0000ffff03047812 */ /* 0x000fc800078ec0ff */
[----:B------:R-:W-:-:S05]  /*4080*/  LOP3.LUT R5, R5, 0xffff, RZ, 0xc0, !PT ;  /* 0x0000ffff05057812 */ /* 0x000fca00078ec0ff */
[----:B------:R1:W-:Y:S02]  /*4090*/  STL.64 [R1], R4 ;  /* 0x0000000401007387 */ /* 0x0003e40000100a00 */
.L_x_75:
[----:B-1----:R-:W-:-:S04]  /*40a0*/  SHF.L.U32 R5, R2, 0x1f, RZ ;  /* 0x0000001f02057819 */ /* 0x002fc800000006ff */
[----:B------:R-:W1:Y:S02]  /*40b0*/  SYNCS.PHASECHK.TRANS64.TRYWAIT P0, [UR21+0xe0], R5 ;  /* 0x0000e005ff0075a7 */ /* 0x000e640008001115 */
[----:B-1-34-:R-:W-:Y:S05]  /*40c0*/  @!P0 BRA `(.L_x_67) ;  /* 0x0000006000e48947 */ /* 0x01afea0003800000 */
.L_x_176:
[----:B-1----:R-:W1:Y:S01]  /*40d0*/  LDS.128 R4, [UR21+0x120] ;  /* 0x00012015ff047984 */ /* 0x002e620008000c00 */
[----:B------:R-:W-:Y:S01]  /*40e0*/  ULEA UR26, UR25, UR21, 0x3 ;  /* 0x00000015191a7291 */ /* 0x000fe2000f8e18ff */
[----:B------:R-:W-:Y:S01]  /*40f0*/  @!PT LDS RZ, [RZ] ;  /* 0x00000000fffff984 */ /* 0x000fe20000000800 */
[----:B------:R-:W-:Y:S01]  /*4100*/  @!PT LDS RZ, [RZ] ;  /* 0x00000000fffff984 */ /* 0x000fe20000000800 */
[----:B------:R-:W-:Y:S01]  /*4110*/  @!PT LDS RZ, [RZ] ;  /* 0x00000000fffff984 */ /* 0x000fe20000000800 */
[----:B------:R-:W-:Y:S01]  /*4120*/  @!PT LDS RZ, [RZ] ;  /* 0x00000000fffff984 */ /* 0x000fe20000000800 */
[----:B------:R2:W-:Y:S06]  /*4130*/  MEMBAR.ALL.CTA ;  /* 0x0000000000007992 */ /* 0x0005ec0000008000 */
[----:B--2---:R-:W2:Y:S02]  /*4140*/  FENCE.VIEW.ASYNC.S ;  /* 0x00000000000073c6 */ /* 0x004ea40000000000 */
[----:B--2---:R-:W-:Y:S01]  /*4150*/  SYNCS.ARRIVE.TRANS64.RED.A1T0 RZ, [UR36], RZ ;  /* 0x000000ffffff79a7 */ /* 0x004fe20008100424 */
[----:B-1----:R-:W-:Y:S01]  /*4160*/  LOP3.LUT P3, RZ, R6, 0x1, RZ, 0xc0, !PT ;  /* 0x0000000106ff7812 */ /* 0x002fe2000786c0ff */
[----:B------:R-:W-:-:S12]  /*4170*/  BRA.U UP4, `(.L_x_68) ;  /* 0x00000001040c7547 */ /* 0x000fd8000b800000 */
[----:B------:R-:W-:-:S04]  /*4180*/  SHF.L.U32 R5, R8, 0x1f, RZ ;  /* 0x0000001f08057819 */ /* 0x000fc800000006ff */
[----:B------:R-:W1:Y:S02]  /*4190*/  SYNCS.PHASECHK.TRANS64.TRYWAIT P0, [UR26+0x100], R5 ;  /* 0x00010005ff0075a7 */ /* 0x000e64000800111a */
[----:B-1----:R-:W-:Y:S05]  /*41a0*/  @!P0 BRA `(.L_x_69) ;  /* 0x0000006000c48947 */ /* 0x002fea0003800000 */
.L_x_68:
[----:B------:R-:W-:Y:S05]  /*41b0*/  BRA.U UP4, `(.L_x_70) ;  /* 0x00000005040c7547 */ /* 0x000fea000b800000 */
[----:B------:R-:W2:Y:S02]  /*41c0*/  LDCU UR4, c[0x0][0x390] ;  /* 0x00007200ff0477ac */ /* 0x000ea40008000800 */
[----:B--2---:R-:W-:-:S09]  /*41d0*/  UISETP.GE.AND UP0, UPT, UR4, 0x1, UPT ;  /* 0x000000010400788c */ /* 0x004fd2000bf06270 */
[----:B------:R-:W-:Y:S05]  /*41e0*/  BRA.U !UP0, `(.L_x_71) ;  /* 0x0000000108f47547 */ /* 0x000fea000b800000 */
[----:B------:R-:W-:Y:S01]  /*41f0*/  ULEA UR4, UR25, UR48, 0x2 ;  /* 0x0000003019047291 */ /* 0x000fe2000f8e10ff */
[----:B-1----:R-:W-:-:S08]  /*4200*/  SHF.L.U32 R4, R0, 0x1f, RZ ;  /* 0x0000001f00047819 */ /* 0x002fd000000006ff */
[----:B------:R-:W5:Y:S01]  /*4210*/  LDL R5, [UR4] ;  /* 0x00000004ff057983 */ /* 0x000f620008100800 */
[----:B------:R-:W-:Y:S02]  /*4220*/  ULEA UR4, UR18, UR21, 0x3 ;  /* 0x0000001512047291 */ /* 0x000fe4000f8e18ff */
[----:B------:R-:W-:Y:S01]  /*4230*/  UPLOP3.LUT UP2, UPT, UPT, UPT, UPT, 0x40, 0x4 ;  /* 0x000000000004789c */ /* 0x000fe20003f4e870 */
[----:B------:R-:W-:Y:S01]  /*4240*/  UMOV UR20, UR38 ;  /* 0x0000002600147c82 */ /* 0x000fe20008000000 */
[----:B------:R-:W-:-:S05]  /*4250*/  UMOV UR19, UR27 ;  /* 0x0000001b00137c82 */ /* 0x000fca0008000000 */
[----:B------:R1:W2:Y:S01]  /*4260*/  SYNCS.PHASECHK.TRANS64.TRYWAIT P2, [UR4], R4 ;  /* 0x00000004ff0075a7 */ /* 0x0002a20008041104 */
[----:B------:R-:W-:-:S05]  /*4270*/  UMOV UR4, UR18 ;  /* 0x0000001200047c82 */ /* 0x000fca0008000000 */
.L_x_74:
[----:B------:R-:W-:Y:S02]  /*4280*/  UIADD3 UR20, UPT, UPT, UR20, 0x1, URZ ;  /* 0x0000000114147890 */ /* 0x000fe4000fffe0ff */
[----:B------:R-:W-:Y:S02]  /*4290*/  ULEA UR17, UR4, UR21, 0x3 ;  /* 0x0000001504117291 */ /* 0x000fe4000f8e18ff */
[----:B------:R-:W-:Y:S01]  /*42a0*/  UISETP.NE.AND UP3, UPT, UR20, URZ, UPT ;  /* 0x000000ff1400728c */ /* 0x000fe2000bf65270 */
[----:B--234-:R-:W-:Y:S10]  /*42b0*/  @P2 BRA `(.L_x_72) ;  /* 0x00000000000c2947 */ /* 0x01cff40003800000 */
[----:B------:R-:W-:Y:S04]  /*42c0*/  SHF.L.U32 R6, R0, 0x1f, RZ ;  /* 0x0000001f00067819 */ /* 0x000fe800000006ff */
[----:B------:R-:W2:Y:S02]  /*42d0*/  SYNCS.PHASECHK.TRANS64.TRYWAIT P0, [UR17], R6 ;  /* 0x00000006ff0075a7 */ /* 0x000ea40008001111 */
[----:B--2---:R-:W-:Y:S05]  /*42e0*/  @!P0 BRA `(.L_x_73) ;  /* 0x00000060008c8947 */ /* 0x004fea0003800000 */
.L_x_72:
[----:B------:R-:W-:Y:S01]  /*42f0*/  UISETP.NE.AND UP0, UPT, UR19, 0x1, UPT ;  /* 0x000000011300788c */ /* 0x000fe2000bf05270 */
[----:B------:R-:W-:Y:S01]  /*4300*/  PLOP3.LUT P2, PT, PT, PT, PT, 0x80, 0x8 ;  /* 0x000000000008781c */ /* 0x000fe20003f4f070 */
[----:B------:R-:W-:Y:S02]  /*4310*/  UIADD3 UR5, UPT, UPT, UR4, 0x1, URZ ;  /* 0x0000000104057890 */ /* 0x000fe4000fffe0ff */
[----:B------:R-:W-:Y:S02]  /*4320*/  ULEA UR10, UR4, UR24, 0x8 ;  /* 0x00000018040a7291 */ /* 0x000fe4000f8e40ff */
[----:B------:R-:W-:Y:S01]  /*4330*/  UISETP.NE.AND UP1, UPT, UR5, 0x9, UPT ;  /* 0x000000090500788c */ /* 0x000fe2000bf25270 */
[----:B------:R-:W-:Y:S01]  /*4340*/  PLOP3.LUT P0, PT, PT, PT, UP0, 0x80, 0x8 ;  /* 0x000000000008781c */ /* 0x000fe20003f0f008 */
[----:B------:R-:W-:Y:S02]  /*4350*/  ULEA UR14, UR4, UR23, 0xa ;  /* 0x00000017040e7291 */ /* 0x000fe4000f8e50ff */
[----:B------:R-:W-:Y:S02]  /*4360*/  USEL UR6, URZ, 0x1, UP1 ;  /* 0x00000001ff067887 */ /* 0x000fe40008800000 */
[----:B------:R-:W-:Y:S01]  /*4370*/  USEL UR18, UR5, URZ, UP1 ;  /* 0x000000ff05127287 */ /* 0x000fe20008800000 */
[----:B------:R-:W-:Y:S11]  /*4380*/  ELECT P1, URZ, PT ;  /* 0x0000000000ff782f */ /* 0x000ff60003820000 */
[----:B------:R-:W-:Y:S02]  /*4390*/  @!UPT UIADD3 URZ, UPT, UPT, URZ, URZ, URZ ;  /* 0x000000fffffff290 */ /* 0x000fe4000fffe0ff */
[C---:B-----5:R-:W-:Y:S01]  /*43a0*/  @P1 R2UR.BROADCAST UR4, R5.reuse ;  /* 0x00000000050412ca */ /* 0x060fe200008e0000 */
[----:B------:R-:W-:Y:S01]  /*43b0*/  @UP0 ULEA UR5, UR18, UR21, 0x3 ;  /* 0x0000001512050291 */ /* 0x000fe2000f8e18ff */
[----:B------:R-:W-:Y:S01]  /*43c0*/  LOP3.LUT R0, R0, UR6, RZ, 0x3c, !PT ;  /* 0x0000000600007c12 */ /* 0x000fe2000f8e3cff */
[----:B------:R-:W-:Y:S02]  /*43d0*/  UIADD3 UR8, UPT, UPT, UR10, 0x40, URZ ;  /* 0x000000400a087890 */ /* 0x000fe4000fffe0ff */
[----:B------:R-:W-:Y:S01]  /*43e0*/  UIADD3 UR6, UPT, UPT, UR14, 0x40, URZ ;  /* 0x000000400e067890 */ /* 0x000fe2000fffe0ff */
[----:B-1----:R-:W-:Y:S01]  /*43f0*/  @P0 SHF.L.U32 R4, R0, 0x1f, RZ ;  /* 0x0000001f00040819 */ /* 0x002fe200000006ff */
[----:B------:R-:W-:Y:S02]  /*4400*/  UIADD3 UR12, UPT, UPT, UR10, 0x80, URZ ;  /* 0x000000800a0c7890 */ /* 0x000fe4000fffe0ff */
[----:B------:R-:W-:Y:S01]  /*4410*/  UIADD3 UR19, UPT, UPT, UR19, -0x1, URZ ;  /* 0xffffffff13137890 */ /* 0x000fe2000fffe0ff */
[----:B------:R3:W4:Y:S01]  /*4420*/  @P0 SYNCS.PHASECHK.TRANS64.TRYWAIT P2, [UR5], R4 ;  /* 0x00000004ff0005a7 */ /* 0x0007220008041105 */
[----:B------:R-:W-:Y:S11]  /*4430*/  ELECT P0, URZ, PT ;  /* 0x0000000000ff782f */ /* 0x000ff60003800000 */
[----:B------:R-:W-:Y:S02]  /*4440*/  @!UPT UIADD3 URZ, UPT, UPT, URZ, URZ, URZ ;  /* 0x000000fffffff290 */ /* 0x000fe4000fffe0ff */
[C---:B------:R-:W-:Y:S02]  /*4450*/  @P0 R2UR.BROADCAST UR16, R5.reuse ;  /* 0x00000000051002ca */ /* 0x040fe400008e0000 */
[----:B------:R-:W-:Y:S01]  /*4460*/  ELECT P0, URZ, PT ;  /* 0x0000000000ff782f */ /* 0x000fe20003800000 */
[----:B------:R-:W-:Y:S01]  /*4470*/  UMOV UR11, 0x20004020 ;  /* 0x20004020000b7882 */ /* 0x000fe20000000000 */
[----:B------:R-:W-:Y:S01]  /*4480*/  UMOV UR15, 0x20004020 ;  /* 0x20004020000f7882 */ /* 0x000fe20000000000 */
[----:B------:R-:W-:Y:S01]  /*4490*/  UMOV UR9, 0x20004020 ;  /* 0x2000402000097882 */ /* 0x000fe20000000000 */
[----:B------:R1:W-:Y:S01]  /*44a0*/  UTCHMMA.2CTA gdesc[UR14], gdesc[UR10], tmem[UR4], tmem[UR34], idesc[UR35], UP2 ;  /* 0x00ff220a0e0075ea */ /* 0x0003e20009200004 */
[----:B------:R-:W-:Y:S01]  /*44b0*/  UPLOP3.LUT UP2, UPT, UPT, UPT, UPT, 0x80, 0x8 ;  /* 0x000000000008789c */ /* 0x000fe20003f4f070 */
[----:B------:R-:W-:Y:S01]  /*44c0*/  UMOV UR7, 0x20004020 ;  /* 0x2000402000077882 */ /* 0x000fe20000000000 */
[----:B------:R-:W-:Y:S01]  /*44d0*/  UMOV UR13, 0x20004020 ;  /* 0x20004020000d7882 */ /* 0x000fe20000000000 */
[----:B------:R-:W-:Y:S03]  /*44e0*/  UMOV UR5, 0x20004020 ;  /* 0x2000402000057882 */ /* 0x000fe60000000000 */
[----:B------:R2:W-:Y:S01]  /*44f0*/  UTCHMMA.2CTA gdesc[UR6], gdesc[UR8], tmem[UR16], tmem[UR32], idesc[UR33], UPT ;  /* 0x00ff2008060075ea */ /* 0x0005e2000ba00010 */
[----:B-1----:R-:W-:Y:S01]  /*4500*/  UIADD3 UR4, UPT, UPT, UR14, 0x80, URZ ;  /* 0x000000800e047890 */ /* 0x002fe2000fffe0ff */
[C---:B------:R-:W-:Y:S02]  /*4510*/  @P0 R2UR.BROADCAST UR15, R5.reuse ;  /* 0x00000000050f02ca */ /* 0x040fe400008e0000 */
[----:B------:R-:W-:Y:S01]  /*4520*/  ELECT P0, URZ, PT ;  /* 0x0000000000ff782f */ /* 0x000fe20003800000 */
[----:B------:R-:W-:Y:S02]  /*4530*/  UIADD3 UR10, UPT, UPT, UR10, 0xc0, URZ ;  /* 0x000000c00a0a7890 */ /* 0x000fe4000fffe0ff */
[----:B--2---:R-:W-:Y:S10]  /*4540*/  UIADD3 UR6, UPT, UPT, UR14, 0xc0, URZ ;  /* 0x000000c00e067890 */ /* 0x004ff4000fffe0ff */
[----:B------:R-:W-:Y:S01]  /*4550*/  @P0 R2UR.BROADCAST UR9, R5 ;  /* 0x00000000050902ca */ /* 0x000fe200008e0000 */
[----:B------:R-:W-:Y:S01]  /*4560*/  UIADD3 UR8, UPT, UPT, UR17, 0x48, URZ ;  /* 0x0000004811087890 */ /* 0x000fe2000fffe0ff */
[----:B------:R1:W-:Y:S11]  /*4570*/  UTCHMMA.2CTA gdesc[UR4], gdesc[UR12], tmem[UR15], tmem[UR30], idesc[UR31], UPT ;  /* 0x00ff1e0c040075ea */ /* 0x0003f6000ba0000f */
[----:B------:R3:W-:Y:S01]  /*4580*/  UTCHMMA.2CTA gdesc[UR6], gdesc[UR10], tmem[UR9], tmem[UR28], idesc[UR29], UPT ;  /* 0x00ff1c0a060075ea */ /* 0x0007e2000ba00009 */
[----:B------:R3:W-:Y:S01]  /*4590*/  UTCBAR.2CTA.MULTICAST [UR8], URZ, UR22 ;  /* 0x000000ff080073e9 */ /* 0x0007e20008200816 */
[----:B-1----:R-:W-:Y:S01]  /*45a0*/  UMOV UR4, UR18 ;  /* 0x0000001200047c82 */ /* 0x002fe20008000000 */
[----:B------:R-:W-:Y:S05]  /*45b0*/  BRA.U UP3, `(.L_x_74) ;  /* 0xfffffffd03307547 */ /* 0x000fea000b83ffff */
.L_x_71:
[----:B------:R-:W-:-:S09]  /*45c0*/  UIADD3 UR4, UPT, UPT, UR26, 0xf0, URZ ;  /* 0x000000f01a047890 */ /* 0x000fd2000fffe0ff */
[----:B------:R2:W-:Y:S01]  /*45d0*/  UTCBAR.2CTA.MULTICAST [UR4], URZ, UR37 ;  /* 0x000000ff040073e9 */ /* 0x0005e20008200825 */
[----:B------:R-:W-:Y:S02]  /*45e0*/  NOP ;  /* 0x0000000000007918 */ /* 0x000fe40000000000 */
.L_x_70:
[----:B--2---:R-:W-:Y:S01]  /*45f0*/  UIADD3 UR4, UPT, UPT, UR25, 0x1, URZ ;  /* 0x0000000119047890 */ /* 0x004fe2000fffe0ff */
[----:B------:R-:W-:-:S03]  /*4600*/  LOP3.LUT R2, R2, 0x1, RZ, 0x3c, !PT ;  /* 0x0000000102027812 */ /* 0x000fc600078e3cff */
[----:B------:R-:W-:-:S04]  /*4610*/  UISETP.NE.AND UP0, UPT, UR4, 0x2, UPT ;  /* 0x000000020400788c */ /* 0x000fc8000bf05270 */
[----:B------:R-:W-:Y:S02]  /*4620*/  USEL UR5, URZ, 0x1, UP0 ;  /* 0x00000001ff057887 */ /* 0x000fe40008000000 */
[----:B------:R-:W-:-:S04]  /*4630*/  USEL UR25, UR4, URZ, UP0 ;  /* 0x000000ff04197287 */ /* 0x000fc80008000000 */
[----:B------:R-:W-:Y:S01]  /*4640*/  LOP3.LUT R8, R8, UR5, RZ, 0x3c, !PT ;  /* 0x0000000508087c12 */ /* 0x000fe2000f8e3cff */
[----:B------:R-:W-:Y:S07]  /*4650*/  @P3 BRA `(.L_x_75) ;  /* 0xfffffff800903947 */ /* 0x000fee000383ffff */
[----:B---3--:R-:W2:Y:S01]  /*4660*/  S2UR UR8, SR_CgaCtaId ;  /* 0x00000000000879c3 */ /* 0x008ea20000008800 */
[----:B------:R-:W-:Y:S01]  /*4670*/  ELECT P0, URZ, PT ;  /* 0x0000000000ff782f */ /* 0x000fe20003800000 */
[----:B------:R-:W-:Y:S01]  /*4680*/  HFMA2 R0, -RZ, RZ, 0, 5.9604644775390625e-08 ;  /* 0x00000001ff007431 */ /* 0x000fe200000001ff */
[----:B------:R-:W-:-:S05]  /*4690*/  UMOV UR4, 0x40 ;  /* 0x0000004000047882 */ /* 0x000fca0000000000 */
[----:B------:R-:W-:Y:S01]  /*46a0*/  UVIRTCOUNT.DEALLOC.SMPOOL 0x80 ;  /* 0x000000800000784c */ /* 0x000fe20000000000 */
[----:B------:R-:W-:Y:S02]  /*46b0*/  UISETP.NE.AND UP0, UPT, UR41, URZ, UPT ;  /* 0x000000ff2900728c */ /* 0x000fe4000bf05270 */
[----:B--2---:R-:W-:-:S09]  /*46c0*/  ULEA UR8, UR8, UR4, 0x18 ;  /* 0x0000000408087291 */ /* 0x004fd2000f8ec0ff */
[----:B------:R2:W-:Y:S01]  /*46d0*/  @P0 STS.U8 [UR8+0x1c], R0 ;  /* 0x00001c00ff000988 */ /* 0x0005e20008000008 */
[----:B------:R-:W-:Y:S05]  /*46e0*/  BRA.U UP0, `(.L_x_76) ;  /* 0x0000000100587547 */ /* 0x000fea000b800000 */
[----:B------:R-:W-:Y:S01]  /*46f0*/  UIADD3 UR5, UPT, UPT, UR21, 0x100, URZ ;  /* 0x0000010015057890 */ /* 0x000fe2000fffe0ff */
[----:B------:R-:W-:-:S03]  /*4700*/  SHF.L.U32 R2, R8, 0x1f, RZ ;  /* 0x0000001f08027819 */ /* 0x000fc600000006ff */
[----:B------:R-:W-:-:S09]  /*4710*/  ULEA UR4, UR25, UR5, 0x3 ;  /* 0x0000000519047291 */ /* 0x000fd2000f8e18ff */
[----:B------:R-:W3:Y:S02]  /*4720*/  SYNCS.PHASECHK.TRANS64.TRYWAIT P0, [UR4], R2 ;  /* 0x00000002ff0075a7 */ /* 0x000ee40008001104 */
[----:B---3--:R-:W-:Y:S05]  /*4730*/  @!P0 BRA `(.L_x_77) ;  /* 0x0000005c00908947 */ /* 0x008fea0003800000 */
.L_x_180:
[----:B------:R-:W-:-:S04]  /*4740*/  UIADD3 UR4, UPT, UPT, UR25, 0x1, URZ ;  /* 0x0000000119047890 */ /* 0x000fc8000fffe0ff */
[----:B------:R-:W-:-:S04]  /*4750*/  UISETP.NE.AND UP1, UPT, UR4, 0x2, UPT ;  /* 0x000000020400788c */ /* 0x000fc8000bf25270 */
[----:B------:R-:W-:Y:S02]  /*4760*/  USEL UR6, URZ, 0x1, UP1 ;  /* 0x00000001ff067887 */ /* 0x000fe40008800000 */
[----:B------:R-:W-:-:S04]  /*4770*/  USEL UR4, UR4, URZ, UP1 ;  /* 0x000000ff04047287 */ /* 0x000fc80008800000 */
[----:B------:R-:W-:Y:S01]  /*4780*/  ULEA UR4, UR4, UR5, 0x3 ;  /* 0x0000000504047291 */ /* 0x000fe2000f8e18ff */
[----:B--2---:R-:W-:-:S04]  /*4790*/  LOP3.LUT R2, R8, UR6, RZ, 0x3c, !PT ;  /* 0x0000000608027c12 */ /* 0x004fc8000f8e3cff */
[----:B------:R-:W-:Y:S01]  /*47a0*/  SHF.L.U32 R2, R2, 0x1f, RZ ;  /* 0x0000001f02027819 */ /* 0x000fe200000006ff */
[----:B------:R-:W-:-:S04]  /*47b0*/  IMAD.U32 R0, RZ, RZ, UR4 ;  /* 0x00000004ff007e24 */ /* 0x000fc8000f8e00ff */
[----:B------:R2:W3:Y:S03]  /*47c0*/  SYNCS.PHASECHK.TRANS64.TRYWAIT P0, [R0+URZ], R2 ;  /* 0x00000002000075a7 */ /* 0x0004e600080011ff */
[----:B---3--:R-:W-:Y:S05]  /*47d0*/  @!P0 NANOSLEEP.SYNCS 0x989680 ;  /* 0x009896800000895d */ /* 0x008fea0003900000 */
[----:B------:R-:W3:Y:S02]  /*47e0*/  @!P0 SYNCS.PHASECHK.TRANS64 P0, [R0+URZ], R2 ;  /* 0x00000002000085a7 */ /* 0x000ee400080010ff */
[----:B---3--:R-:W-:Y:S05]  /*47f0*/  @P0 BRA `(.L_x_78) ;  /* 0x0000000000200947 */ /* 0x008fea0003800000 */
.L_x_79:
[----:B---3--:R3:W1:Y:S02]  /*4800*/  SYNCS.PHASECHK.TRANS64.TRYWAIT P0, [R0+URZ], R2 ;  /* 0x00000002000075a7 */ /* 0x00866400080011ff */
[----:B-1----:R-:W-:Y:S05]  /*4810*/  @!P0 NANOSLEEP.SYNCS 0x989680 ;  /* 0x009896800000895d */ /* 0x002fea0003900000 */
[----:B------:R-:W1:Y:S02]  /*4820*/  @!P0 SYNCS.PHASECHK.TRANS64 P0, [R0+URZ], R2 ;  /* 0x00000002000085a7 */ /* 0x000e6400080010ff */
[----:B-1----:R-:W-:Y:S05]  /*4830*/  @!P0 BRA `(.L_x_79) ;  /* 0xfffffffc00f08947 */ /* 0x002fea000383ffff */
[----:B------:R-:W-:Y:S05]  /*4840*/  BRA `(.L_x_78) ;  /* 0x00000000000c7947 */ /* 0x000fea0003800000 */
.L_x_76:
[----:B------:R-:W-:-:S04]  /*4850*/  UIADD3 UR4, UPT, UPT, UR21, 0x110, URZ ;  /* 0x0000011015047890 */ /* 0x000fc8000fffe0ff */
[----:B------:R-:W-:-:S09]  /*4860*/  UPRMT UR4, UR40, 0x654, UR4 ;  /* 0x0000065428047896 */ /* 0x000fd20008000004 */
[----:B------:R-:W-:Y:S03]  /*4870*/  SYNCS.ARRIVE.TRANS64.RED.A1T0 RZ, [UR4], RZ ;  /* 0x000000ffffff79a7 */ /* 0x000fe60008100404 */
.L_x_78:
[----:B--23--:R-:W-:Y:S01]  /*4880*/  SHF.L.U32 R2, RZ, 0x1f, RZ ;  /* 0x0000001fff027819 */ /* 0x00cfe200000006ff */
[----:B------:R-:W-:Y:S01]  /*4890*/  UIADD3 UR4, UPT, UPT, UR21, 0x110, URZ ;  /* 0x0000011015047890 */ /* 0x000fe2000fffe0ff */
[----:B------:R-:W-:Y:S02]  /*48a0*/  PLOP3.LUT P0, PT, PT, PT, UP0, 0x80, 0x8 ;  /* 0x000000000008781c */ /* 0x000fe40003f0f008 */
[----:B------:R-:W2:Y:S02]  /*48b0*/  SYNCS.PHASECHK.TRANS64.TRYWAIT P1, [UR21+0x110], R2 ;  /* 0x00011002ff0075a7 */ /* 0x000ea40008021115 */
[----:B--2---:R-:W-:Y:S09]  /*48c0*/  @!P1 BRA `(.L_x_80) ;  /* 0x0000005c00449947 */ /* 0x004ff20003800000 */
.L_x_182:
[----:B------:R-:W-:Y:S01]  /*48d0*/  @!UP0 UPRMT UR4, UR40, 0x654, UR4 ;  /* 0x0000065428048896 */ /* 0x000fe20008000004 */
[----:B------:R-:W-:Y:S01]  /*48e0*/  LOP3.LUT R3, R3, 0xffff, RZ, 0xc0, !PT ;  /* 0x0000ffff03037812 */ /* 0x000fe200078ec0ff */
[----:B--2---:R-:W-:-:S03]  /*48f0*/  IMAD.MOV.U32 R2, RZ, RZ, 0xffff ;  /* 0x0000ffffff027424 */ /* 0x004fc600078e00ff */
[----:B------:R-:W-:-:S04]  /*4900*/  SHF.R.U32.HI R3, RZ, 0x5, R3 ;  /* 0x00000005ff037819 */ /* 0x000fc80000011603 */
[----:B------:R-:W-:Y:S01]  /*4910*/  @!P0 SYNCS.ARRIVE.TRANS64.RED.A1T0 RZ, [UR4], RZ ;  /* 0x000000ffffff89a7 */ /* 0x000fe20008100404 */
[----:B------:R-:W-:Y:S01]  /*4920*/  NOP ;  /* 0x0000000000007918 */ /* 0x000fe20000000000 */
[----:B------:R-:W2:Y:S01]  /*4930*/  LDS R0, [UR8+0x14] ;  /* 0x00001408ff007984 */ /* 0x000ea20008000800 */
[----:B------:R-:W-:-:S04]  /*4940*/  SHF.L.U32 R2, R2, R3, RZ ;  /* 0x0000000302027219 */ /* 0x000fc800000006ff */
[----:B--2---:R-:W-:-:S04]  /*4950*/  LOP3.LUT R0, R0, R2, RZ, 0xc0, !PT ;  /* 0x0000000200007212 */ /* 0x004fc800078ec0ff */
[----:B------:R-:W-:Y:S01]  /*4960*/  ISETP.NE.AND P0, PT, R0, R2, PT ;  /* 0x000000020000720c */ /* 0x000fe20003f05270 */
[----:B------:R-:W-:-:S05]  /*4970*/  IMAD.MOV.U32 R0, RZ, RZ, 0x1 ;  /* 0x00000001ff007424 */ /* 0x000fca00078e00ff */
[----:B------:R-:W-:-:S07]  /*4980*/  SHF.L.U32 R0, R0, R3, RZ ;  /* 0x0000000300007219 */ /* 0x000fce00000006ff */
[----:B------:R-:W-:Y:S05]  /*4990*/  @P0 BRA `(.L_x_81) ;  /* 0x00000000005c0947 */ /* 0x000fea0003800000 */
[----:B------:R-:W2:Y:S02]  /*49a0*/  LDS R3, [UR8+0x18] ;  /* 0x00001808ff037984 */ /* 0x000ea40008000800 */
[----:B--2---:R-:W-:-:S04]  /*49b0*/  LOP3.LUT R3, R3, R0, RZ, 0xc0, !PT ;  /* 0x0000000003037212 */ /* 0x004fc800078ec0ff */
[----:B------:R-:W-:-:S13]  /*49c0*/  ISETP.NE.AND P0, PT, R3, R0, PT ;  /* 0x000000000300720c */ /* 0x000fda0003f05270 */
[----:B------:R-:W-:Y:S05]  /*49d0*/  @P0 BRA `(.L_x_82) ;  /* 0x0000000000400947 */ /* 0x000fea0003800000 */
[----:B------:R-:W-:Y:S01]  /*49e0*/  R2UR UR4, R2 ;  /* 0x00000000020472ca */ /* 0x000fe200000e0000 */
[----:B------:R-:W2:Y:S01]  /*49f0*/  S2R R3, SR_LANEID ;  /* 0x0000000000037919 */ /* 0x000ea20000000000 */
[----:B------:R-:W-:-:S04]  /*4a00*/  LOP3.LUT R0, RZ, R0, RZ, 0x33, !PT ;  /* 0x00000000ff007212 */ /* 0x000fc800078e33ff */
[----:B------:R-:W3:Y:S07]  /*4a10*/  REDUX UR6, R0 ;  /* 0x00000000000673c4 */ /* 0x000eee0000000000 */
[----:B------:R-:W-:-:S03]  /*4a20*/  ULOP3.LUT UR5, URZ, UR4, URZ, 0x33, !UPT ;  /* 0x00000004ff057292 */ /* 0x000fc6000f8e33ff */
[----:B------:R-:W-:Y:S02]  /*4a30*/  VOTEU.ANY UR4, UPT, PT ;  /* 0x0000000000047886 */ /* 0x000fe400038e0100 */
[----:B------:R-:W-:Y:S01]  /*4a40*/  UFLO.U32 UR4, UR4 ;  /* 0x00000004000472bd */ /* 0x000fe200080e0000 */
[----:B------:R-:W-:-:S04]  /*4a50*/  IMAD.U32 R2, RZ, RZ, UR5 ;  /* 0x00000005ff027e24 */ /* 0x000fc8000f8e00ff */
[----:B------:R-:W1:Y:S02]  /*4a60*/  REDUX UR7, R2 ;  /* 0x00000000020773c4 */ /* 0x000e640000000000 */
[----:B------:R1:W-:Y:S01]  /*4a70*/  UTCATOMSWS.AND URZ, UR5 ;  /* 0x0000000500ff79e3 */ /* 0x0003e20008000000 */
[----:B---3--:R-:W-:Y:S01]  /*4a80*/  IMAD.U32 R0, RZ, RZ, UR6 ;  /* 0x00000006ff007e24 */ /* 0x008fe2000f8e00ff */
[----:B--2---:R-:W-:Y:S01]  /*4a90*/  ISETP.EQ.U32.AND P0, PT, R3, UR4, PT ;  /* 0x0000000403007c0c */ /* 0x004fe2000bf02070 */
[----:B-1----:R-:W-:-:S12]  /*4aa0*/  IMAD.U32 R2, RZ, RZ, UR7 ;  /* 0x00000007ff027e24 */ /* 0x002fd8000f8e00ff */
[----:B------:R1:W-:Y:S04]  /*4ab0*/  @P0 ATOMS.AND RZ, [UR8+0x14], R2 ;  /* 0x00001402ffff098c */ /* 0x0003e8000a800008 */
[----:B------:R1:W-:Y:S01]  /*4ac0*/  @P0 ATOMS.AND RZ, [UR8+0x18], R0 ;  /* 0x00001800ffff098c */ /* 0x0003e2000a800008 */
[----:B------:R-:W-:Y:S05]  /*4ad0*/  BRA `(.L_x_83) ;  /* 0x0000000000147947 */ /* 0x000fea0003800000 */
.L_x_82:
[----:B------:R-:W-:Y:S02]  /*4ae0*/  MOV R2, 0x4b00 ;  /* 0x00004b0000027802 */ /* 0x000fe40000000f00 */
[----:B-1--45:R-:W-:Y:S05]  /*4af0*/  CALL.REL.NOINC `($__internal_0_$__cuda_sm10x_tcgen05_guardrail_trap_col_being_dealloced_not_returned_by_alloc) ;  /* 0x0000006000287944 */ /* 0x032fea0003c00000 */
[----:B------:R-:W-:Y:S05]  /*4b00*/  BRA `(.L_x_83) ;  /* 0x0000000000087947 */ /* 0x000fea0003800000 */
.L_x_81:
[----:B------:R-:W-:Y:S02]  /*4b10*/  MOV R2, 0x4b30 ;  /* 0x00004b3000027802 */ /* 0x000fe40000000f00 */
[----:B-1--45:R-:W-:Y:S05]  /*4b20*/  CALL.REL.NOINC `($__internal_2_$__cuda_sm10x_tcgen05_guardrail_trap_unallocated_columns_being_dealloced) ;  /* 0x0000006000347944 */ /* 0x032fea0003c00000 */
.L_x_83:
[----:B------:R-:W-:Y:S01]  /*4b30*/  NOP ;  /* 0x0000000000007918 */ /* 0x000fe20000000000 */
[----:B------:R-:W-:Y:S05]  /*4b40*/  EXIT ;  /* 0x000000000000794d */ /* 0x000fea0003800000 */
.L_x_55:
[----:B------:R-:W2:Y:S01]  /*4b50*/  LDCU UR5, c[0x0][0x384] ;  /* 0x00007080ff0577ac */ /* 0x000ea20008000800 */
[----:B------:R-:W-:Y:S02]  /*4b60*/  UISETP.NE.OR UP0, UPT, UR18, 0x3, !UP3 ;  /* 0x000000031200788c */ /* 0x000fe4000df05670 */
[----:B--2---:R-:W-:-:S07]  /*4b70*/  UIADD3 UR5, UPT, UPT, UR5, 0x3f, URZ ;  /* 0x0000003f05057890 */ /* 0x004fce000fffe0ff */
[----:B------:R-:W-:Y:S05]  /*4b80*/  BRA.U UP0, `(.L_x_84) ;  /* 0x0000001500807547 */ /* 0x000fea000b800000 */
[----:B------:R-:W-:Y:S01]  /*4b90*/  USHF.R.S32.HI UR4, URZ, 0x1f, UR5 ;  /* 0x0000001fff047899 */ /* 0x000fe20008011405 */
[----:B------:R-:W2:Y:S01]  /*4ba0*/  S2UR UR12, SR_CgaCtaId ;  /* 0x00000000000c79c3 */ /* 0x000ea20000008800 */
[----:B------:R-:W3:Y:S01]  /*4bb0*/  LDCU UR49, c[0x0][0x370] ;  /* 0x00006e00ff3177ac */ /* 0x000ee20008000800 */
[----:B------:R-:W-:Y:S02]  /*4bc0*/  HFMA2 R10, -RZ, RZ, 0, 5.9604644775390625e-08 ;  /* 0x00000001ff0a7431 */ /* 0x000fe400000001ff */
[----:B------:R-:W-:Y:S01]  /*4bd0*/  IMAD.MOV.U32 R9, RZ, RZ, RZ ;  /* 0x000000ffff097224 */ /* 0x000fe200078e00ff */
[----:B------:R-:W-:Y:S01]  /*4be0*/  ULEA.HI UR4, UR4, UR5, URZ, 0x6 ;  /* 0x0000000504047291 */ /* 0x000fe2000f8f30ff */
[----:B------:R-:W3:Y:S02]  /*4bf0*/  LDCU.128 UR44, c[0x0][0xb10] ;  /* 0x00016200ff2c77ac */ /* 0x000ee40008000c00 */
[----:B------:R-:W4:Y:S01]  /*4c00*/  LDC.64 R14, c[0x0][0x348] ;  /* 0x0000d200ff0e7b82 */ /* 0x000f220000000a00 */
[----:B------:R-:W-:Y:S01]  /*4c10*/  USHF.R.S32.HI UR40, URZ, 0x6, UR4 ;  /* 0x00000006ff287899 */ /* 0x000fe20008011404 */
[----:B------:R-:W1:Y:S05]  /*4c20*/  LDCU UR48, c[0x0][0x374] ;  /* 0x00006e80ff3077ac */ /* 0x000e6a0008000800 */
[----:B------:R-:W-:Y:S01]  /*4c30*/  IMAD.U32 R2, RZ, RZ, UR40 ;  /* 0x00000028ff027e24 */ /* 0x000fe2000f8e00ff */
[----:B------:R-:W2:Y:S04]  /*4c40*/  LDCU.64 UR4, c[0x0][0x888] ;  /* 0x00011100ff0477ac */ /* 0x000ea80008000a00 */
[----:B------:R-:W-:Y:S01]  /*4c50*/  IABS R0, R2 ;  /* 0x0000000200007213 */ /* 0x000fe20000000000 */
[----:B------:R-:W1:Y:S03]  /*4c60*/  LDCU.64 UR42, c[0x0][0x890] ;  /* 0x00011200ff2a77ac */ /* 0x000e660008000a00 */
[----:B------:R-:W-:Y:S01]  /*4c70*/  R2UR UR38, R0 ;  /* 0x00000000002672ca */ /* 0x000fe200000e0000 */
[----:B------:R-:W4:Y:S01]  /*4c80*/  LDCU UR30, c[0x0][0xb0c] ;  /* 0x00016180ff1e77ac */ /* 0x000f220008000800 */
[----:B------:R-:W4:Y:S01]  /*4c90*/  LDCU UR62, c[0x0][0xb20] ;  /* 0x00016400ff3e77ac */ /* 0x000f220008000800 */
[----:B------:R-:W4:Y:S10]  /*4ca0*/  LDCU UR41, c[0x0][0x388] ;  /* 0x00007100ff2977ac */ /* 0x000f340008000800 */
[----:B------:R-:W4:Y:S01]  /*4cb0*/  I2F.RP R0, UR38 ;  /* 0x0000002600007d06 */ /* 0x000f220008209400 */
[----:B--2---:R-:W-:Y:S01]  /*4cc0*/  UISETP.NE.U32.AND UP0, UPT, UR4, URZ, UPT ;  /* 0x000000ff0400728c */ /* 0x004fe2000bf05070 */
[----:B------:R-:W2:Y:S03]  /*4cd0*/  LDCU UR4, c[0x0][0xb30] ;  /* 0x00016600ff0477ac */ /* 0x000ea60008000800 */
[----:B------:R-:W-:Y:S01]  /*4ce0*/  UISETP.NE.AND.EX UP0, UPT, UR5, URZ, UPT, UP0 ;  /* 0x000000ff0500728c */ /* 0x000fe2000bf05300 */
[----:B------:R-:W-:Y:S01]  /*4cf0*/  UMOV UR31, 0x400 ;  /* 0x00000400001f7882 */ /* 0x000fe20000000000 */
[----:B---3--:R-:W-:-:S02]  /*4d00*/  UIMAD.WIDE.U32 UR8, UR49, UR44, URZ ;  /* 0x0000002c310872a5 */ /* 0x008fc4000f8e00ff */
[----:B-1----:R-:W-:Y:S01]  /*4d10*/  UIMAD.WIDE.U32 UR10, UR48, UR47, URZ ;  /* 0x0000002f300a72a5 */ /* 0x002fe2000f8e00ff */
[----:B------:R-:W-:Y:S01]  /*4d20*/  UMOV UR6, URZ ;  /* 0x000000ff00067c82 */ /* 0x000fe20008000000 */
[----:B----4-:R-:W1:Y:S01]  /*4d30*/  MUFU.RCP R0, R0 ;  /* 0x0000000000007308 */ /* 0x010e620000001000 */
[----:B------:R-:W-:Y:S02]  /*4d40*/  ULEA UR31, UR12, UR31, 0x18 ;  /* 0x0000001f0c1f7291 */ /* 0x000fe4000f8ec0ff */
[----:B------:R-:W-:Y:S02]  /*4d50*/  UP2UR UR60, UPR, URZ, 0x1 ;  /* 0x00000001ff3c7883 */ /* 0x000fe40008000000 */
[----:B------:R-:W-:Y:S02]  /*4d60*/  UISETP.NE.AND UP0, UPT, UR39, 0x1, UPT ;  /* 0x000000012700788c */ /* 0x000fe4000bf05270 */
[----:B------:R-:W-:Y:S02]  /*4d70*/  UISETP.NE.U32.AND UP0, UPT, UR42, URZ, UPT ;  /* 0x000000ff2a00728c */ /* 0x000fe4000bf05070 */
[----:B------:R-:W-:-:S02]  /*4d80*/  UIADD3 UR56, UPT, UPT, UR31, 0xa8, URZ ;  /* 0x000000a81f387890 */ /* 0x000fc4000fffe0ff */
[----:B------:R-:W-:Y:S02]  /*4d90*/  UIADD3 UR54, UPT, UPT, UR31, 0xe8, URZ ;  /* 0x000000e81f367890 */ /* 0x000fe4000fffe0ff */
[----:B------:R-:W-:Y:S02]  /*4da0*/  UIADD3 UR33, UPT, UPT, UR31, 0x90, URZ ;  /* 0x000000901f217890 */ /* 0x000fe4000fffe0ff */
[----:B------:R-:W-:Y:S01]  /*4db0*/  UIADD3 UR25, UPT, UPT, UR31, 0x98, URZ ;  /* 0x000000981f197890 */ /* 0x000fe2000fffe0ff */
[----:B-1----:R-:W-:Y:S01]  /*4dc0*/  VIADD R0, R0, 0xffffffe ;  /* 0x0ffffffe00007836 */ /* 0x002fe20000000000 */
[----:B------:R-:W-:Y:S02]  /*4dd0*/  UIADD3 UR17, UPT, UPT, UR31, 0xa0, URZ ;  /* 0x000000a01f117890 */ /* 0x000fe4000fffe0ff */
[----:B------:R-:W-:Y:S01]  /*4de0*/  UISETP.GE.AND UP3, UPT, UR39, 0x1, UPT ;  /* 0x000000012700788c */ /* 0x000fe2000bf66270 */
[----:B------:R-:W-:Y:S02]  /*4df0*/  UMOV UR53, UR9 ;  /* 0x0000000900357c82 */ /* 0x000fe40008000000 */
[----:B------:R-:W1:Y:S01]  /*4e00*/  F2I.FTZ.U32.TRUNC.NTZ R0, R0 ;  /* 0x0000000000007305 */ /* 0x000e62000021f000 */
[----:B------:R-:W-:Y:S01]  /*4e10*/  UMOV UR52, UR11 ;  /* 0x0000000b00347c82 */ /* 0x000fe20008000000 */
[----:B------:R-:W-:-:S02]  /*4e20*/  UISETP.NE.AND UP3, UPT, UR30, 0x1, UPT ;  /* 0x000000011e00788c */ /* 0x000fc4000bf65270 */
[----:B------:R-:W-:Y:S02]  /*4e30*/  UISETP.NE.AND.EX UP5, UPT, UR43, URZ, UPT, UP0 ;  /* 0x000000ff2b00728c */ /* 0x000fe4000bfa5300 */
[----:B------:R-:W-:Y:S01]  /*4e40*/  UPLOP3.LUT UP2, UPT, UPT, UPT, UPT, 0x40, 0x4 ;  /* 0x000000000004789c */ /* 0x000fe20003f4e870 */
[----:B------:R-:W3:Y:S01]  /*4e50*/  LDCU.64 UR22, c[0x0][0xb28] ;  /* 0x00016500ff1677ac */ /* 0x000ee20008000a00 */
[----:B------:R-:W-:Y:S02]  /*4e60*/  UPRMT UR56, UR12, 0x654, UR56 ;  /* 0x000006540c387896 */ /* 0x000fe40008000038 */
[----:B------:R-:W-:Y:S01]  /*4e70*/  UPRMT UR54, URZ, 0x654, UR54 ;  /* 0x00000654ff367896 */ /* 0x000fe20008000036 */
[----:B-1----:R-:W-:Y:S01]  /*4e80*/  R2UR UR7, R0 ;  /* 0x00000000000772ca */ /* 0x002fe200000e0000 */
[----:B------:R-:W-:Y:S01]  /*4e90*/  UPRMT UR59, UR12, 0x654, UR33 ;  /* 0x000006540c3b7896 */ /* 0x000fe20008000021 */
[----:B------:R-:W-:Y:S01]  /*4ea0*/  IABS R0, R2 ;  /* 0x0000000200007213 */ /* 0x000fe20000000000 */
[----:B------:R-:W-:Y:S01]  /*4eb0*/  UPRMT UR58, UR12, 0x654, UR25 ;  /* 0x000006540c3a7896 */ /* 0x000fe20008000019 */
[----:B------:R-:W-:Y:S01]  /*4ec0*/  MOV R2, 0x2000 ;  /* 0x0000200000027802 */ /* 0x000fe20000000f00 */
[----:B------:R-:W-:-:S02]  /*4ed0*/  UPRMT UR57, UR12, 0x654, UR17 ;  /* 0x000006540c397896 */ /* 0x000fc40008000011 */
[----:B------:R-:W-:Y:S01]  /*4ee0*/  IMAD.MOV R0, RZ, RZ, -R0 ;  /* 0x000000ffff007224 */ /* 0x000fe200078e0a00 */
[----:B------:R-:W-:Y:S02]  /*4ef0*/  USHF.R.U32.HI UR53, URZ, UR45, UR53 ;  /* 0x0000002dff357299 */ /* 0x000fe40008011635 */
[----:B------:R-:W-:Y:S02]  /*4f00*/  USHF.R.U32.HI UR52, URZ, UR62, UR52 ;  /* 0x0000003eff347299 */ /* 0x000fe40008011634 */
[----:B------:R-:W-:Y:S01]  /*4f10*/  R2UR UR55, R0 ;  /* 0x00000000003772ca */ /* 0x000fe200000e0000 */
[----:B------:R-:W-:Y:S02]  /*4f20*/  UIADD3 UR5, UPT, UPT, URZ, -UR7, URZ ;  /* 0x80000007ff057290 */ /* 0x000fe4000fffe0ff */
[----:B------:R-:W-:Y:S02]  /*4f30*/  UISETP.NE.AND UP3, UPT, UR46, 0x1, UPT ;  /* 0x000000012e00788c */ /* 0x000fe4000bf65270 */
[----:B------:R-:W-:-:S02]  /*4f40*/  UIMAD UR5, UR5, UR38, URZ ;  /* 0x00000026050572a4 */ /* 0x000fc4000f8e02ff */
[----:B--2---:R-:W-:Y:S02]  /*4f50*/  UISETP.NE.AND UP4, UPT, UR4, 0x1, UPT ;  /* 0x000000010400788c */ /* 0x004fe4000bf85270 */
[----:B------:R-:W-:Y:S02]  /*4f60*/  UIMAD.WIDE.U32 UR6, UR7, UR5, UR6 ;  /* 0x00000005070672a5 */ /* 0x000fe4000f8e0006 */
[----:B------:R-:W-:Y:S02]  /*4f70*/  UISETP.NE.AND UP0, UPT, UR41, URZ, UPT ;  /* 0x000000ff2900728c */ /* 0x000fe4000bf05270 */
[----:B------:R-:W-:-:S03]  /*4f80*/  UISETP.NE.AND UP6, UPT, UR40, URZ, UPT ;  /* 0x000000ff2800728c */ /* 0x000fc6000bfc5270 */
[----:B---3--:R-:W-:-:S08]  /*4f90*/  UMOV UR51, UR7 ;  /* 0x0000000700337c82 */ /* 0x008fd00008000000 */
.L_x_95:
[----:B------:R-:W-:Y:S04]  /*4fa0*/  SHF.L.U32 R3, R9, 0x1f, RZ ;  /* 0x0000001f09037819 */ /* 0x000fe800000006ff */
[----:B-1----:R-:W1:Y:S02]  /*4fb0*/  SYNCS.PHASECHK.TRANS64.TRYWAIT P0, [UR31+0xe0], R3 ;  /* 0x0000e003ff0075a7 */ /* 0x002e64000800111f */
[----:B-1----:R-:W-:Y:S05]  /*4fc0*/  @!P0 BRA `(.L_x_85) ;  /* 0x00000054009c8947 */ /* 0x002fea0003800000 */
.L_x_184:
[----:B------:R-:W2:Y:S01]  /*4fd0*/  LDS.128 R4, [UR31+0x120] ;  /* 0x0001201fff047984 */ /* 0x000ea20008000c00 */
[----:B------:R-:W-:Y:S01]  /*4fe0*/  UISETP.GE.AND UP0, UPT, UR39, 0x1, UPT ;  /* 0x000000012700788c */ /* 0x000fe2000bf06270 */
[----:B------:R-:W-:Y:S01]  /*4ff0*/  @!PT LDS RZ, [RZ] ;  /* 0x00000000fffff984 */ /* 0x000fe20000000800 */
[----:B------:R-:W-:Y:S01]  /*5000*/  @!PT LDS RZ, [RZ] ;  /* 0x00000000fffff984 */ /* 0x000fe20000000800 */
[----:B------:R-:W-:Y:S01]  /*5010*/  @!PT LDS RZ, [RZ] ;  /* 0x00000000fffff984 */ /* 0x000fe20000000800 */
[----:B------:R-:W-:Y:S01]  /*5020*/  @!PT LDS RZ, [RZ] ;  /* 0x00000000fffff984 */ /* 0x000fe20000000800 */
[----:B------:R3:W-:Y:S06]  /*5030*/  MEMBAR.ALL.CTA ;  /* 0x0000000000007992 */ /* 0x0007ec0000008000 */
[----:B---3--:R-:W3:Y:S02]  /*5040*/  FENCE.VIEW.ASYNC.S ;  /* 0x00000000000073c6 */ /* 0x008ee40000000000 */
[----:B---3--:R-:W-:Y:S01]  /*5050*/  SYNCS.ARRIVE.TRANS64.RED.A1T0 RZ, [UR54], RZ ;  /* 0x000000ffffff79a7 */ /* 0x008fe20008100436 */
[----:B--2---:R-:W-:Y:S11]  /*5060*/  LOP3.LUT P0, RZ, R6, 0x1, RZ, 0xc0, !PT ;  /* 0x0000000106ff7812 */ /* 0x004ff6000780c0ff */
[----:B------:R-:W-:Y:S02]  /*5070*/  @!UPT UIADD3 URZ, UPT, UPT, URZ, URZ, URZ ;  /* 0x000000fffffff290 */ /* 0x000fe4000fffe0ff */
[----:B------:R-:W-:Y:S01]  /*5080*/  VOTEU.ANY UP3, P0 ;  /* 0x0000000000ff7886 */ /* 0x000fe20000060100 */
[----:B------:R-:W-:Y:S11]  /*5090*/  PLOP3.LUT P0, PT, PT, PT, UP3, 0x80, 0x8 ;  /* 0x000000000008781c */ /* 0x000ff60003f0f038 */
[----:B------:R-:W-:Y:S02]  /*50a0*/  @!UPT UIADD3 URZ, UPT, UPT, URZ, URZ, URZ ;  /* 0x000000fffffff290 */ /* 0x000fe4000fffe0ff */
[----:B-1----:R-:W-:Y:S02]  /*50b0*/  @P0 MOV R3, R4 ;  /* 0x0000000400030202 */ /* 0x002fe40000000f00 */
[----:B------:R-:W-:Y:S02]  /*50c0*/  @P0 LOP3.LUT R0, R5, 0xffff, RZ, 0xc0, !PT ;  /* 0x0000ffff05000812 */ /* 0x000fe400078ec0ff */
[----:B------:R-:W-:Y:S02]  /*50d0*/  @P0 R2UR UR5, R3 ;  /* 0x00000000030502ca */ /* 0x000fe400000e0000 */
[----:B------:R-:W-:Y:S11]  /*50e0*/  @P0 R2UR UR4, R0 ;  /* 0x00000000000402ca */ /* 0x000ff600000e0000 */
[----:B------:R-:W-:Y:S02]  /*50f0*/  @UP3 UMOV UR15, UR5 ;  /* 0x00000005000f3c82 */ /* 0x000fe40008000000 */
[----:B------:R-:W-:Y:S01]  /*5100*/  @UP3 UMOV UR14, UR4 ;  /* 0x00000004000e3c82 */ /* 0x000fe20008000000 */
[----:B------:R-:W-:Y:S05]  /*5110*/  BRA.U !UP0, `(.L_x_86) ;  /* 0x0000000108c07547 */ /* 0x000fea000b800000 */
[----:B------:R-:W-:Y:S02]  /*5120*/  UIMAD.WIDE.U32 UR8, UR14, UR47, URZ ;  /* 0x0000002f0e0872a5 */ /* 0x000fe4000f8e00ff */
[----:B------:R-:W-:Y:S02]  /*5130*/  UP2UR UR16, UPR, URZ, 0x4 ;  /* 0x00000004ff107883 */ /* 0x000fe40008000000 */
[----:B------:R-:W-:Y:S02]  /*5140*/  UISETP.NE.AND UP2, UPT, UR46, 0x1, UPT ;  /* 0x000000012e00788c */ /* 0x000fe4000bf45270 */
[----:B------:R-:W-:Y:S02]  /*5150*/  UIMAD.WIDE.U32 UR10, UR15, UR44, URZ ;  /* 0x0000002c0f0a72a5 */ /* 0x000fe4000f8e00ff */
[----:B------:R-:W-:Y:S02]  /*5160*/  USEL UR4, UR48, UR52, !UP2 ;  /* 0x0000003430047287 */ /* 0x000fe4000d000000 */
[----:B------:R-:W-:Y:S02]  /*5170*/  UISETP.NE.AND UP0, UPT, UR30, 0x1, UPT ;  /* 0x000000011e00788c */ /* 0x000fe4000bf05270 */
[----:B------:R-:W-:Y:S02]  /*5180*/  UP2UR UR21, UPR, URZ, 0x2 ;  /* 0x00000002ff157883 */ /* 0x000fe40008000000 */
[----:B------:R-:W-:Y:S02]  /*5190*/  UISETP.NE.AND UP1, UPT, UR39, 0x1, UPT ;  /* 0x000000012700788c */ /* 0x000fe4000bf25270 */
[----:B------:R-:W-:Y:S02]  /*51a0*/  UIMAD.WIDE.U32 UR12, UR4, UR22, URZ ;  /* 0x00000016040c72a5 */ /* 0x000fe4000f8e00ff */
[----:B------:R-:W-:Y:S01]  /*51b0*/  USEL UR7, UR49, UR53, !UP0 ;  /* 0x0000003531077287 */ /* 0x000fe2000c000000 */
[----:B------:R-:W-:Y:S02]  /*51c0*/  UMOV UR5, UR9 ;  /* 0x0000000900057c82 */ /* 0x000fe40008000000 */
[----:B------:R-:W-:Y:S02]  /*51d0*/  USHF.R.U32.HI UR6, URZ, UR62, UR5 ;  /* 0x0000003eff067299 */ /* 0x000fe40008011605 */
[----:B------:R-:W-:Y:S02]  /*51e0*/  UIMAD.WIDE.U32 UR18, UR7, UR22, URZ ;  /* 0x00000016071272a5 */ /* 0x000fe4000f8e00ff */
[----:B------:R-:W-:Y:S02]  /*51f0*/  USEL UR6, UR14, UR6, !UP2 ;  /* 0x000000060e067287 */ /* 0x000fe4000d000000 */
[----:B------:R-:W-:Y:S01]  /*5200*/  UISETP.NE.AND UP2, UPT, UR16, URZ, UPT ;  /* 0x000000ff1000728c */ /* 0x000fe2000bf45270 */
[----:B------:R-:W-:Y:S01]  /*5210*/  UMOV UR5, UR11 ;  /* 0x0000000b00057c82 */ /* 0x000fe20008000000 */
[----:B------:R-:W-:Y:S02]  /*5220*/  UIMAD.WIDE.U32 UR10, UR6, UR22, URZ ;  /* 0x00000016060a72a5 */ /* 0x000fe4000f8e00ff */
[----:B------:R-:W-:Y:S03]  /*5230*/  USHF.R.U32.HI UR8, URZ, UR45, UR5 ;  /* 0x0000002dff087299 */ /* 0x000fe60008011605 */
[----:B------:R-:W-:Y:S02]  /*5240*/  UMOV UR5, UR13 ;  /* 0x0000000d00057c82 */ /* 0x000fe40008000000 */
[----:B------:R-:W-:Y:S03]  /*5250*/  @UP1 USHF.R.U32.HI UR4, URZ, UR23, UR5 ;  /* 0x00000017ff041299 */ /* 0x000fe60008011605 */
[----:B------:R-:W-:Y:S01]  /*5260*/  UMOV UR5, UR19 ;  /* 0x0000001300057c82 */ /* 0x000fe20008000000 */
[----:B------:R-:W-:Y:S02]  /*5270*/  UIMAD UR4, UR39, UR4, URZ ;  /* 0x00000004270472a4 */ /* 0x000fe4000f8e02ff */
[----:B------:R-:W-:Y:S02]  /*5280*/  @UP1 USHF.R.U32.HI UR7, URZ, UR23, UR5 ;  /* 0x00000017ff071299 */ /* 0x000fe40008011605 */
[----:B------:R-:W-:Y:S02]  /*5290*/  USEL UR5, UR15, UR8, !UP0 ;  /* 0x000000080f057287 */ /* 0x000fe4000c000000 */
[----:B------:R-:W-:Y:S02]  /*52a0*/  UIMAD UR8, UR39, UR7, URZ ;  /* 0x00000007270872a4 */ /* 0x000fe4000f8e02ff */
[----:B------:R-:W-:Y:S03]  /*52b0*/  UISETP.GE.AND UP0, UPT, UR6, UR4, UPT ;  /* 0x000000040600728c */ /* 0x000fe6000bf06270 */
[----:B------:R-:W-:Y:S01]  /*52c0*/  UMOV UR4, UR11 ;  /* 0x0000000b00047c82 */ /* 0x000fe20008000000 */
[----:B------:R-:W-:Y:S02]  /*52d0*/  UISETP.GE.OR UP0, UPT, UR5, UR8, UP0 ;  /* 0x000000080500728c */ /* 0x000fe40008706670 */
[----:B------:R-:W-:Y:S02]  /*52e0*/  USHF.R.U32.HI UR4, URZ, UR23, UR4 ;  /* 0x00000017ff047299 */ /* 0x000fe40008011604 */
[----:B------:R-:W-:Y:S02]  /*52f0*/  UIMAD.WIDE.U32 UR8, UR5, UR22, URZ ;  /* 0x00000016050872a5 */ /* 0x000fe4000f8e00ff */
[----:B------:R-:W-:Y:S04]  /*5300*/  USEL UR10, UR6, UR4, !UP1 ;  /* 0x00000004060a7287 */ /* 0x000fe8000c800000 */
[----:B------:R-:W-:Y:S01]  /*5310*/  UIADD3 UR11, UPT, UPT, -UR10, URZ, URZ ;  /* 0x000000ff0a0b7290 */ /* 0x000fe2000fffe1ff */
[----:B------:R-:W-:Y:S02]  /*5320*/  @!UP0 UMOV UR4, UR9 ;  /* 0x0000000900048c82 */ /* 0x000fe40008000000 */
[----:B------:R-:W-:Y:S02]  /*5330*/  @!UP0 USHF.R.U32.HI UR4, URZ, UR23, UR4 ;  /* 0x00000017ff048299 */ /* 0x000fe40008011604 */
[----:B------:R-:W-:Y:S02]  /*5340*/  UIMAD UR8, UR39, UR11, UR6 ;  /* 0x0000000b270872a4 */ /* 0x000fe4000f8e0206 */
[----:B------:R-:W-:Y:S02]  /*5350*/  @!UP0 USEL UR4, UR5, UR4, !UP1 ;  /* 0x0000000405048287 */ /* 0x000fe4000c800000 */
[----:B------:R-:W-:Y:S02]  /*5360*/  UISETP.NE.AND UP1, UPT, UR21, URZ, UPT ;  /* 0x000000ff1500728c */ /* 0x000fe4000bf25270 */
[----:B------:R-:W-:Y:S02]  /*5370*/  @!UP0 UIMAD UR8, UR7, UR8, UR4 ;  /* 0x00000008070882a4 */ /* 0x000fe4000f8e0204 */
[----:B------:R-:W-:Y:S02]  /*5380*/  @!UP0 UIADD3 UR9, UPT, UPT, UR10, -UR4, URZ ;  /* 0x800000040a098290 */ /* 0x000fe4000fffe0ff */
[----:B------:R-:W-:Y:S02]  /*5390*/  UIADD3 UR4, UPT, UPT, -UR5, URZ, URZ ;  /* 0x000000ff05047290 */ /* 0x000fe4000fffe1ff */
[----:B------:R-:W-:Y:S02]  /*53a0*/  UIADD3 UR7, UPT, UPT, -UR6, URZ, URZ ;  /* 0x000000ff06077290 */ /* 0x000fe4000fffe1ff */
[----:B------:R-:W-:Y:S02]  /*53b0*/  @!UP0 UIMAD UR6, UR9, UR39, UR5 ;  /* 0x00000027090682a4 */ /* 0x000fe4000f8e0205 */
[----:B------:R-:W-:Y:S02]  /*53c0*/  UIMAD UR15, UR30, UR4, UR15 ;  /* 0x000000041e0f72a4 */ /* 0x000fe4000f8e020f */
[----:B------:R-:W-:Y:S01]  /*53d0*/  UIMAD UR4, UR46, UR7, UR14 ;  /* 0x000000072e0472a4 */ /* 0x000fe2000f8e020e */
[----:B------:R-:W-:Y:S02]  /*53e0*/  @!UP0 UMOV UR5, UR8 ;  /* 0x0000000800058c82 */ /* 0x000fe40008000000 */
[----:B------:R-:W-:Y:S02]  /*53f0*/  UIMAD UR15, UR5, UR30, UR15 ;  /* 0x0000001e050f72a4 */ /* 0x000fe4000f8e020f */
[----:B------:R-:W-:Y:S11]  /*5400*/  UIMAD UR14, UR6, UR46, UR4 ;  /* 0x0000002e060e72a4 */ /* 0x000ff6000f8e0204 */
[----:B------:R-:W-:Y:S01]  /*5410*/  @!UPT UIADD3 URZ, UPT, UPT, URZ, URZ, URZ ;  /* 0x000000fffffff290 */ /* 0x000fe2000fffe0ff */
.L_x_86:
[----:B------:R-:W1:Y:S01]  /*5420*/  @!UP4 LDCU.128 UR8, c[0x0][0xb10] ;  /* 0x00016200ff08c7ac */ /* 0x000e620008000c00 */
[----:B------:R-:W-:Y:S04]  /*5430*/  MOV R0, UR20 ;  /* 0x0000001400007c02 */ /* 0x000fe80008000f00 */
[----:B------:R-:W-:Y:S01]  /*5440*/  IABS R0, R0 ;  /* 0x0000000000007213 */ /* 0x000fe20000000000 */
[----:B------:R-:W2:Y:S01]  /*5450*/  @!UP4 LDCU UR5, c[0x0][0xb0c] ;  /* 0x00016180ff05c7ac */ /* 0x000ea20008000800 */
[----:B------:R-:W3:Y:S01]  /*5460*/  @!UP4 LDCU UR4, c[0x0][0xb20] ;  /* 0x00016400ff04c7ac */ /* 0x000ee20008000800 */
[----:B-1----:R-:W-:Y:S04]  /*5470*/  UIMAD.WIDE.U32 UR6, UR15, UR8, URZ ;  /* 0x000000080f0672a5 */ /* 0x002fe8000f8e00ff */
[----:B------:R-:W-:Y:S02]  /*5480*/  @!UP4 USHF.R.U32.HI UR7, URZ, UR9, UR7 ;  /* 0x00000009ff07c299 */ /* 0x000fe40008011607 */
[----:B------:R-:W-:Y:S02]  /*5490*/  UIMAD.WIDE.U32 UR8, UR14, UR11, URZ ;  /* 0x0000000b0e0872a5 */ /* 0x000fe4000f8e00ff */
[----:B--2---:R-:W-:Y:S04]  /*54a0*/  @!UP4 UISETP.NE.AND UP0, UPT, UR5, 0x1, UPT ;  /* 0x000000010500c88c */ /* 0x004fe8000bf05270 */
[----:B------:R-:W-:Y:S02]  /*54b0*/  @!UP4 USEL UR7, UR15, UR7, !UP0 ;  /* 0x000000070f07c287 */ /* 0x000fe4000c000000 */
[----:B------:R-:W-:Y:S01]  /*54c0*/  @!UP4 UISETP.NE.AND UP0, UPT, UR10, 0x1, UPT ;  /* 0x000000010a00c88c */ /* 0x000fe2000bf05270 */
[----:B------:R-:W-:Y:S02]  /*54d0*/  @!UP4 UMOV UR6, UR9 ;  /* 0x000000090006cc82 */ /* 0x000fe40008000000 */
[----:B---3--:R-:W-:Y:S04]  /*54e0*/  @!UP4 USHF.R.U32.HI UR6, URZ, UR4, UR6 ;  /* 0x00000004ff06c299 */ /* 0x008fe80008011606 */
[----:B------:R-:W-:Y:S04]  /*54f0*/  @!UP4 USEL UR6, UR14, UR6, !UP0 ;  /* 0x000000060e06c287 */ /* 0x000fe8000c000000 */
[----:B------:R-:W-:Y:S02]  /*5500*/  @!UP4 UIADD3 UR4, UPT, UPT, -UR7, UR6, URZ ;  /* 0x000000060704c290 */ /* 0x000fe4000fffe1ff */
[----:B------:R-:W-:Y:S02]  /*5510*/  @!UP4 UIADD3 UR6, UPT, UPT, UR7, -UR6, URZ ;  /* 0x800000060706c290 */ /* 0x000fe4000fffe0ff */
[----:B------:R-:W-:Y:S02]  /*5520*/  @!UP4 UIMAD UR15, UR4, UR5, UR15 ;  /* 0x00000005040fc2a4 */ /* 0x000fe4000f8e020f */
[----:B------:R-:W-:Y:S01]  /*5530*/  @!UP4 UIMAD UR14, UR6, UR10, UR14 ;  /* 0x0000000a060ec2a4 */ /* 0x000fe2000f8e020e */
[----:B------:R-:W-:Y:S11]  /*5540*/  BRA.U UP2, `(.L_x_87) ;  /* 0x0000000102107547 */ /* 0x000ff6000b800000 */
[----:B------:R-:W-:Y:S04]  /*5550*/  MOV R8, UR61 ;  /* 0x0000003d00087c02 */ /* 0x000fe80008000f00 */
[----:B------:R-:W-:Y:S04]  /*5560*/  SHF.L.U32 R8, R8, 0x1f, RZ ;  /* 0x0000001f08087819 */ /* 0x000fe800000006ff */
[----:B------:R-:W1:Y:S02]  /*5570*/  SYNCS.PHASECHK.TRANS64.TRYWAIT P1, [UR31+0xd8], R8 ;  /* 0x0000d808ff0075a7 */ /* 0x000e64000802111f */
[----:B-1----:R-:W-:Y:S05]  /*5580*/  @!P1 BRA `(.L_x_88) ;  /* 0x0000005000449947 */ /* 0x002fea0003800000 */
.L_x_87:
[----:B------:R-:W-:Y:S01]  /*5590*/  UISETP.NE.AND UP2, UPT, UR41, URZ, UPT ;  /* 0x000000ff2900728c */ /* 0x000fe2000bf45270 */
[----:B------:R-:W-:Y:S01]  /*55a0*/  R2UR UR4, R0 ;  /* 0x00000000000472ca */ /* 0x000fe200000e0000 */
[----:B------:R-:W-:Y:S01]  /*55b0*/  USHF.L.U32 UR35, UR26, 0x7, URZ ;  /* 0x000000071a237899 */ /* 0x000fe200080006ff */
[----:B-1----:R-:W-:Y:S05]  /*55c0*/  IMAD.U32 R8, RZ, RZ, UR41 ;  /* 0x00000029ff087e24 */ /* 0x002fea000f8e00ff */
[----:B------:R-:W-:Y:S04]  /*55d0*/  IABS R8, R8 ;  /* 0x0000000800087213 */ /* 0x000fe80000000000 */
[----:B------:R-:W1:Y:S02]  /*55e0*/  I2F.RP R12, R8 ;  /* 0x00000008000c7306 */ /* 0x000e640000209400 */
[----:B------:R-:W-:Y:S07]  /*55f0*/  UIMAD.WIDE.U32 UR6, UR51, UR4, URZ ;  /* 0x00000004330672a5 */ /* 0x000fee000f8e00ff */
[----:B------:R-:W-:Y:S02]  /*5600*/  UMOV UR36, UR7 ;  /* 0x0000000700247c82 */ /* 0x000fe40008000000 */
[----:B------:R-:W-:Y:S04]  /*5610*/  UIMAD UR4, UR36, UR55, UR4 ;  /* 0x00000037240472a4 */ /* 0x000fe8000f8e0204 */
[----:B------:R-:W-:Y:S01]  /*5620*/  UISETP.GT.U32.AND UP0, UPT, UR38, UR4, UPT ;  /* 0x000000042600728c */ /* 0x000fe2000bf04070 */
[----:B-1----:R-:W1:Y:S10]  /*5630*/  MUFU.RCP R12, R12 ;  /* 0x0000000c000c7308 */ /* 0x002e740000001000 */
[----:B------:R-:W-:Y:S02]  /*5640*/  @!UP0 UIADD3 UR4, UPT, UPT, UR4, -UR38, URZ ;  /* 0x8000002604048290 */ /* 0x000fe4000fffe0ff */
[----:B------:R-:W-:Y:S02]  /*5650*/  @!UP0 UIADD3 UR36, UPT, UPT, UR36, 0x1, URZ ;  /* 0x0000000124248890 */ /* 0x000fe4000fffe0ff */
[----:B------:R-:W-:Y:S02]  /*5660*/  UISETP.GE.U32.AND UP0, UPT, UR4, UR38, UPT ;  /* 0x000000260400728c */ /* 0x000fe4000bf06070 */
[----:B------:R-:W-:Y:S01]  /*5670*/  ULOP3.LUT UR4, UR20, UR40, URZ, 0x3c, !UPT ;  /* 0x0000002814047292 */ /* 0x000fe2000f8e3cff */
[----:B-1----:R-:W-:Y:S04]  /*5680*/  VIADD R12, R12, 0xffffffe ;  /* 0x0ffffffe0c0c7836 */ /* 0x002fe80000000000 */
[----:B------:R-:W1:Y:S04]  /*5690*/  F2I.FTZ.U32.TRUNC.NTZ R13, R12 ;  /* 0x0000000c000d7305 */ /* 0x000e68000021f000 */
[----:B------:R-:W-:Y:S02]  /*56a0*/  @UP0 UIADD3 UR36, UPT, UPT, UR36, 0x1, URZ ;  /* 0x0000000124240890 */ /* 0x000fe4000fffe0ff */
[----:B------:R-:W-:Y:S01]  /*56b0*/  UISETP.GE.AND UP0, UPT, UR4, URZ, UPT ;  /* 0x000000ff0400728c */ /* 0x000fe2000bf06270 */
[--C-:B-1----:R-:W-:Y:S10]  /*56c0*/  IMAD.MOV R3, RZ, RZ, -R13.reuse ;  /* 0x000000ffff037224 */ /* 0x102ff400078e0a0d */
[----:B------:R-:W-:Y:S01]  /*56d0*/  @!UP0 UIADD3 UR36, UPT, UPT, -UR36, URZ, URZ ;  /* 0x000000ff24248290 */ /* 0x000fe2000fffe1ff */
[----:B------:R-:W-:Y:S01]  /*56e0*/  IMAD.MOV.U32 R12, RZ, RZ, RZ ;  /* 0x000000ffff0c7224 */ /* 0x000fe200078e00ff */
[----:B------:R-:W-:Y:S01]  /*56f0*/  @!UP6 ULOP3.LUT UR36, URZ, UR40, URZ, 0x33, !UPT ;  /* 0x00000028ff24e292 */ /* 0x000fe2000f8e33ff */
[----:B------:R-:W-:Y:S03]  /*5700*/  IMAD R3, R3, R8, RZ ;  /* 0x0000000803037224 */ /* 0x000fe600078e02ff */
[----:B------:R-:W-:Y:S01]  /*5710*/  ULOP3.LUT UR4, UR36, UR41, URZ, 0x3c, !UPT ;  /* 0x0000002924047292 */ /* 0x000fe2000f8e3cff */
[----:B------:R-:W-:Y:S01]  /*5720*/  IMAD.HI.U32 R13, R13, R3, R12 ;  /* 0x000000030d0d7227 */ /* 0x000fe200078e000c */
[----:B------:R-:W-:Y:S02]  /*5730*/  MOV R0, UR36 ;  /* 0x0000002400007c02 */ /* 0x000fe40008000f00 */
[----:B------:R-:W-:Y:S02]  /*5740*/  UISETP.GE.AND UP0, UPT, UR4, URZ, UPT ;  /* 0x000000ff0400728c */ /* 0x000fe4000bf06270 */
[----:B------:R-:W-:Y:S01]  /*5750*/  IABS R0, R0 ;  /* 0x0000000000007213 */ /* 0x000fe20000000000 */
[----:B------:R-:W-:Y:S04]  /*5760*/  UIADD3 UR4, UPT, UPT, -UR36, URZ, URZ ;  /* 0x000000ff24047290 */ /* 0x000fe8000fffe1ff */
[----:B------:R-:W-:Y:S01]  /*5770*/  IMAD.HI.U32 R13, R13, R0, RZ ;  /* 0x000000000d0d7227 */ /* 0x000fe200078e00ff */
[----:B------:R-:W-:Y:S03]  /*5780*/  UIMAD UR4, UR40, UR4, UR20 ;  /* 0x00000004280472a4 */ /* 0x000fe6000f8e0214 */
[----:B------:R-:W-:Y:S01]  /*5790*/  IMAD.MOV R3, RZ, RZ, -R13 ;  /* 0x000000ffff037224 */ /* 0x000fe200078e0a0d */
[----:B------:R-:W-:Y:S03]  /*57a0*/  USHF.L.U32 UR34, UR4, 0x6, URZ ;  /* 0x0000000604227899 */ /* 0x000fe600080006ff */
[C---:B------:R-:W-:Y:S05]  /*57b0*/  IMAD R0, R8.reuse, R3, R0 ;  /* 0x0000000308007224 */ /* 0x040fea00078e0200 */
[----:B------:R-:W-:Y:S11]  /*57c0*/  ISETP.GT.U32.AND P1, PT, R8, R0, PT ;  /* 0x000000000800720c */ /* 0x000ff60003f24070 */
[----:B------:R-:W-:Y:S02]  /*57d0*/  @!UPT UIADD3 URZ, UPT, UPT, URZ, URZ, URZ ;  /* 0x000000fffffff290 */ /* 0x000fe4000fffe0ff */
[-C--:B------:R-:W-:Y:S01]  /*57e0*/  @!P1 IADD3 R0, PT, PT, R0, -R8.reuse, RZ ;  /* 0x8000000800009210 */ /* 0x080fe20007ffe0ff */
[----:B------:R-:W-:Y:S01]  /*57f0*/  @!P1 VIADD R13, R13, 0x1 ;  /* 0x000000010d0d9836 */ /* 0x000fe20000000000 */
[----:B------:R-:W-:Y:S02]  /*5800*/  ISETP.NE.U32.AND P1, PT, RZ, UR42, PT ;  /* 0x0000002aff007c0c */ /* 0x000fe4000bf25070 */
[----:B------:R-:W-:Y:S02]  /*5810*/  ISETP.GE.U32.AND P2, PT, R0, R8, PT ;  /* 0x000000080000720c */ /* 0x000fe40003f46070 */
[----:B------:R-:W-:Y:S02]  /*5820*/  ISETP.NE.AND.EX P1, PT, RZ, UR43, PT, P1 ;  /* 0x0000002bff007c0c */ /* 0x000fe4000bf25310 */
[----:B------:R-:W-:Y:S09]  /*5830*/  SHF.L.U32 R8, R10, 0x1f, RZ ;  /* 0x0000001f0a087819 */ /* 0x000ff200000006ff */
[----:B------:R-:W-:Y:S04]  /*5840*/  @P2 IADD3 R13, PT, PT, R13, 0x1, RZ ;  /* 0x000000010d0d2810 */ /* 0x000fe80007ffe0ff */
[----:B------:R-:W-:Y:S11]  /*5850*/  R2UR UR37, R13 ;  /* 0x000000000d2572ca */ /* 0x000ff600000e0000 */
[----:B------:R-:W-:Y:S02]  /*5860*/  @!UPT UIADD3 URZ, UPT, UPT, URZ, URZ, URZ ;  /* 0x000000fffffff290 */ /* 0x000fe4000fffe0ff */
[----:B------:R-:W-:Y:S02]  /*5870*/  @!UP0 UIADD3 UR37, UPT, UPT, -UR37, URZ, URZ ;  /* 0x000000ff25258290 */ /* 0x000fe4000fffe1ff */
[----:B------:R-:W-:Y:S04]  /*5880*/  @!UP2 ULOP3.LUT UR37, URZ, UR41, URZ, 0x33, !UPT ;  /* 0x00000029ff25a292 */ /* 0x000fe8000f8e33ff */
[----:B------:R-:W-:Y:S04]  /*5890*/  UIADD3 UR5, UPT, UPT, -UR37, URZ, URZ ;  /* 0x000000ff25057290 */ /* 0x000fe8000fffe1ff */
[----:B------:R-:W-:Y:S01]  /*58a0*/  UIMAD UR36, UR41, UR5, UR36 ;  /* 0x00000005292472a4 */ /* 0x000fe2000f8e0224 */
[----:B------:R-:W-:Y:S11]  /*58b0*/  BRA.U !UP5, `(.L_x_89) ;  /* 0x000000010d387547 */ /* 0x000ff6000b800000 */
[----:B------:R-:W-:Y:S01]  /*58c0*/  UISETP.NE.AND UP1, UPT, UR60, URZ, UPT ;  /* 0x000000ff3c00728c */ /* 0x000fe2000bf25270 */
[----:B------:R-:W-:Y:S01]  /*58d0*/  HFMA2 R0, -RZ, RZ, 0, 5.9604644775390625e-08 ;  /* 0x00000001ff007431 */ /* 0x000fe200000001ff */
[----:B------:R-:W1:Y:S01]  /*58e0*/  LDCU.64 UR8, c[0x0][0x358] ;  /* 0x00006b00ff0877ac */ /* 0x000e620008000a00 */
[----:B------:R-:W-:Y:S03]  /*58f0*/  IMAD.MOV.U32 R59, RZ, RZ, 0x1 ;  /* 0x00000001ff3b7424 */ /* 0x000fe600078e00ff */
[----:B------:R-:W-:Y:S05]  /*5900*/  PLOP3.LUT P2, PT, PT, PT, UP1, 0x80, 0x8 ;  /* 0x000000000008781c */ /* 0x000fea0003f4f018 */
[----:B------:R-:W2:Y:S01]  /*5910*/  @UP1 LDCU.64 UR4, c[0x0][0x888] ;  /* 0x00011100ff0417ac */ /* 0x000ea20008000a00 */
[----:B------:R-:W-:Y:S07]  /*5920*/  @UP1 UIMAD UR6, UR50, UR42, URZ ;  /* 0x0000002a320612a4 */ /* 0x000fee000f8e02ff */
[----:B------:R-:W-:Y:S01]  /*5930*/  @!P2 PRMT R59, R0, 0x7610, R59 ;  /* 0x00007610003ba816 */ /* 0x000fe2000000003b */
[----:B--2---:R-:W-:Y:S06]  /*5940*/  @UP1 UIMAD.WIDE UR4, UR6, 0x4, UR4 ;  /* 0x00000004060418a5 */ /* 0x004fec000f8e0204 */
[----:B------:R-:W-:Y:S01]  /*5950*/  IMAD.U32 R12, RZ, RZ, UR4 ;  /* 0x00000004ff0c7e24 */ /* 0x000fe2000f8e00ff */
[----:B------:R-:W-:Y:S04]  /*5960*/  MOV R13, UR5 ;  /* 0x00000005000d7c02 */ /* 0x000fe80008000f00 */
[----:B------:R-:W2:Y:S01]  /*5970*/  @!UP1 LDCU UR4, c[0x0][0x880] ;  /* 0x00011000ff0497ac */ /* 0x000ea20008000800 */
[----:B-1---5:R1:W5:Y:S02]  /*5980*/  @P2 LDG.E R27, desc[UR8][R12.64] ;  /* 0x000000080c1b2981 */ /* 0x022364000c1e1900 */
[----:B-12---:R-:W-:Y:S07]  /*5990*/  @!P2 IMAD.U32 R27, RZ, RZ, UR4 ;  /* 0x00000004ff1bae24 */ /* 0x006fee000f8e00ff */
.L_x_89:
[----:B-----5:R-:W-:Y:S01]  /*59a0*/  @!P1 FSETP.EQ.AND P3, PT, R27, RZ, PT ;  /* 0x000000ff1b00920b */ /* 0x020fe20003f62000 */
[----:B------:R-:W-:Y:S01]  /*59b0*/  @!UPT UIADD3 URZ, UPT, UPT, URZ, URZ, URZ ;  /* 0x000000fffffff290 */ /* 0x000fe2000fffe0ff */
[----:B------:R-:W-:Y:S11]  /*59c0*/  @!P1 BRA `(.L_x_90) ;  /* 0x0000000000149947 */ /* 0x000ff60003800000 */
[----:B------:R-:W-:Y:S02]  /*59d0*/  LOP3.LUT P1, RZ, R59, 0xff, RZ, 0xc0, !PT ;  /* 0x000000ff3bff7812 */ /* 0x000fe4000782c0ff */
[----:B------:R-:W-:Y:S04]  /*59e0*/  PLOP3.LUT P3, PT, PT, PT, UP1, 0x80, 0x8 ;  /* 0x000000000008781c */ /* 0x000fe80003f6f018 */
[----:B------:R-:W-:Y:S07]  /*59f0*/  PLOP3.LUT P3, PT, P3, PT, PT, 0x8, 0x80 ;  /* 0x000000000080781c */ /* 0x000fee0001f6e170 */
[----:B------:R-:W-:Y:S11]  /*5a00*/  @P1 FSETP.EQ.AND P3, PT, R27, RZ, PT ;  /* 0x000000ff1b00120b */ /* 0x000ff60003f62000 */
[----:B------:R-:W-:Y:S02]  /*5a10*/  @!UPT UIADD3 URZ, UPT, UPT, URZ, URZ, URZ ;  /* 0x000000fffffff290 */ /* 0x000fe4000fffe0ff */
.L_x_90:
[----:B------:R-:W1:Y:S01]  /*5a20*/  SYNCS.PHASECHK.TRANS64.TRYWAIT P1, [UR31+0xb0], R8 ;  /* 0x0000b008ff0075a7 */ /* 0x000e62000802111f */
[----:B------:R-:W-:Y:S04]  /*5a30*/  ELECT P2, URZ, PT ;  /* 0x0000000000ff782f */ /* 0x000fe80003840000 */
[----:B------:R-:W-:Y:S01]  /*5a40*/  PLOP3.LUT P2, PT, P3, P2, PT, 0xf2, 0x2f ;  /* 0x00000000002f781c */ /* 0x000fe20001f45e72 */
[----:B------:R-:W-:Y:S01]  /*5a50*/  @!UPT UIADD3 URZ, UPT, UPT, URZ, URZ, URZ ;  /* 0x000000fffffff290 */ /* 0x000fe2000fffe0ff */
[----:B-1----:R-:W-:Y:S11]  /*5a60*/  @!P1 BRA `(.L_x_91) ;  /* 0x0000004c00249947 */ /* 0x002ff60003800000 */
.L_x_187:
[----:B------:R-:W-:Y:S01]  /*5a70*/  @!P2 IADD3 R3, P1, PT, R14, 0x580, RZ ;  /* 0x000005800e03a810 */ /* 0x000fe20007f3e0ff */
[----:B------:R-:W-:Y:S01]  /*5a80*/  VOTEU.ALL UP0, P2 ;  /* 0x0000000000ff7886 */ /* 0x000fe20001000000 */
[----:B------:R-:W-:Y:S01]  /*5a90*/  UMOV UR6, 0x0 ;  /* 0x0000000000067882 */ /* 0x000fe20000000000 */
[----:B------:R-:W-:Y:S01]  /*5aa0*/  UMOV UR7, 0x10000000 ;  /* 0x1000000000077882 */ /* 0x000fe20000000000 */
[----:B------:R-:W-:Y:S01]  /*5ab0*/  @!P2 R2UR UR5, R3 ;  /* 0x000000000305a2ca */ /* 0x000fe200000e0000 */
[----:B-1----:R-:W-:Y:S01]  /*5ac0*/  @!P2 IMAD.X R0, RZ, RZ, R15, P1 ;  /* 0x000000ffff00a224 */ /* 0x002fe200008e060f */
[----:B------:R-:W-:Y:S01]  /*5ad0*/  @!UP0 UIADD3 UR32, UPT, UPT, UR31, 0x200, URZ ;  /* 0x000002001f208890 */ /* 0x000fe2000fffe0ff */
[----:B------:R-:W-:Y:S03]  /*5ae0*/  VOTEU.ALL UP0, P2 ;  /* 0x0000000000ff7886 */ /* 0x000fe60001000000 */
[----:B------:R-:W-:Y:S01]  /*5af0*/  @!P2 R2UR UR4, R0 ;  /* 0x000000000004a2ca */ /* 0x000fe200000e0000 */
[----:B------:R-:W-:Y:S06]  /*5b00*/  @!P2 IMAD.MOV.U32 R0, RZ, RZ, 0x2000 ;  /* 0x00002000ff00a424 */ /* 0x000fec00078e00ff */
[----:B------:R-:W-:Y:S06]  /*5b10*/  IMAD.U32 R12, RZ, RZ, UR5 ;  /* 0x00000005ff0c7e24 */ /* 0x000fec000f8e00ff */
[----:B------:R-:W-:Y:S01]  /*5b20*/  IMAD.U32 R13, RZ, RZ, UR4 ;  /* 0x00000004ff0d7e24 */ /* 0x000fe2000f8e00ff */
[----:B------:R-:W-:Y:S04]  /*5b30*/  @!P2 R2UR UR4, R12 ;  /* 0x000000000c04a2ca */ /* 0x000fe800000e0000 */
[----:B------:R-:W-:Y:S11]  /*5b40*/  @!P2 R2UR UR5, R13 ;  /* 0x000000000d05a2ca */ /* 0x000ff600000e0000 */
[----:B------:R-:W-:Y:S02]  /*5b50*/  @!UPT UIADD3 URZ, UPT, UPT, URZ, URZ, URZ ;  /* 0x000000fffffff290 */ /* 0x000fe4000fffe0ff */
[----:B------:R1:W-:Y:S01]  /*5b60*/  @!UP0 UTMALDG.4D [UR32], [UR4], desc[UR6] ;  /* 0x00000620040085b4 */ /* 0x0003e20008019000 */
[----:B------:R1:W-:Y:S01]  /*5b70*/  @!P2 SYNCS.ARRIVE.TRANS64.RED.A0TR RZ, [UR31+0x90], R0 ;  /* 0x00009000ffffa9a7 */ /* 0x0003e2000830041f */
[----:B------:R-:W-:Y:S01]  /*5b80*/  SYNCS.ARRIVE.TRANS64.RED.A1T0 RZ, [UR59], RZ ;  /* 0x000000ffffff79a7 */ /* 0x000fe2000810043b */
[----:B------:R-:W2:Y:S02]  /*5b90*/  SYNCS.PHASECHK.TRANS64.TRYWAIT P1, [UR31+0xb8], R8 ;  /* 0x0000b808ff0075a7 */ /* 0x000ea4000802111f */
[----:B-12---:R-:W-:Y:S05]  /*5ba0*/  @!P1 BRA `(.L_x_92) ;  /* 0x0000004800ec9947 */ /* 0x006fea0003800000 */
.L_x_189:
[----:B------:R-:W-:Y:S01]  /*5bb0*/  @!P2 IADD3 R3, P1, PT, R14, 0x580, RZ ;  /* 0x000005800e03a810 */ /* 0x000fe20007f3e0ff */
[----:B------:R-:W-:Y:S01]  /*5bc0*/  VOTEU.ALL UP0, P2 ;  /* 0x0000000000ff7886 */ /* 0x000fe20001000000 */
[----:B------:R-:W-:Y:S01]  /*5bd0*/  UMOV UR6, 0x0 ;  /* 0x0000000000067882 */ /* 0x000fe20000000000 */
[----:B------:R-:W-:Y:S01]  /*5be0*/  UMOV UR7, 0x10000000 ;  /* 0x1000000000077882 */ /* 0x000fe20000000000 */
[----:B------:R-:W-:Y:S01]  /*5bf0*/  @!P2 R2UR UR5, R3 ;  /* 0x000000000305a2ca */ /* 0x000fe200000e0000 */
[----:B-1----:R-:W-:Y:S01]  /*5c00*/  @!P2 IMAD.X R0, RZ, RZ, R15, P1 ;  /* 0x000000ffff00a224 */ /* 0x002fe200008e060f */
[----:B------:R-:W-:Y:S02]  /*5c10*/  @!UP0 UIADD3 UR26, UPT, UPT, UR34, 0x10, URZ ;  /* 0x00000010221a8890 */ /* 0x000fe4000fffe0ff */
[----:B------:R-:W-:Y:S02]  /*5c20*/  @!UP0 UIADD3 UR24, UPT, UPT, UR31, 0x2200, URZ ;  /* 0x000022001f188890 */ /* 0x000fe4000fffe0ff */
[----:B------:R-:W-:Y:S01]  /*5c30*/  @!P2 R2UR UR4, R0 ;  /* 0x000000000004a2ca */ /* 0x000fe200000e0000 */
[----:B------:R-:W-:Y:S01]  /*5c40*/  VOTEU.ALL UP0, P2 ;  /* 0x0000000000ff7886 */ /* 0x000fe20001000000 */
[----:B------:R-:W-:Y:S01]  /*5c50*/  @!P2 IMAD.MOV.U32 R0, RZ, RZ, 0x2000 ;  /* 0x00002000ff00a424 */ /* 0x000fe200078e00ff */
[----:B------:R-:W-:Y:S01]  /*5c60*/  UMOV UR27, UR35 ;  /* 0x00000023001b7c82 */ /* 0x000fe20008000000 */
[----:B------:R-:W-:Y:S01]  /*5c70*/  UMOV UR28, UR36 ;  /* 0x00000024001c7c82 */ /* 0x000fe20008000000 */
[----:B------:R-:W-:Y:S02]  /*5c80*/  UMOV UR29, UR37 ;  /* 0x00000025001d7c82 */ /* 0x000fe40008000000 */
        /* <DEDUP_REMOVED lines=10> */
.L_x_191:
[----:B------:R-:W-:Y:S01]  /*5d30*/  @!P2 IADD3 R3, P1, PT, R14, 0x580, RZ ;  /* 0x000005800e03a810 */ /* 0x000fe20007f3e0ff */
[----:B------:R-:W-:Y:S01]  /*5d40*/  VOTEU.ALL UP0, P2 ;  /* 0x0000000000ff7886 */ /* 0x000fe20001000000 */
[----:B------:R-:W-:Y:S01]  /*5d50*/  UMOV UR6, 0x0 ;  /* 0x0000000000067882 */ /* 0x000fe20000000000 */
[----:B------:R-:W-:Y:S01]  /*5d60*/  UMOV UR7, 0x10000000 ;  /* 0x1000000000077882 */ /* 0x000fe20000000000 */
[----:B------:R-:W-:Y:S01]  /*5d70*/  @!P2 R2UR UR5, R3 ;  /* 0x000000000305a2ca */ /* 0x000fe200000e0000 */
[----:B-1----:R-:W-:Y:S01]  /*5d80*/  @!P2 IMAD.X R0, RZ, RZ, R15, P1 ;  /* 0x000000ffff00a224 */ /* 0x002fe200008e060f */
[----:B------:R-:W-:Y:S01]  /*5d90*/  @!UP0 UIADD3 UR18, UPT, UPT, UR34, 0x20, URZ ;  /* 0x0000002022128890 */ /* 0x000fe2000fffe0ff */
[----:B------:R-:W-:Y:S01]  /*5da0*/  @P0 SHF.R.U32.HI R4, RZ, 0x10, R5 ;  /* 0x00000010ff040819 */ /* 0x000fe20000011605 */
[----:B------:R-:W-:Y:S02]  /*5db0*/  @!UP0 UIADD3 UR16, UPT, UPT, UR31, 0x4200, URZ ;  /* 0x000042001f108890 */ /* 0x000fe4000fffe0ff */
[----:B------:R-:W-:Y:S01]  /*5dc0*/  @!P2 R2UR UR4, R0 ;  /* 0x000000000004a2ca */ /* 0x000fe200000e0000 */
[----:B------:R-:W-:Y:S01]  /*5dd0*/  VOTEU.ALL UP0, P2 ;  /* 0x0000000000ff7886 */ /* 0x000fe20001000000 */
[----:B------:R-:W-:Y:S01]  /*5de0*/  @!P2 IMAD.MOV.U32 R0, RZ, RZ, 0x2000 ;  /* 0x00002000ff00a424 */ /* 0x000fe200078e00ff */
[----:B------:R-:W-:Y:S01]  /*5df0*/  UMOV UR19, UR35 ;  /* 0x0000002300137c82 */ /* 0x000fe20008000000 */
[----:B------:R-:W-:Y:S01]  /*5e00*/  UMOV UR20, UR36 ;  /* 0x0000002400147c82 */ /* 0x000fe20008000000 */
[----:B------:R-:W-:Y:S01]  /*5e10*/  UMOV UR21, UR37 ;  /* 0x0000002500157c82 */ /* 0x000fe20008000000 */
[----:B------:R-:W-:Y:S01]  /*5e20*/  @P0 R2UR UR50, R4 ;  /* 0x00000000043202ca */ /* 0x000fe200000e0000 */
        /* <DEDUP_REMOVED lines=10> */
.L_x_193:
[----:B------:R-:W-:Y:S01]  /*5ed0*/  @!P2 IADD3 R3, P0, PT, R14, 0x580, RZ ;  /* 0x000005800e03a810 */ /* 0x000fe20007f1e0ff */
[----:B------:R-:W-:Y:S01]  /*5ee0*/  VOTEU.ALL UP0, P2 ;  /* 0x0000000000ff7886 */ /* 0x000fe20001000000 */
[----:B------:R-:W-:Y:S01]  /*5ef0*/  UMOV UR6, 0x0 ;  /* 0x0000000000067882 */ /* 0x000fe20000000000 */
[----:B------:R-:W-:Y:S01]  /*5f00*/  UMOV UR7, 0x10000000 ;  /* 0x1000000000077882 */ /* 0x000fe20000000000 */
[----:B------:R-:W-:Y:S01]  /*5f10*/  @!P2 R2UR UR5, R3 ;  /* 0x000000000305a2ca */ /* 0x000fe200000e0000 */
[----:B-1----:R-:W-:Y:S01]  /*5f20*/  @!P2 IMAD.X R0, RZ, RZ, R15, P0 ;  /* 0x000000ffff00a224 */ /* 0x002fe200000e060f */
[----:B------:R-:W-:Y:S01]  /*5f30*/  @!UP0 UIADD3 UR10, UPT, UPT, UR34, 0x30, URZ ;  /* 0x00000030220a8890 */ /* 0x000fe2000fffe0ff */
[----:B------:R-:W-:Y:S01]  /*5f40*/  R2UR UR18, R63 ;  /* 0x000000003f1272ca */ /* 0x000fe200000e0000 */
[----:B------:R-:W-:Y:S01]  /*5f50*/  @!UP0 UIADD3 UR8, UPT, UPT, UR31, 0x6200, URZ ;  /* 0x000062001f088890 */ /* 0x000fe2000fffe0ff */
[----:B------:R-:W-:Y:S01]  /*5f60*/  R2UR UR16, R64 ;  /* 0x00000000401072ca */ /* 0x000fe200000e0000 */
[----:B------:R-:W-:Y:S01]  /*5f70*/  @!UP0 UIADD3 UR9, UPT, UPT, UR31, 0xa8, URZ ;  /* 0x000000a81f098890 */ /* 0x000fe2000fffe0ff */
[----:B------:R-:W-:Y:S01]  /*5f80*/  @!P2 R2UR UR4, R0 ;  /* 0x000000000004a2ca */ /* 0x000fe200000e0000 */
[----:B------:R-:W-:Y:S01]  /*5f90*/  VOTEU.ALL UP0, P2 ;  /* 0x0000000000ff7886 */ /* 0x000fe20001000000 */
[----:B------:R-:W-:Y:S01]  /*5fa0*/  UMOV UR11, UR35 ;  /* 0x00000023000b7c82 */ /* 0x000fe20008000000 */
[----:B------:R-:W-:Y:S01]  /*5fb0*/  UMOV UR12, UR36 ;  /* 0x00000024000c7c82 */ /* 0x000fe20008000000 */
[----:B------:R-:W-:Y:S01]  /*5fc0*/  UMOV UR13, UR37 ;  /* 0x00000025000d7c82 */ /* 0x000fe20008000000 */
[----:B------:R-:W-:Y:S01]  /*5fd0*/  LOP3.LUT R10, R10, 0x1, RZ, 0x3c, !PT ;  /* 0x000000010a0a7812 */ /* 0x000fe200078e3cff */
[----:B------:R-:W-:Y:S01]  /*5fe0*/  IMAD.U32 R4, RZ, RZ, UR5 ;  /* 0x00000005ff047e24 */ /* 0x000fe2000f8e00ff */
[----:B------:R-:W-:Y:S01]  /*5ff0*/  LOP3.LUT R9, R9, 0x1, RZ, 0x3c, !PT ;  /* 0x0000000109097812 */ /* 0x000fe200078e3cff */
[----:B------:R-:W-:Y:S02]  /*6000*/  UPLOP3.LUT UP2, UPT, UPT, UPT, UPT, 0x80, 0x8 ;  /* 0x000000000008789c */ /* 0x000fe40003f4f070 */
[----:B------:R-:W-:Y:S02]  /*6010*/  UIADD3 UR20, UPT, UPT, UR14, UR18, URZ ;  /* 0x000000120e147290 */ /* 0x000fe4000fffe0ff */
[----:B------:R-:W-:Y:S01]  /*6020*/  UIADD3 UR26, UPT, UPT, UR15, UR16, URZ ;  /* 0x000000100f1a7290 */ /* 0x000fe2000fffe0ff */
[----:B------:R-:W-:Y:S01]  /*6030*/  IMAD.U32 R5, RZ, RZ, UR4 ;  /* 0x00000004ff057e24 */ /* 0x000fe2000f8e00ff */
[----:B------:R-:W-:Y:S04]  /*6040*/  @!P2 R2UR UR4, R4 ;  /* 0x000000000404a2ca */ /* 0x000fe800000e0000 */
[----:B------:R-:W-:Y:S11]  /*6050*/  @!P2 R2UR UR5, R5 ;  /* 0x000000000505a2ca */ /* 0x000ff600000e0000 */
[----:B------:R-:W-:Y:S02]  /*6060*/  @!UPT UIADD3 URZ, UPT, UPT, URZ, URZ, URZ ;  /* 0x000000fffffff290 */ /* 0x000fe4000fffe0ff */
[----:B------:R1:W-:Y:S01]  /*6070*/  @!UP0 UTMALDG.4D [UR8], [UR4], desc[UR6] ;  /* 0x00000608040085b4 */ /* 0x0003e20008019000 */
[----:B------:R1:W-:Y:S01]  /*6080*/  @!P2 SYNCS.ARRIVE.TRANS64.RED.A0TR RZ, [UR31+0xa8], R2 ;  /* 0x0000a802ffffa9a7 */ /* 0x0003e2000830041f */
[----:B------:R-:W-:Y:S01]  /*6090*/  SYNCS.ARRIVE.TRANS64.RED.A1T0 RZ, [UR56], RZ ;  /* 0x000000ffffff79a7 */ /* 0x000fe20008100438 */
[----:B------:R-:W-:Y:S05]  /*60a0*/  BRA.U UP3, `(.L_x_95) ;  /* 0xffffffed03bc7547 */ /* 0x000fea000b83ffff */
[----:B-1----:R-:W-:-:S04]  /*60b0*/  SHF.L.U32 R2, R10, 0x1f, RZ ;  /* 0x0000001f0a027819 */ /* 0x002fc800000006ff */
[----:B------:R-:W1:Y:S02]  /*60c0*/  SYNCS.PHASECHK.TRANS64.TRYWAIT P0, [UR31+0xb0], R2 ;  /* 0x0000b002ff0075a7 */ /* 0x000e64000800111f */
[----:B-1----:R-:W-:Y:S05]  /*60d0*/  @!P0 BRA `(.L_x_96) ;  /* 0x0000004400e88947 */ /* 0x002fea0003800000 */
.L_x_195:
[----:B------:R-:W2:Y:S02]  /*60e0*/  SYNCS.PHASECHK.TRANS64.TRYWAIT P0, [UR31+0xb8], R2 ;  /* 0x0000b802ff0075a7 */ /* 0x000ea4000800111f */
[----:B--2---:R-:W-:Y:S05]  /*60f0*/  @!P0 BRA `(.L_x_97) ;  /* 0x0000004400f88947 */ /* 0x004fea0003800000 */
.L_x_197:
[----:B------:R-:W2:Y:S02]  /*6100*/  SYNCS.PHASECHK.TRANS64.TRYWAIT P0, [UR31+0xc0], R2 ;  /* 0x0000c002ff0075a7 */ /* 0x000ea4000800111f */
[----:B--2---:R-:W-:Y:S05]  /*6110*/  @!P0 BRA `(.L_x_98) ;  /* 0x0000004800088947 */ /* 0x004fea0003800000 */
.L_x_199:
[----:B-1----:R-:W-:-:S07]  /*6120*/  MOV R0, UR31 ;  /* 0x0000001f00007c02 */ /* 0x002fce0008000f00 */
.L_x_99:
[----:B-1----:R-:W-:-:S04]  /*6130*/  SHF.L.U32 R2, R10, 0x1f, RZ ;  /* 0x0000001f0a027819 */ /* 0x002fc800000006ff */
[----:B------:R1:W2:Y:S03]  /*6140*/  SYNCS.PHASECHK.TRANS64.TRYWAIT P0, [R0+URZ+0xc8], R2 ;  /* 0x0000c802000075a7 */ /* 0x0002a600080011ff */
[----:B--2---:R-:W-:Y:S05]  /*6150*/  @!P0 NANOSLEEP.SYNCS 0x989680 ;  /* 0x009896800000895d */ /* 0x004fea0003900000 */
[----:B------:R-:W2:Y:S02]  /*6160*/  @!P0 SYNCS.PHASECHK.TRANS64 P0, [R0+URZ+0xc8], R2 ;  /* 0x0000c802000085a7 */ /* 0x000ea400080010ff */
[----:B--2---:R-:W-:Y:S05]  /*6170*/  @P0 EXIT ;  /* 0x000000000000094d */ /* 0x004fea0003800000 */
[----:B------:R-:W-:Y:S05]  /*6180*/  BRA `(.L_x_99) ;  /* 0xfffffffc00e87947 */ /* 0x000fea000383ffff */
.L_x_84:
[----:B------:R-:W-:-:S06]  /*6190*/  UISETP.GE.AND UP0, UPT, UR18, 0x4, UPT ;  /* 0x000000041200788c */ /* 0x000fcc000bf06270 */
[----:B------:R-:W-:-:S13]  /*61a0*/  PLOP3.LUT P0, PT, PT, PT, UP0, 0x80, 0x8 ;  /* 0x000000000008781c */ /* 0x000fda0003f0f008 */
[----:B-1----:R-:W-:Y:S05]  /*61b0*/  @!P0 EXIT ;  /* 0x000000000000894d */ /* 0x002fea0003800000 */
[----:B------:R-:W1:Y:S08]  /*61c0*/  S2UR UR4, SR_CgaCtaId ;  /* 0x00000000000479c3 */ /* 0x000e700000008800 */
[----:B------:R-:W-:Y:S01]  /*61d0*/  BAR.SYNC.DEFER_BLOCKING 0x6, 0xa0 ;  /* 0x0182800000007b1d */ /* 0x000fe20000010000 */
[C---:B------:R-:W-:Y:S01]  /*61e0*/  IMAD.SHL.U32 R0, R57.reuse, 0x10, RZ ;  /* 0x0000001039007824 */ /* 0x040fe200078e00ff */
[C---:B------:R-:W-:Y:S01]  /*61f0*/  LOP3.LUT R58, R57.reuse, 0x60, RZ, 0xc0, !PT ;  /* 0x00000060393a7812 */ /* 0x040fe200078ec0ff */
[C---:B------:R-:W-:Y:S01]  /*6200*/  IMAD.SHL.U32 R56, R57.reuse, 0x2, RZ ;  /* 0x0000000239387824 */ /* 0x040fe200078e00ff */
[C---:B------:R-:W-:Y:S01]  /*6210*/  LOP3.LUT R67, R57.reuse, 0x2, RZ, 0xc0, !PT ;  /* 0x0000000239437812 */ /* 0x040fe200078ec0ff */
[----:B------:R-:W-:Y:S01]  /*6220*/  IMAD.U32 R23, R57, 0x10000, RZ ;  /* 0x0001000039177824 */ /* 0x000fe200078e00ff */
[----:B------:R-:W-:-:S02]  /*6230*/  UMOV UR49, 0x400 ;  /* 0x0000040000317882 */ /* 0x000fc40000000000 */
[----:B------:R-:W2:Y:S01]  /*6240*/  LDC.64 R50, c[0x0][0x8b0] ;  /* 0x00022c00ff327b82 */ /* 0x000ea20000000a00 */
[----:B------:R-:W3:Y:S01]  /*6250*/  LDCU.64 UR6, c[0x0][0x890] ;  /* 0x00011200ff0677ac */ /* 0x000ee20008000a00 */
[----:B------:R-:W-:Y:S01]  /*6260*/  LOP3.LUT R4, R0, 0x60, RZ, 0xc0, !PT ;  /* 0x0000006000047812 */ /* 0x000fe200078ec0ff */
[----:B------:R-:W-:Y:S01]  /*6270*/  HFMA2 R53, -RZ, RZ, 0, 0 ;  /* 0x00000000ff357431 */ /* 0x000fe200000001ff */
[----:B------:R-:W-:Y:S01]  /*6280*/  LOP3.LUT R57, R57, 0x4, RZ, 0xc0, !PT ;  /* 0x0000000439397812 */ /* 0x000fe200078ec0ff */
[----:B------:R-:W-:Y:S01]  /*6290*/  USHF.R.S32.HI UR53, URZ, 0x1f, UR5 ;  /* 0x0000001fff357899 */ /* 0x000fe20008011405 */
[----:B------:R-:W-:Y:S01]  /*62a0*/  LOP3.LUT R56, R4, 0xc, R56, 0xf8, !PT ;  /* 0x0000000c04387812 */ /* 0x000fe200078ef838 */
[----:B------:R-:W-:Y:S01]  /*62b0*/  IMAD.MOV.U32 R55, RZ, RZ, 0x1 ;  /* 0x00000001ff377424 */ /* 0x000fe200078e00ff */
[----:B------:R-:W4:Y:S01]  /*62c0*/  LDC.64 R48, c[0x0][0x8a8] ;  /* 0x00022a00ff307b82 */ /* 0x000f220000000a00 */
[----:B------:R-:W-:Y:S01]  /*62d0*/  ULEA.HI UR53, UR53, UR5, URZ, 0x6 ;  /* 0x0000000535357291 */ /* 0x000fe2000f8f30ff */
[----:B------:R-:W-:Y:S01]  /*62e0*/  LOP3.LUT R56, R56, 0x790, R0, 0xf8, !PT ;  /* 0x0000079038387812 */ /* 0x000fe200078ef800 */
[----:B------:R-:W-:Y:S01]  /*62f0*/  IMAD.MOV.U32 R22, RZ, RZ, RZ ;  /* 0x000000ffff167224 */ /* 0x000fe200078e00ff */
[----:B------:R-:W-:Y:S01]  /*6300*/  LOP3.LUT R23, R23, 0x600000, RZ, 0xc0, !PT ;  /* 0x0060000017177812 */ /* 0x000fe200078ec0ff */
[----:B------:R-:W-:Y:S01]  /*6310*/  IMAD.MOV.U32 R54, RZ, RZ, RZ ;  /* 0x000000ffff367224 */ /* 0x000fe200078e00ff */
[----:B------:R-:W2:Y:S01]  /*6320*/  LDCU UR62, c[0x0][0x370] ;  /* 0x00006e00ff3e77ac */ /* 0x000ea20008000800 */
[----:B-1----:R-:W-:Y:S01]  /*6330*/  ULEA UR49, UR4, UR49, 0x18 ;  /* 0x0000003104317291 */ /* 0x002fe2000f8ec0ff */
[----:B---3--:R-:W-:Y:S01]  /*6340*/  MOV R62, UR6 ;  /* 0x00000006003e7c02 */ /* 0x008fe20008000f00 */
[----:B------:R-:W-:Y:S01]  /*6350*/  IMAD.U32 R61, RZ, RZ, UR7 ;  /* 0x00000007ff3d7e24 */ /* 0x000fe2000f8e00ff */
[----:B------:R-:W1:Y:S01]  /*6360*/  LDCU UR45, c[0x0][0xb0c] ;  /* 0x00016180ff2d77ac */ /* 0x000e620008000800 */
[----:B------:R-:W-:-:S05]  /*6370*/  UIADD3 UR4, UPT, UPT, UR49, 0x200, URZ ;  /* 0x0000020031047890 */ /* 0x000fca000fffe0ff */
[----:B------:R-:W3:Y:S01]  /*6380*/  LDS R2, [UR49+0x130] ;  /* 0x00013031ff027984 */ /* 0x000ee20008000800 */
[----:B------:R-:W1:Y:S01]  /*6390*/  LDCU UR38, c[0x0][0xb30] ;  /* 0x00016600ff2677ac */ /* 0x000e620008000800 */
[----:B------:R-:W-:Y:S01]  /*63a0*/  MOV R52, UR4 ;  /* 0x0000000400347c02 */ /* 0x000fe20008000f00 */
[----:B------:R-:W1:Y:S03]  /*63b0*/  LDCU.64 UR60, c[0x0][0x888] ;  /* 0x00011100ff3c77ac */ /* 0x000e660008000a00 */
[----:B------:R-:W-:Y:S01]  /*63c0*/  LEA R56, R56, R52, 0x2 ;  /* 0x0000003438387211 */ /* 0x000fe200078e10ff */
[----:B------:R-:W1:Y:S04]  /*63d0*/  LDCU.64 UR46, c[0x0][0xb28] ;  /* 0x00016500ff2e77ac */ /* 0x000e680008000a00 */
[--C-:B------:R-:W-:Y:S01]  /*63e0*/  IMAD R67, R67, -0x10, R56.reuse ;  /* 0xfffffff043437824 */ /* 0x100fe200078e0238 */
[----:B------:R-:W1:Y:S01]  /*63f0*/  LDCU.128 UR56, c[0x0][0xb10] ;  /* 0x00016200ff3877ac */ /* 0x000e620008000c00 */
[----:B------:R-:W-:Y:S01]  /*6400*/  IMAD R66, R57, -0x10, R56 ;  /* 0xfffffff039427824 */ /* 0x000fe200078e0238 */
[----:B------:R-:W1:Y:S01]  /*6410*/  LDCU UR55, c[0x0][0x374] ;  /* 0x00006e80ff3777ac */ /* 0x000e620008000800 */
[----:B------:R-:W-:Y:S01]  /*6420*/  USHF.R.S32.HI UR53, URZ, 0x6, UR53 ;  /* 0x00000006ff357899 */ /* 0x000fe20008011435 */
[----:B------:R-:W-:Y:S01]  /*6430*/  UMOV UR54, URZ ;  /* 0x000000ff00367c82 */ /* 0x000fe20008000000 */
[----:B------:R-:W-:Y:S01]  /*6440*/  UMOV UR51, URZ ;  /* 0x000000ff00337c82 */ /* 0x000fe20008000000 */
[C---:B---3--:R-:W-:Y:S01]  /*6450*/  VIADD R3, R2.reuse, 0x40 ;  /* 0x0000004002037836 */ /* 0x048fe20000000000 */
[----:B------:R-:W-:-:S04]  /*6460*/  LOP3.LUT R2, R2, 0xffff, RZ, 0xc0, !PT ;  /* 0x0000ffff02027812 */ /* 0x000fc800078ec0ff */
[----:B------:R-:W-:-:S05]  /*6470*/  LOP3.LUT R3, R3, 0xffff, RZ, 0xc0, !PT ;  /* 0x0000ffff03037812 */ /* 0x000fca00078ec0ff */
[----:B-12-4-:R3:W-:Y:S02]  /*6480*/  STL.64 [R1], R2 ;  /* 0x0000000201007387 */ /* 0x0167e40000100a00 */
.L_x_143:
[----:B---3--:R-:W-:Y:S04]  /*6490*/  SHF.L.U32 R2, R53, 0x1f, RZ ;  /* 0x0000001f35027819 */ /* 0x008fe800000006ff */
[----:B-1----:R-:W1:Y:S02]  /*64a0*/  SYNCS.PHASECHK.TRANS64.TRYWAIT P0, [UR49+0xe0], R2 ;  /* 0x0000e002ff0075a7 */ /* 0x002e640008001131 */
[----:B-1----:R-:W-:Y:S05]  /*64b0*/  @!P0 BRA `(.L_x_100) ;  /* 0x0000004400388947 */ /* 0x002fea0003800000 */
.L_x_201:
[----:B------:R-:W2:Y:S01]  /*64c0*/  LDS.128 R4, [UR49+0x120] ;  /* 0x00012031ff047984 */ /* 0x000ea20008000c00 */
[----:B-1----:R-:W-:Y:S01]  /*64d0*/  LEA R2, R22, UR48, 0x2 ;  /* 0x0000003016027c11 */ /* 0x002fe2000f8e10ff */
[----:B------:R-:W-:Y:S02]  /*64e0*/  UIADD3 UR4, UPT, UPT, UR49, 0xe8, URZ ;  /* 0x000000e831047890 */ /* 0x000fe4000fffe0ff */
[----:B------:R-:W-:Y:S02]  /*64f0*/  UISETP.GE.AND UP0, UPT, UR39, 0x1, UPT ;  /* 0x000000012700788c */ /* 0x000fe4000bf06270 */
[----:B------:R-:W-:Y:S01]  /*6500*/  UPRMT UR4, URZ, 0x654, UR4 ;  /* 0x00000654ff047896 */ /* 0x000fe20008000004 */
[----:B------:R-:W-:Y:S01]  /*6510*/  @!PT LDS RZ, [RZ] ;  /* 0x00000000fffff984 */ /* 0x000fe20000000800 */
[----:B------:R-:W-:Y:S01]  /*6520*/  @!PT LDS RZ, [RZ] ;  /* 0x00000000fffff984 */ /* 0x000fe20000000800 */
[----:B------:R-:W-:Y:S01]  /*6530*/  @!PT LDS RZ, [RZ] ;  /* 0x00000000fffff984 */ /* 0x000fe20000000800 */
[----:B------:R-:W-:Y:S01]  /*6540*/  @!PT LDS RZ, [RZ] ;  /* 0x00000000fffff984 */ /* 0x000fe20000000800 */
[----:B------:R1:W-:Y:S06]  /*6550*/  MEMBAR.ALL.CTA ;  /* 0x0000000000007992 */ /* 0x0003ec0000008000 */
[----:B-1----:R-:W1:Y:S02]  /*6560*/  FENCE.VIEW.ASYNC.S ;  /* 0x00000000000073c6 */ /* 0x002e640000000000 */
[----:B-1----:R-:W-:Y:S06]  /*6570*/  SYNCS.ARRIVE.TRANS64.RED.A1T0 RZ, [UR4], RZ ;  /* 0x000000ffffff79a7 */ /* 0x002fec0008100404 */
[----:B------:R-:W5:Y:S01]  /*6580*/  LDL R2, [R2] ;  /* 0x0000000002027983 */ /* 0x000f620000100800 */
[----:B--2---:R-:W-:Y:S11]  /*6590*/  LOP3.LUT P0, RZ, R6, 0x1, RZ, 0xc0, !PT ;  /* 0x0000000106ff7812 */ /* 0x004ff6000780c0ff */
[----:B------:R-:W-:Y:S02]  /*65a0*/  @!UPT UIADD3 URZ, UPT, UPT, URZ, URZ, URZ ;  /* 0x000000fffffff290 */ /* 0x000fe4000fffe0ff */
[----:B------:R-:W-:Y:S01]  /*65b0*/  VOTEU.ANY UP1, P0 ;  /* 0x0000000000ff7886 */ /* 0x000fe20000020100 */
[----:B------:R-:W-:Y:S01]  /*65c0*/  PLOP3.LUT P0, PT, PT, PT, UP1, 0x80, 0x8 ;  /* 0x000000000008781c */ /* 0x000fe20003f0f018 */
[----:B------:R-:W-:Y:S11]  /*65d0*/  UP2UR UR63, UPR, URZ, 0x2 ;  /* 0x00000002ff3f7883 */ /* 0x000ff60008000000 */
[----:B------:R-:W-:Y:S01]  /*65e0*/  @!UPT UIADD3 URZ, UPT, UPT, URZ, URZ, URZ ;  /* 0x000000fffffff290 */ /* 0x000fe2000fffe0ff */
[----:B------:R-:W-:Y:S02]  /*65f0*/  @P0 MOV R3, R4 ;  /* 0x0000000400030202 */ /* 0x000fe40000000f00 */
[----:B------:R-:W-:Y:S02]  /*6600*/  @P0 LOP3.LUT R0, R5, 0xffff, RZ, 0xc0, !PT ;  /* 0x0000ffff05000812 */ /* 0x000fe400078ec0ff */
[----:B------:R-:W-:Y:S01]  /*6610*/  @P0 R2UR UR5, R3 ;  /* 0x00000000030502ca */ /* 0x000fe200000e0000 */
[----:B------:R-:W-:Y:S01]  /*6620*/  IMAD.U32 R3, RZ, RZ, UR53 ;  /* 0x00000035ff037e24 */ /* 0x000fe2000f8e00ff */
[----:B------:R-:W-:Y:S04]  /*6630*/  @P0 R2UR UR4, R0 ;  /* 0x00000000000402ca */ /* 0x000fe800000e0000 */
[----:B------:R-:W-:Y:S07]  /*6640*/  IABS R0, R3 ;  /* 0x0000000300007213 */ /* 0x000fee0000000000 */
[----:B------:R-:W-:Y:S02]  /*6650*/  @UP1 UMOV UR37, UR5 ;  /* 0x0000000500251c82 */ /* 0x000fe40008000000 */
[----:B------:R-:W-:Y:S01]  /*6660*/  @UP1 UMOV UR36, UR4 ;  /* 0x0000000400241c82 */ /* 0x000fe20008000000 */
[----:B------:R-:W-:Y:S05]  /*6670*/  BRA.U !UP0, `(.L_x_101) ;  /* 0x0000000108cc7547 */ /* 0x000fea000b800000 */
[----:B------:R-:W1:Y:S01]  /*6680*/  LDCU UR9, c[0x0][0xb20] ;  /* 0x00016400ff0977ac */ /* 0x000e620008000800 */
[----:B------:R-:W-:Y:S02]  /*6690*/  UIMAD.WIDE.U32 UR4, UR55, UR59, URZ ;  /* 0x0000003b370472a5 */ /* 0x000fe4000f8e00ff */
[----:B------:R-:W-:Y:S02]  /*66a0*/  UIMAD.WIDE.U32 UR6, UR62, UR56, URZ ;  /* 0x000000383e0672a5 */ /* 0x000fe4000f8e00ff */
[----:B------:R-:W-:Y:S02]  /*66b0*/  UIMAD.WIDE.U32 UR10, UR36, UR59, URZ ;  /* 0x0000003b240a72a5 */ /* 0x000fe4000f8e00ff */
[----:B------:R-:W-:Y:S02]  /*66c0*/  UISETP.NE.AND UP0, UPT, UR58, 0x1, UPT ;  /* 0x000000013a00788c */ /* 0x000fe4000bf05270 */
[----:B------:R-:W-:Y:S02]  /*66d0*/  UISETP.NE.AND UP1, UPT, UR45, 0x1, UPT ;  /* 0x000000012d00788c */ /* 0x000fe4000bf25270 */
[----:B------:R-:W-:Y:S02]  /*66e0*/  UISETP.NE.AND UP2, UPT, UR39, 0x1, UPT ;  /* 0x000000012700788c */ /* 0x000fe4000bf45270 */
[----:B------:R-:W-:Y:S01]  /*66f0*/  UIMAD.WIDE.U32 UR12, UR37, UR56, URZ ;  /* 0x00000038250c72a5 */ /* 0x000fe2000f8e00ff */
[----:B------:R-:W-:Y:S01]  /*6700*/  UMOV UR4, UR5 ;  /* 0x0000000500047c82 */ /* 0x000fe20008000000 */
[----:B------:R-:W-:Y:S01]  /*6710*/  UMOV UR6, UR11 ;  /* 0x0000000b00067c82 */ /* 0x000fe20008000000 */
[----:B-1----:R-:W-:Y:S03]  /*6720*/  USHF.R.U32.HI UR8, URZ, UR9, UR4 ;  /* 0x00000009ff087299 */ /* 0x002fe60008011604 */
[----:B------:R-:W-:Y:S02]  /*6730*/  UMOV UR4, UR7 ;  /* 0x0000000700047c82 */ /* 0x000fe40008000000 */
[----:B------:R-:W-:Y:S02]  /*6740*/  USHF.R.U32.HI UR5, URZ, UR57, UR4 ;  /* 0x00000039ff057299 */ /* 0x000fe40008011604 */
[----:B------:R-:W-:Y:S02]  /*6750*/  USEL UR4, UR55, UR8, !UP0 ;  /* 0x0000000837047287 */ /* 0x000fe4000c000000 */
[----:B------:R-:W-:Y:S02]  /*6760*/  USHF.R.U32.HI UR8, URZ, UR9, UR6 ;  /* 0x00000009ff087299 */ /* 0x000fe40008011606 */
[----:B------:R-:W-:Y:S02]  /*6770*/  UIMAD.WIDE.U32 UR6, UR4, UR46, URZ ;  /* 0x0000002e040672a5 */ /* 0x000fe4000f8e00ff */
[----:B------:R-:W-:Y:S02]  /*6780*/  USEL UR9, UR62, UR5, !UP1 ;  /* 0x000000053e097287 */ /* 0x000fe4000c800000 */
[----:B------:R-:W-:Y:S02]  /*6790*/  USEL UR8, UR36, UR8, !UP0 ;  /* 0x0000000824087287 */ /* 0x000fe4000c000000 */
[----:B------:R-:W-:Y:S01]  /*67a0*/  UIMAD.WIDE.U32 UR10, UR9, UR46, URZ ;  /* 0x0000002e090a72a5 */ /* 0x000fe2000f8e00ff */
[----:B------:R-:W-:Y:S01]  /*67b0*/  UMOV UR6, UR7 ;  /* 0x0000000700067c82 */ /* 0x000fe20008000000 */
[----:B------:R-:W-:Y:S01]  /*67c0*/  UMOV UR5, UR13 ;  /* 0x0000000d00057c82 */ /* 0x000fe20008000000 */
[----:B------:R-:W-:Y:S02]  /*67d0*/  @UP2 USHF.R.U32.HI UR4, URZ, UR47, UR6 ;  /* 0x0000002fff042299 */ /* 0x000fe40008011606 */
[----:B------:R-:W-:Y:S02]  /*67e0*/  USHF.R.U32.HI UR5, URZ, UR57, UR5 ;  /* 0x00000039ff057299 */ /* 0x000fe40008011605 */
[----:B------:R-:W-:Y:S02]  /*67f0*/  UIMAD UR4, UR39, UR4, URZ ;  /* 0x00000004270472a4 */ /* 0x000fe4000f8e02ff */
[----:B------:R-:W-:Y:S02]  /*6800*/  USEL UR5, UR37, UR5, !UP1 ;  /* 0x0000000525057287 */ /* 0x000fe4000c800000 */
[----:B------:R-:W-:Y:S01]  /*6810*/  UISETP.GE.AND UP0, UPT, UR8, UR4, UPT ;  /* 0x000000040800728c */ /* 0x000fe2000bf06270 */
[----:B------:R-:W-:Y:S01]  /*6820*/  UMOV UR6, UR11 ;  /* 0x0000000b00067c82 */ /* 0x000fe20008000000 */
[----:B------:R-:W-:Y:S02]  /*6830*/  UIMAD.WIDE.U32 UR10, UR8, UR46, URZ ;  /* 0x0000002e080a72a5 */ /* 0x000fe4000f8e00ff */
[----:B------:R-:W-:Y:S04]  /*6840*/  @UP2 USHF.R.U32.HI UR9, URZ, UR47, UR6 ;  /* 0x0000002fff092299 */ /* 0x000fe80008011606 */
[----:B------:R-:W-:Y:S01]  /*6850*/  UIMAD UR6, UR39, UR9, URZ ;  /* 0x00000009270672a4 */ /* 0x000fe2000f8e02ff */
[----:B------:R-:W-:Y:S03]  /*6860*/  UMOV UR4, UR11 ;  /* 0x0000000b00047c82 */ /* 0x000fe60008000000 */
[----:B------:R-:W-:Y:S02]  /*6870*/  UISETP.GE.OR UP0, UPT, UR5, UR6, UP0 ;  /* 0x000000060500728c */ /* 0x000fe40008706670 */
[----:B------:R-:W-:Y:S02]  /*6880*/  USHF.R.U32.HI UR4, URZ, UR47, UR4 ;  /* 0x0000002fff047299 */ /* 0x000fe40008011604 */
[----:B------:R-:W-:Y:S02]  /*6890*/  UIMAD.WIDE.U32 UR6, UR5, UR46, URZ ;  /* 0x0000002e050672a5 */ /* 0x000fe4000f8e00ff */
[----:B------:R-:W-:Y:S02]  /*68a0*/  USEL UR11, UR8, UR4, !UP2 ;  /* 0x00000004080b7287 */ /* 0x000fe4000d000000 */
[----:B------:R-:W-:Y:S02]  /*68b0*/  UIADD3 UR6, UPT, UPT, -UR5, URZ, URZ ;  /* 0x000000ff05067290 */ /* 0x000fe4000fffe1ff */
[----:B------:R-:W-:Y:S02]  /*68c0*/  UIADD3 UR10, UPT, UPT, -UR11, URZ, URZ ;  /* 0x000000ff0b0a7290 */ /* 0x000fe4000fffe1ff */
[----:B------:R-:W-:Y:S02]  /*68d0*/  UIMAD UR6, UR45, UR6, UR37 ;  /* 0x000000062d0672a4 */ /* 0x000fe4000f8e0225 */
[----:B------:R-:W-:Y:S01]  /*68e0*/  UIMAD UR10, UR39, UR10, UR8 ;  /* 0x0000000a270a72a4 */ /* 0x000fe2000f8e0208 */
[----:B------:R-:W-:Y:S01]  /*68f0*/  @!UP0 UMOV UR4, UR7 ;  /* 0x0000000700048c82 */ /* 0x000fe20008000000 */
[----:B------:R-:W-:Y:S02]  /*6900*/  UIADD3 UR7, UPT, UPT, -UR8, URZ, URZ ;  /* 0x000000ff08077290 */ /* 0x000fe4000fffe1ff */
[----:B------:R-:W-:Y:S04]  /*6910*/  @!UP0 USHF.R.U32.HI UR4, URZ, UR47, UR4 ;  /* 0x0000002fff048299 */ /* 0x000fe80008011604 */
[----:B------:R-:W-:Y:S04]  /*6920*/  @!UP0 USEL UR4, UR5, UR4, !UP2 ;  /* 0x0000000405048287 */ /* 0x000fe8000d000000 */
[----:B------:R-:W-:Y:S02]  /*6930*/  @!UP0 UIMAD UR9, UR9, UR10, UR4 ;  /* 0x0000000a090982a4 */ /* 0x000fe4000f8e0204 */
[----:B------:R-:W-:Y:S02]  /*6940*/  @!UP0 UIADD3 UR10, UPT, UPT, UR11, -UR4, URZ ;  /* 0x800000040b0a8290 */ /* 0x000fe4000fffe0ff */
[----:B------:R-:W-:Y:S02]  /*6950*/  UIMAD UR4, UR58, UR7, UR36 ;  /* 0x000000073a0472a4 */ /* 0x000fe4000f8e0224 */
[----:B------:R-:W-:Y:S03]  /*6960*/  @!UP0 UIMAD UR8, UR10, UR39, UR5 ;  /* 0x000000270a0882a4 */ /* 0x000fe6000f8e0205 */
[----:B------:R-:W-:Y:S02]  /*6970*/  @!UP0 UMOV UR5, UR9 ;  /* 0x0000000900058c82 */ /* 0x000fe40008000000 */
[----:B------:R-:W-:Y:S02]  /*6980*/  UIMAD UR37, UR5, UR45, UR6 ;  /* 0x0000002d052572a4 */ /* 0x000fe4000f8e0206 */
[----:B------:R-:W-:Y:S11]  /*6990*/  UIMAD UR36, UR8, UR58, UR4 ;  /* 0x0000003a082472a4 */ /* 0x000ff6000f8e0204 */
[----:B------:R-:W-:Y:S01]  /*69a0*/  @!UPT UIADD3 URZ, UPT, UPT, URZ, URZ, URZ ;  /* 0x000000fffffff290 */ /* 0x000fe2000fffe0ff */
.L_x_101:
[----:B------:R-:W1:Y:S01]  /*69b0*/  LDCU UR11, c[0x0][0x388] ;  /* 0x00007100ff0b77ac */ /* 0x000e620008000800 */
[----:B------:R-:W-:Y:S01]  /*69c0*/  R2UR UR6, R0 ;  /* 0x00000000000672ca */ /* 0x000fe200000e0000 */
[----:B------:R-:W-:Y:S01]  /*69d0*/  BSSY.RECONVERGENT B6, `(.L_x_102) ;  /* 0x0000076000067945 */ /* 0x000fe20003800200 */
[----:B------:R-:W-:Y:S01]  /*69e0*/  IABS R3, R3 ;  /* 0x0000000300037213 */ /* 0x000fe20000000000 */
[----:B------:R-:W-:Y:S01]  /*69f0*/  USHF.L.U32 UR42, UR26, 0x7, URZ ;  /* 0x000000071a2a7899 */ /* 0x000fe200080006ff */
[----:B------:R-:W-:Y:S02]  /*6a00*/  @P0 SHF.R.U32.HI R4, RZ, 0x10, R5 ;  /* 0x00000010ff040819 */ /* 0x000fe40000011605 */
[----:B------:R-:W-:Y:S01]  /*6a10*/  R2UR UR16, R68 ;  /* 0x00000000441072ca */ /* 0x000fe200000e0000 */
[----:B------:R-:W-:Y:S01]  /*6a20*/  IMAD.MOV R3, RZ, RZ, -R3 ;  /* 0x000000ffff037224 */ /* 0x000fe200078e0a03 */
[----:B------:R-:W-:Y:S02]  /*6a30*/  @P0 R2UR UR16, R4 ;  /* 0x00000000041002ca */ /* 0x000fe400000e0000 */
[----:B------:R-:W-:Y:S02]  /*6a40*/  LOP3.LUT P0, RZ, R52, 0x1b0, RZ, 0xc0, !PT ;  /* 0x000001b034ff7812 */ /* 0x000fe4000780c0ff */
[----:B------:R-:W-:Y:S01]  /*6a50*/  R2UR UR9, R3 ;  /* 0x00000000030972ca */ /* 0x000fe200000e0000 */
[----:B------:R-:W2:Y:S08]  /*6a60*/  I2F.RP R0, UR6 ;  /* 0x0000000600007d06 */ /* 0x000eb00008209400 */
[----:B------:R-:W-:Y:S02]  /*6a70*/  IMAD.U32 R68, RZ, RZ, UR16 ;  /* 0x00000010ff447e24 */ /* 0x000fe4000f8e00ff */
[----:B--2---:R-:W2:Y:S01]  /*6a80*/  MUFU.RCP R0, R0 ;  /* 0x0000000000007308 */ /* 0x004ea20000001000 */
[----:B-1----:R-:W-:Y:S05]  /*6a90*/  IMAD.U32 R8, RZ, RZ, UR11 ;  /* 0x0000000bff087e24 */ /* 0x002fea000f8e00ff */
[----:B------:R-:W-:Y:S04]  /*6aa0*/  IABS R8, R8 ;  /* 0x0000000800087213 */ /* 0x000fe80000000000 */
[----:B------:R-:W1:Y:S01]  /*6ab0*/  I2F.RP R10, R8 ;  /* 0x00000008000a7306 */ /* 0x000e620000209400 */
[----:B--2---:R-:W-:Y:S09]  /*6ac0*/  VIADD R0, R0, 0xffffffe ;  /* 0x0ffffffe00007836 */ /* 0x004ff20000000000 */
[----:B------:R-:W2:Y:S10]  /*6ad0*/  F2I.FTZ.U32.TRUNC.NTZ R0, R0 ;  /* 0x0000000000007305 */ /* 0x000eb4000021f000 */
[----:B-1----:R-:W1:Y:S01]  /*6ae0*/  MUFU.RCP R10, R10 ;  /* 0x0000000a000a7308 */ /* 0x002e620000001000 */
[----:B--2---:R-:W-:Y:S01]  /*6af0*/  R2UR UR5, R0 ;  /* 0x00000000000572ca */ /* 0x004fe200000e0000 */
[----:B------:R-:W-:Y:S05]  /*6b00*/  IMAD.U32 R0, RZ, RZ, UR20 ;  /* 0x00000014ff007e24 */ /* 0x000fea000f8e00ff */
[----:B------:R-:W-:Y:S04]  /*6b10*/  IABS R0, R0 ;  /* 0x0000000000007213 */ /* 0x000fe80000000000 */
[----:B------:R-:W-:Y:S01]  /*6b20*/  R2UR UR8, R0 ;  /* 0x00000000000872ca */ /* 0x000fe200000e0000 */
[----:B-1----:R-:W-:Y:S02]  /*6b30*/  VIADD R10, R10, 0xffffffe ;  /* 0x0ffffffe0a0a7836 */ /* 0x002fe40000000000 */
[----:B------:R-:W-:Y:S02]  /*6b40*/  UIADD3 UR4, UPT, UPT, URZ, -UR5, URZ ;  /* 0x80000005ff047290 */ /* 0x000fe4000fffe0ff */
[----:B------:R-:W1:Y:S02]  /*6b50*/  F2I.FTZ.U32.TRUNC.NTZ R11, R10 ;  /* 0x0000000a000b7305 */ /* 0x000e64000021f000 */
[----:B------:R-:W-:Y:S03]  /*6b60*/  UIMAD UR7, UR4, UR6, URZ ;  /* 0x00000006040772a4 */ /* 0x000fe6000f8e02ff */
[----:B------:R-:W-:Y:S02]  /*6b70*/  UMOV UR4, URZ ;  /* 0x000000ff00047c82 */ /* 0x000fe40008000000 */
[----:B------:R-:W-:Y:S07]  /*6b80*/  UIMAD.WIDE.U32 UR4, UR5, UR7, UR4 ;  /* 0x00000007050472a5 */ /* 0x000fee000f8e0004 */
[----:B------:R-:W-:Y:S01]  /*6b90*/  UMOV UR4, UR5 ;  /* 0x0000000500047c82 */ /* 0x000fe20008000000 */
[--C-:B-1----:R-:W-:Y:S01]  /*6ba0*/  IMAD.MOV R3, RZ, RZ, -R11.reuse ;  /* 0x000000ffff037224 */ /* 0x102fe200078e0a0b */
[----:B------:R-:W-:Y:S01]  /*6bb0*/  UIMAD.WIDE.U32 UR4, UR4, UR8, URZ ;  /* 0x00000008040472a5 */ /* 0x000fe2000f8e00ff */
[----:B------:R-:W-:Y:S02]  /*6bc0*/  IMAD.MOV.U32 R10, RZ, RZ, RZ ;  /* 0x000000ffff0a7224 */ /* 0x000fe400078e00ff */
[----:B------:R-:W-:Y:S04]  /*6bd0*/  IMAD R3, R3, R8, RZ ;  /* 0x0000000803037224 */ /* 0x000fe800078e02ff */
[----:B------:R-:W-:Y:S01]  /*6be0*/  UMOV UR43, UR5 ;  /* 0x00000005002b7c82 */ /* 0x000fe20008000000 */
[----:B------:R-:W-:Y:S01]  /*6bf0*/  IMAD.HI.U32 R11, R11, R3, R10 ;  /* 0x000000030b0b7227 */ /* 0x000fe200078e000a */
[----:B------:R-:W-:Y:S04]  /*6c00*/  UIMAD UR4, UR43, UR9, UR8 ;  /* 0x000000092b0472a4 */ /* 0x000fe8000f8e0208 */
[----:B------:R-:W-:Y:S11]  /*6c10*/  UISETP.GT.U32.AND UP0, UPT, UR6, UR4, UPT ;  /* 0x000000040600728c */ /* 0x000ff6000bf04070 */
[----:B------:R-:W-:Y:S02]  /*6c20*/  @!UP0 UIADD3 UR4, UPT, UPT, UR4, -UR6, URZ ;  /* 0x8000000604048290 */ /* 0x000fe4000fffe0ff */
[----:B------:R-:W-:Y:S02]  /*6c30*/  @!UP0 UIADD3 UR43, UPT, UPT, UR43, 0x1, URZ ;  /* 0x000000012b2b8890 */ /* 0x000fe4000fffe0ff */
[----:B------:R-:W-:Y:S02]  /*6c40*/  UISETP.GE.U32.AND UP2, UPT, UR4, UR6, UPT ;  /* 0x000000060400728c */ /* 0x000fe4000bf46070 */
[----:B------:R-:W-:Y:S02]  /*6c50*/  ULOP3.LUT UR4, UR20, UR53, URZ, 0x3c, !UPT ;  /* 0x0000003514047292 */ /* 0x000fe4000f8e3cff */
[----:B------:R-:W-:Y:S02]  /*6c60*/  UISETP.NE.AND UP0, UPT, UR53, URZ, UPT ;  /* 0x000000ff3500728c */ /* 0x000fe4000bf05270 */
[----:B------:R-:W-:Y:S05]  /*6c70*/  UISETP.GE.AND UP1, UPT, UR4, URZ, UPT ;  /* 0x000000ff0400728c */ /* 0x000fea000bf26270 */
[----:B------:R-:W-:Y:S06]  /*6c80*/  @UP2 UIADD3 UR43, UPT, UPT, UR43, 0x1, URZ ;  /* 0x000000012b2b2890 */ /* 0x000fec000fffe0ff */
[----:B------:R-:W-:Y:S02]  /*6c90*/  @!UP1 UIADD3 UR43, UPT, UPT, -UR43, URZ, URZ ;  /* 0x000000ff2b2b9290 */ /* 0x000fe4000fffe1ff */
[----:B------:R-:W-:Y:S02]  /*6ca0*/  UISETP.NE.AND UP1, UPT, UR38, 0x1, UPT ;  /* 0x000000012600788c */ /* 0x000fe4000bf25270 */
[----:B------:R-:W-:Y:S06]  /*6cb0*/  @!UP0 ULOP3.LUT UR43, URZ, UR53, URZ, 0x33, !UPT ;  /* 0x00000035ff2b8292 */ /* 0x000fec000f8e33ff */
[----:B------:R-:W-:Y:S03]  /*6cc0*/  MOV R0, UR43 ;  /* 0x0000002b00007c02 */ /* 0x000fe60008000f00 */
[----:B------:R-:W1:Y:S01]  /*6cd0*/  @!UP1 LDCU.128 UR12, c[0x0][0xb10] ;  /* 0x00016200ff0c97ac */ /* 0x000e620008000c00 */
[----:B------:R-:W-:Y:S05]  /*6ce0*/  IABS R0, R0 ;  /* 0x0000000000007213 */ /* 0x000fea0000000000 */
[----:B------:R-:W-:Y:S01]  /*6cf0*/  IMAD.HI.U32 R11, R11, R0, RZ ;  /* 0x000000000b0b7227 */ /* 0x000fe200078e00ff */
[----:B------:R-:W2:Y:S03]  /*6d00*/  @!UP1 LDCU UR10, c[0x0][0xb20] ;  /* 0x00016400ff0a97ac */ /* 0x000ea60008000800 */
[----:B------:R-:W-:Y:S01]  /*6d10*/  IMAD.MOV R3, RZ, RZ, -R11 ;  /* 0x000000ffff037224 */ /* 0x000fe200078e0a0b */
[----:B------:R-:W3:Y:S03]  /*6d20*/  @!UP1 LDCU UR5, c[0x0][0xb0c] ;  /* 0x00016180ff0597ac */ /* 0x000ee60008000800 */
[C---:B------:R-:W-:Y:S01]  /*6d30*/  IMAD R0, R8.reuse, R3, R0 ;  /* 0x0000000308007224 */ /* 0x040fe200078e0200 */
[----:B-1----:R-:W-:Y:S04]  /*6d40*/  UIMAD.WIDE.U32 UR6, UR36, UR15, URZ ;  /* 0x0000000f240672a5 */ /* 0x002fe8000f8e00ff */
[----:B------:R-:W-:Y:S01]  /*6d50*/  ISETP.GT.U32.AND P1, PT, R8, R0, PT ;  /* 0x000000000800720c */ /* 0x000fe20003f24070 */
[----:B------:R-:W-:Y:S02]  /*6d60*/  UIMAD.WIDE.U32 UR8, UR37, UR12, URZ ;  /* 0x0000000c250872a5 */ /* 0x000fe4000f8e00ff */
[----:B------:R-:W-:Y:S02]  /*6d70*/  @!UP1 UISETP.NE.AND UP0, UPT, UR14, 0x1, UPT ;  /* 0x000000010e00988c */ /* 0x000fe4000bf05270 */
[----:B------:R-:W-:Y:S01]  /*6d80*/  ULOP3.LUT UR8, UR43, UR11, URZ, 0x3c, !UPT ;  /* 0x0000000b2b087292 */ /* 0x000fe2000f8e3cff */
[----:B------:R-:W-:Y:S02]  /*6d90*/  @!UP1 UMOV UR6, UR7 ;  /* 0x0000000700069c82 */ /* 0x000fe40008000000 */
[----:B------:R-:W-:Y:S01]  /*6da0*/  @!UP1 UMOV UR4, UR9 ;  /* 0x0000000900049c82 */ /* 0x000fe20008000000 */
[----:B--2---:R-:W-:Y:S02]  /*6db0*/  @!UP1 USHF.R.U32.HI UR6, URZ, UR10, UR6 ;  /* 0x0000000aff069299 */ /* 0x004fe40008011606 */
[----:B---3--:R-:W-:Y:S02]  /*6dc0*/  @!UP1 UISETP.NE.AND UP2, UPT, UR5, 0x1, UPT ;  /* 0x000000010500988c */ /* 0x008fe4000bf45270 */
[----:B------:R-:W-:Y:S01]  /*6dd0*/  @!UP1 USHF.R.U32.HI UR4, URZ, UR13, UR4 ;  /* 0x0000000dff049299 */ /* 0x000fe20008011604 */
[----:B------:R-:W-:Y:S01]  /*6de0*/  @!P1 IMAD.IADD R0, R0, 0x1, -R8 ;  /* 0x0000000100009824 */ /* 0x000fe200078e0a08 */
[----:B------:R-:W-:Y:S01]  /*6df0*/  @!UP1 USEL UR6, UR36, UR6, !UP0 ;  /* 0x0000000624069287 */ /* 0x000fe2000c000000 */
[----:B------:R-:W-:Y:S01]  /*6e00*/  @!P1 IADD3 R11, PT, PT, R11, 0x1, RZ ;  /* 0x000000010b0b9810 */ /* 0x000fe20007ffe0ff */
[----:B------:R-:W-:Y:S02]  /*6e10*/  @!UP1 USEL UR7, UR37, UR4, !UP2 ;  /* 0x0000000425079287 */ /* 0x000fe4000d000000 */
[----:B------:R-:W-:Y:S01]  /*6e20*/  UISETP.GE.AND UP0, UPT, UR8, URZ, UPT ;  /* 0x000000ff0800728c */ /* 0x000fe2000bf06270 */
[----:B------:R-:W-:Y:S01]  /*6e30*/  ISETP.GE.U32.AND P2, PT, R0, R8, PT ;  /* 0x000000080000720c */ /* 0x000fe20003f46070 */
[----:B------:R-:W-:Y:S02]  /*6e40*/  UISETP.NE.AND UP2, UPT, UR11, URZ, UPT ;  /* 0x000000ff0b00728c */ /* 0x000fe4000bf45270 */
[----:B------:R-:W-:Y:S02]  /*6e50*/  @!UP1 UIADD3 UR4, UPT, UPT, -UR7, UR6, URZ ;  /* 0x0000000607049290 */ /* 0x000fe4000fffe1ff */
[----:B------:R-:W-:Y:S02]  /*6e60*/  @!UP1 UIADD3 UR6, UPT, UPT, UR7, -UR6, URZ ;  /* 0x8000000607069290 */ /* 0x000fe4000fffe0ff */
[----:B------:R-:W-:Y:S02]  /*6e70*/  @!UP1 UIMAD UR37, UR4, UR5, UR37 ;  /* 0x00000005042592a4 */ /* 0x000fe4000f8e0225 */
[----:B------:R-:W-:Y:S02]  /*6e80*/  UIADD3 UR4, UPT, UPT, -UR43, URZ, URZ ;  /* 0x000000ff2b047290 */ /* 0x000fe4000fffe1ff */
[----:B------:R-:W-:Y:S02]  /*6e90*/  @!UP1 UIMAD UR36, UR6, UR14, UR36 ;  /* 0x0000000e062492a4 */ /* 0x000fe4000f8e0224 */
[----:B------:R-:W-:Y:S01]  /*6ea0*/  UIMAD UR5, UR53, UR4, UR20 ;  /* 0x00000004350572a4 */ /* 0x000fe2000f8e0214 */
[----:B------:R-:W-:Y:S03]  /*6eb0*/  @P2 VIADD R11, R11, 0x1 ;  /* 0x000000010b0b2836 */ /* 0x000fe60000000000 */
[----:B------:R-:W-:Y:S02]  /*6ec0*/  USHF.L.U32 UR52, UR5, 0x6, URZ ;  /* 0x0000000605347899 */ /* 0x000fe400080006ff */
[----:B------:R-:W-:Y:S11]  /*6ed0*/  R2UR UR44, R11 ;  /* 0x000000000b2c72ca */ /* 0x000ff600000e0000 */
[----:B------:R-:W-:Y:S02]  /*6ee0*/  @!UPT UIADD3 URZ, UPT, UPT, URZ, URZ, URZ ;  /* 0x000000fffffff290 */ /* 0x000fe4000fffe0ff */
[----:B------:R-:W-:Y:S02]  /*6ef0*/  @!UP0 UIADD3 UR44, UPT, UPT, -UR44, URZ, URZ ;  /* 0x000000ff2c2c8290 */ /* 0x000fe4000fffe1ff */
[----:B------:R-:W-:Y:S04]  /*6f00*/  @!UP2 ULOP3.LUT UR44, URZ, UR11, URZ, 0x33, !UPT ;  /* 0x0000000bff2ca292 */ /* 0x000fe8000f8e33ff */
[----:B------:R-:W-:Y:S04]  /*6f10*/  UIADD3 UR4, UPT, UPT, -UR44, URZ, URZ ;  /* 0x000000ff2c047290 */ /* 0x000fe8000fffe1ff */
[----:B------:R-:W-:Y:S01]  /*6f20*/  UIMAD UR43, UR11, UR4, UR43 ;  /* 0x000000040b2b72a4 */ /* 0x000fe2000f8e022b */
[----:B------:R-:W-:Y:S11]  /*6f30*/  @!P0 BRA `(.L_x_103) ;  /* 0x00000000007c8947 */ /* 0x000ff60003800000 */
[----:B------:R-:W1:Y:S01]  /*6f40*/  LDCU.64 UR8, c[0x4][0x80] ;  /* 0x01001000ff0877ac */ /* 0x000e620008000a00 */
[----:B------:R-:W-:Y:S01]  /*6f50*/  MOV R16, 0x0 ;  /* 0x0000000000107802 */ /* 0x000fe20000000f00 */
[----:B------:R-:W-:Y:S02]  /*6f60*/  HFMA2 R12, -RZ, RZ, 0, 5.9604644775390625e-08 ;  /* 0x00000001ff0c7431 */ /* 0x000fe400000001ff */
[----:B------:R-:W-:Y:S01]  /*6f70*/  IMAD.MOV.U32 R8, RZ, RZ, 0x70 ;  /* 0x00000070ff087424 */ /* 0x000fe200078e00ff */
[----:B------:R2:W3:Y:S01]  /*6f80*/  LDC.64 R14, c[0x4][R16] ;  /* 0x01000000100e7b82 */ /* 0x0004e20000000a00 */
[----:B------:R-:W4:Y:S01]  /*6f90*/  LDCU.64 UR6, c[0x4][0x88] ;  /* 0x01001100ff0677ac */ /* 0x000f220008000a00 */
[----:B------:R-:W-:Y:S01]  /*6fa0*/  IMAD.MOV.U32 R13, RZ, RZ, RZ ;  /* 0x000000ffff0d7224 */ /* 0x000fe200078e00ff */
[----:B------:R-:W2:Y:S01]  /*6fb0*/  LDCU.64 UR4, c[0x4][0x8] ;  /* 0x01000100ff0477ac */ /* 0x000ea20008000a00 */
[----:B-1----:R-:W-:Y:S01]  /*6fc0*/  MOV R5, UR9 ;  /* 0x0000000900057c02 */ /* 0x002fe20008000f00 */
[----:B------:R-:W-:Y:S01]  /*6fd0*/  IMAD.U32 R4, RZ, RZ, UR8 ;  /* 0x00000008ff047e24 */ /* 0x000fe2000f8e00ff */
[----:B----4-:R-:W-:Y:S01]  /*6fe0*/  MOV R7, UR7 ;  /* 0x0000000700077c02 */ /* 0x010fe20008000f00 */
[----:B------:R-:W-:Y:S01]  /*6ff0*/  IMAD.U32 R6, RZ, RZ, UR6 ;  /* 0x00000006ff067e24 */ /* 0x000fe2000f8e00ff */
[----:B--2---:R-:W-:Y:S01]  /*7000*/  MOV R11, UR5 ;  /* 0x00000005000b7c02 */ /* 0x004fe20008000f00 */
[----:B------:R-:W-:Y:S02]  /*7010*/  IMAD.U32 R10, RZ, RZ, UR4 ;  /* 0x00000004ff0a7e24 */ /* 0x000fe4000f8e00ff */
[----:B------:R-:W-:Y:S07]  /*7020*/  LEPC R20, `(.L_x_104) ;  /* 0x000000001014794e */ /* 0x000fee0000000000 */
[----:B---3-5:R-:W-:Y:S05]  /*7030*/  CALL.ABS.NOINC R14 ;  /* 0x000000000e007343 */ /* 0x028fea0003c00000 */
.L_x_104:
[----:B------:R-:W1:Y:S01]  /*7040*/  LDCU.64 UR8, c[0x4][0x80] ;  /* 0x01001000ff0877ac */ /* 0x000e620008000a00 */
[----:B------:R-:W2:Y:S01]  /*7050*/  LDC.64 R16, c[0x4][R16] ;  /* 0x0100000010107b82 */ /* 0x000ea20000000a00 */
[----:B------:R-:W-:Y:S02]  /*7060*/  HFMA2 R12, -RZ, RZ, 0, 5.9604644775390625e-08 ;  /* 0x00000001ff0c7431 */ /* 0x000fe400000001ff */
[----:B------:R-:W-:Y:S02]  /*7070*/  IMAD.MOV.U32 R8, RZ, RZ, 0x70 ;  /* 0x00000070ff087424 */ /* 0x000fe400078e00ff */
[----:B------:R-:W-:Y:S01]  /*7080*/  IMAD.MOV.U32 R13, RZ, RZ, RZ ;  /* 0x000000ffff0d7224 */ /* 0x000fe200078e00ff */
[----:B------:R-:W3:Y:S01]  /*7090*/  LDCU.64 UR6, c[0x4][0x88] ;  /* 0x01001100ff0677ac */ /* 0x000ee20008000a00 */
[----:B------:R-:W4:Y:S01]  /*70a0*/  LDCU.64 UR4, c[0x4][0x8] ;  /* 0x01000100ff0477ac */ /* 0x000f220008000a00 */
[----:B-1----:R-:W-:Y:S02]  /*70b0*/  MOV R4, UR8 ;  /* 0x0000000800047c02 */ /* 0x002fe40008000f00 */
[----:B------:R-:W-:Y:S02]  /*70c0*/  MOV R5, UR9 ;  /* 0x0000000900057c02 */ /* 0x000fe40008000f00 */
[----:B---3--:R-:W-:Y:S01]  /*70d0*/  MOV R7, UR7 ;  /* 0x0000000700077c02 */ /* 0x008fe20008000f00 */
[----:B------:R-:W-:Y:S01]  /*70e0*/  IMAD.U32 R6, RZ, RZ, UR6 ;  /* 0x00000006ff067e24 */ /* 0x000fe2000f8e00ff */
[----:B----4-:R-:W-:Y:S01]  /*70f0*/  MOV R11, UR5 ;  /* 0x00000005000b7c02 */ /* 0x010fe20008000f00 */
[----:B------:R-:W-:Y:S02]  /*7100*/  IMAD.U32 R10, RZ, RZ, UR4 ;  /* 0x00000004ff0a7e24 */ /* 0x000fe4000f8e00ff */
[----:B------:R-:W-:Y:S07]  /*7110*/  LEPC R20, `(.L_x_103) ;  /* 0x000000001014794e */ /* 0x000fee0000000000 */
[----:B--2---:R-:W-:Y:S05]  /*7120*/  CALL.ABS.NOINC R16 ;  /* 0x0000000010007343 */ /* 0x004fea0003c00000 */
.L_x_103:
[----:B------:R-:W-:Y:S05]  /*7130*/  BSYNC.RECONVERGENT B6 ;  /* 0x0000000000067941 */ /* 0x000fea0003800200 */
.L_x_102:
[----:B------:R-:W-:Y:S02]  /*7140*/  R2UR UR6, R65 ;  /* 0x00000000410672ca */ /* 0x000fe400000e0000 */
[----:B------:R-:W-:Y:S02]  /*7150*/  R2UR UR5, R62 ;  /* 0x000000003e0572ca */ /* 0x000fe400000e0000 */
[----:B------:R-:W-:Y:S02]  /*7160*/  R2UR UR4, R61 ;  /* 0x000000003d0472ca */ /* 0x000fe400000e0000 */
[----:B------:R-:W-:Y:S02]  /*7170*/  ISETP.NE.U32.AND P4, PT, R50, RZ, PT ;  /* 0x000000ff3200720c */ /* 0x000fe40003f85070 */
[----:B------:R-:W-:Y:S02]  /*7180*/  ISETP.NE.U32.AND P2, PT, RZ, UR60, PT ;  /* 0x0000003cff007c0c */ /* 0x000fe4000bf45070 */
[----:B------:R-:W-:Y:S02]  /*7190*/  ISETP.NE.AND.EX P4, PT, R51, RZ, PT, P4 ;  /* 0x000000ff3300720c */ /* 0x000fe40003f85340 */
[----:B------:R-:W-:Y:S01]  /*71a0*/  ISETP.NE.AND.EX P2, PT, RZ, UR61, PT, P2 ;  /* 0x0000003dff007c0c */ /* 0x000fe2000bf45320 */
[----:B------:R-:W-:Y:S02]  /*71b0*/  UISETP.NE.AND UP2, UPT, UR6, URZ, UPT ;  /* 0x000000ff0600728c */ /* 0x000fe4000bf45270 */
[----:B------:R-:W-:Y:S04]  /*71c0*/  UISETP.NE.U32.AND UP0, UPT, UR5, URZ, UPT ;  /* 0x000000ff0500728c */ /* 0x000fe8000bf05070 */
[----:B------:R-:W-:Y:S01]  /*71d0*/  UISETP.NE.AND.EX UP1, UPT, UR4, URZ, UPT, UP0 ;  /* 0x000000ff0400728c */ /* 0x000fe2000bf25300 */
[----:B------:R-:W-:Y:S01]  /*71e0*/  PLOP3.LUT P1, PT, PT, PT, UP2, 0x80, 0x8 ;  /* 0x000000000008781c */ /* 0x000fe20003f2f028 */
[----:B------:R-:W-:Y:S03]  /*71f0*/  UPLOP3.LUT UP0, UPT, UPT, UPT, UPT, 0x40, 0x4 ;  /* 0x000000000004789c */ /* 0x000fe60003f0e870 */
[----:B------:R-:W-:Y:S06]  /*7200*/  @UP2 UPLOP3.LUT UP0, UPT, UPT, UPT, UP1, 0x80, 0x8 ;  /* 0x000000000008289c */ /* 0x000fec0003f0f010 */
[----:B------:R-:W-:Y:S01]  /*7210*/  PLOP3.LUT P0, PT, PT, PT, UP0, 0x80, 0x8 ;  /* 0x000000000008781c */ /* 0x000fe20003f0f008 */
[----:B------:R-:W-:Y:S01]  /*7220*/  @!UPT UIADD3 URZ, UPT, UPT, URZ, URZ, URZ ;  /* 0x000000fffffff290 */ /* 0x000fe2000fffe0ff */
[----:B------:R-:W-:Y:S11]  /*7230*/  BRA.U !UP1, `(.L_x_105) ;  /* 0x0000000109407547 */ /* 0x000ff6000b800000 */
[----:B------:R-:W-:Y:S01]  /*7240*/  UISETP.NE.U32.AND UP0, UPT, UR60, URZ, UPT ;  /* 0x000000ff3c00728c */ /* 0x000fe2000bf05070 */
[----:B------:R-:W-:Y:S01]  /*7250*/  R2UR UR6, R62 ;  /* 0x000000003e0672ca */ /* 0x000fe200000e0000 */
[----:B------:R-:W1:Y:S01]  /*7260*/  LDCU.64 UR8, c[0x0][0x358] ;  /* 0x00006b00ff0877ac */ /* 0x000e620008000a00 */
[----:B------:R-:W-:Y:S02]  /*7270*/  HFMA2 R59, -RZ, RZ, 0, 5.9604644775390625e-08 ;  /* 0x00000001ff3b7431 */ /* 0x000fe400000001ff */
[----:B------:R-:W-:Y:S01]  /*7280*/  IMAD.MOV.U32 R0, RZ, RZ, 0x1 ;  /* 0x00000001ff007424 */ /* 0x000fe200078e00ff */
[----:B------:R-:W-:Y:S06]  /*7290*/  UISETP.NE.AND.EX UP0, UPT, UR61, URZ, UPT, UP0 ;  /* 0x000000ff3d00728c */ /* 0x000fec000bf05300 */
[----:B------:R-:W-:Y:S05]  /*72a0*/  PLOP3.LUT P3, PT, PT, PT, UP0, 0x80, 0x8 ;  /* 0x000000000008781c */ /* 0x000fea0003f6f008 */
[----:B------:R-:W2:Y:S01]  /*72b0*/  @UP0 LDCU.64 UR4, c[0x0][0x888] ;  /* 0x00011100ff0407ac */ /* 0x000ea20008000a00 */
[----:B------:R-:W-:Y:S07]  /*72c0*/  @UP0 UIMAD UR6, UR50, UR6, URZ ;  /* 0x00000006320602a4 */ /* 0x000fee000f8e02ff */
[----:B------:R-:W-:Y:S01]  /*72d0*/  @!P3 PRMT R59, R0, 0x7610, R59 ;  /* 0x00007610003bb816 */ /* 0x000fe2000000003b */
[----:B--2---:R-:W-:Y:S06]  /*72e0*/  @UP0 UIMAD.WIDE UR4, UR6, 0x4, UR4 ;  /* 0x00000004060408a5 */ /* 0x004fec000f8e0204 */
[----:B------:R-:W-:Y:S02]  /*72f0*/  IMAD.U32 R4, RZ, RZ, UR4 ;  /* 0x00000004ff047e24 */ /* 0x000fe4000f8e00ff */
[----:B------:R-:W-:Y:S03]  /*7300*/  IMAD.U32 R5, RZ, RZ, UR5 ;  /* 0x00000005ff057e24 */ /* 0x000fe6000f8e00ff */
[----:B------:R-:W2:Y:S02]  /*7310*/  @!UP0 LDCU UR4, c[0x0][0x880] ;  /* 0x00011000ff0487ac */ /* 0x000ea40008000800 */
[----:B-1---5:R1:W5:Y:S02]  /*7320*/  @P3 LDG.E R27, desc[UR8][R4.64] ;  /* 0x00000008041b3981 */ /* 0x022364000c1e1900 */
[----:B-12---:R-:W-:Y:S02]  /*7330*/  @!P3 MOV R27, UR4 ;  /* 0x00000004001bbc02 */ /* 0x006fe40008000f00 */
.L_x_105:
[----:B------:R-:W-:Y:S05]  /*7340*/  @!P4 BRA `(.L_x_106) ;  /* 0x000000000024c947 */ /* 0x000fea0003800000 */
[----:B------:R-:W-:Y:S01]  /*7350*/  ISETP.NE.U32.AND P3, PT, R48, RZ, PT ;  /* 0x000000ff3000720c */ /* 0x000fe20003f65070 */
[----:B------:R-:W1:Y:S03]  /*7360*/  LDCU.64 UR4, c[0x0][0x358] ;  /* 0x00006b00ff0477ac */ /* 0x000e660008000a00 */
[----:B------:R-:W-:Y:S11]  /*7370*/  ISETP.NE.AND.EX P3, PT, R49, RZ, PT, P3 ;  /* 0x000000ff3100720c */ /* 0x000ff60003f65330 */
[----:B------:R-:W-:Y:S02]  /*7380*/  @!UPT UIADD3 URZ, UPT, UPT, URZ, URZ, URZ ;  /* 0x000000fffffff290 */ /* 0x000fe4000fffe0ff */
[----:B------:R-:W2:Y:S01]  /*7390*/  @P3 LDC.64 R4, c[0x0][0x8a8] ;  /* 0x00022a00ff043b82 */ /* 0x000ea20000000a00 */
[----:B------:R-:W-:Y:S04]  /*73a0*/  @P3 IMAD R0, R50, UR50, RZ ;  /* 0x0000003232003c24 */ /* 0x000fe8000f8e02ff */
[----:B--2---:R-:W-:Y:S05]  /*73b0*/  @P3 IMAD.WIDE R4, R0, 0x4, R4 ;  /* 0x0000000400043825 */ /* 0x004fea00078e0204 */
[----:B-1---5:R1:W5:Y:S02]  /*73c0*/  @P3 LDG.E R24, desc[UR4][R4.64] ;  /* 0x0000000404183981 */ /* 0x022364000c1e1900 */
[----:B-1----:R-:W2:Y:S02]  /*73d0*/  @!P3 LDC R24, c[0x0][0x8a0] ;  /* 0x00022800ff18bb82 */ /* 0x002ea40000000800 */
.L_x_106:
[----:B-----5:R-:W-:Y:S01]  /*73e0*/  FSETP.NEU.AND P3, PT, R27, RZ, PT ;  /* 0x000000ff1b00720b */ /* 0x020fe20003f6d000 */
[----:B------:R-:W-:Y:S01]  /*73f0*/  BSSY B1, `(.L_x_107) ;  /* 0x0000039000017945 */ /* 0x000fe20003800000 */
[----:B------:R-:W-:Y:S01]  /*7400*/  SEL R4, RZ, 0xffffffff, P2 ;  /* 0xffffffffff047807 */ /* 0x000fe20001000000 */
[----:B------:R-:W-:Y:S01]  /*7410*/  IMAD.MOV.U32 R74, RZ, RZ, 0x1 ;  /* 0x00000001ff4a7424 */ /* 0x000fe200078e00ff */
[----:B------:R-:W-:Y:S01]  /*7420*/  @P1 LOP3.LUT P2, RZ, R59, 0xff, RZ, 0xc0, !PT ;  /* 0x000000ff3bff1812 */ /* 0x000fe2000784c0ff */
[----:B------:R-:W-:Y:S01]  /*7430*/  IMAD.IADD R25, R23, 0x1, R2 ;  /* 0x0000000117197824 */ /* 0x000fe200078e0202 */
[----:B------:R-:W-:Y:S01]  /*7440*/  @P1 SEL R0, RZ, 0xffffffff, P3 ;  /* 0xffffffffff001807 */ /* 0x000fe20001800000 */
[----:B------:R-:W-:Y:S01]  /*7450*/  IMAD R71, R57, -0x10, R67 ;  /* 0xfffffff039477824 */ /* 0x000fe200078e0243 */
[----:B------:R-:W-:Y:S01]  /*7460*/  LOP3.LUT R55, R55, 0x1, RZ, 0x3c, !PT ;  /* 0x0000000137377812 */ /* 0x000fe200078e3cff */
[----:B------:R-:W-:Y:S01]  /*7470*/  IMAD.MOV.U32 R73, RZ, RZ, RZ ;  /* 0x000000ffff497224 */ /* 0x000fe200078e00ff */
[----:B------:R-:W-:Y:S02]  /*7480*/  @P0 SEL R0, R4, R0, !P2 ;  /* 0x0000000004000207 */ /* 0x000fe40005000000 */
[----:B------:R-:W-:Y:S02]  /*7490*/  CS2R R38, SRZ ;  /* 0x0000000000267805 */ /* 0x000fe4000001ff00 */
[----:B------:R-:W-:Y:S02]  /*74a0*/  LEA R72, R22, UR49, 0x3 ;  /* 0x0000003116487c11 */ /* 0x000fe4000f8e18ff */
[----:B------:R-:W-:Y:S02]  /*74b0*/  CS2R R36, SRZ ;  /* 0x0000000000247805 */ /* 0x000fe4000001ff00 */
[----:B------:R-:W-:Y:S02]  /*74c0*/  @P1 LOP3.LUT R0, R0, 0x1, RZ, 0xc0, !PT ;  /* 0x0000000100001812 */ /* 0x000fe400078ec0ff */
[----:B------:R-:W-:Y:S02]  /*74d0*/  CS2R R34, SRZ ;  /* 0x0000000000227805 */ /* 0x000fe4000001ff00 */
[----:B------:R-:W-:Y:S02]  /*74e0*/  PLOP3.LUT P2, PT, PT, PT, UP1, 0x80, 0x8 ;  /* 0x000000000008781c */ /* 0x000fe40003f4f018 */
[----:B------:R-:W-:Y:S02]  /*74f0*/  CS2R R32, SRZ ;  /* 0x0000000000207805 */ /* 0x000fe4000001ff00 */
[----:B------:R-:W-:Y:S02]  /*7500*/  ISETP.NE.U32.OR P5, PT, R0, 0x1, !P1 ;  /* 0x000000010000780c */ /* 0x000fe40004fa5470 */
[----:B------:R-:W-:Y:S02]  /*7510*/  CS2R R42, SRZ ;  /* 0x00000000002a7805 */ /* 0x000fe4000001ff00 */
[----:B------:R-:W-:Y:S02]  /*7520*/  LOP3.LUT P4, R69, R59, 0xff, RZ, 0xc0, !PT ;  /* 0x000000ff3b457812 */ /* 0x000fe4000788c0ff */
[----:B------:R-:W-:Y:S02]  /*7530*/  CS2R R40, SRZ ;  /* 0x0000000000287805 */ /* 0x000fe4000001ff00 */
[----:B------:R-:W-:Y:S02]  /*7540*/  SEL R3, RZ, 0xffffffff, P3 ;  /* 0xffffffffff037807 */ /* 0x000fe40001800000 */
[----:B------:R-:W-:Y:S02]  /*7550*/  CS2R R46, SRZ ;  /* 0x00000000002e7805 */ /* 0x000fe4000001ff00 */
[----:B------:R-:W-:Y:S02]  /*7560*/  P2R R70, PR, RZ, 0x20 ;  /* 0x00000020ff467803 */ /* 0x000fe40000000000 */
[----:B------:R-:W-:Y:S02]  /*7570*/  CS2R R44, SRZ ;  /* 0x00000000002c7805 */ /* 0x000fe4000001ff00 */
[----:B------:R-:W-:Y:S02]  /*7580*/  @P2 SEL R3, R4, R3, !P4 ;  /* 0x0000000304032207 */ /* 0x000fe40006000000 */
[----:B------:R-:W-:Y:S02]  /*7590*/  @P5 SHF.L.U32 R0, R55, 0x1f, RZ ;  /* 0x0000001f37005819 */ /* 0x000fe400000006ff */
[----:B------:R-:W-:Y:S02]  /*75a0*/  LOP3.LUT R3, R3, 0x1, RZ, 0xc0, !PT ;  /* 0x0000000103037812 */ /* 0x000fe400078ec0ff */
[----:B------:R1:W3:Y:S02]  /*75b0*/  @P5 SYNCS.PHASECHK.TRANS64.TRYWAIT P1, [UR49+0x90], R0 ;  /* 0x00009000ff0055a7 */ /* 0x0002e40008021131 */
[----:B------:R-:W-:Y:S04]  /*75c0*/  ISETP.NE.U32.AND P2, PT, R3, 0x1, PT ;  /* 0x000000010300780c */ /* 0x000fe80003f45070 */
[----:B------:R-:W-:Y:S02]  /*75d0*/  P2R R75, PR, RZ, 0x4 ;  /* 0x00000004ff4b7803 */ /* 0x000fe40000000000 */
[----:B-1----:R-:W-:Y:S04]  /*75e0*/  SHF.L.U32 R0, R54, 0x1f, RZ ;  /* 0x0000001f36007819 */ /* 0x002fe800000006ff */
[----:B------:R1:W4:Y:S01]  /*75f0*/  SYNCS.PHASECHK.TRANS64.TRYWAIT P0, [R72+URZ+0xf0], R0 ;  /* 0x0000f000480075a7 */ /* 0x00032200080011ff */
[----:B---3--:R-:W-:Y:S01]  /*7600*/  @P5 SEL R74, RZ, 0x1, !P1 ;  /* 0x00000001ff4a5807 */ /* 0x008fe20004800000 */
[----:B-1----:R-:W-:Y:S06]  /*7610*/  @!P5 BRA `(.L_x_108) ;  /* 0x000000000058d947 */ /* 0x002fec0003800000 */
[----:B------:R-:W-:Y:S01]  /*7620*/  IMAD.MOV.U32 R39, RZ, RZ, RZ ;  /* 0x000000ffff277224 */ /* 0x000fe200078e00ff */
[----:B------:R-:W-:Y:S01]  /*7630*/  ISETP.NE.AND P1, PT, R74, RZ, PT ;  /* 0x000000ff4a00720c */ /* 0x000fe20003f25270 */
[----:B------:R-:W-:Y:S01]  /*7640*/  BSSY B0, `(.L_x_109) ;  /* 0x000000c000007945 */ /* 0x000fe20003800000 */
[----:B------:R-:W-:Y:S02]  /*7650*/  CS2R R46, SRZ ;  /* 0x00000000002e7805 */ /* 0x000fe4000001ff00 */
[----:B------:R-:W-:Y:S02]  /*7660*/  CS2R R44, SRZ ;  /* 0x00000000002c7805 */ /* 0x000fe4000001ff00 */
[----:B------:R-:W-:Y:S02]  /*7670*/  CS2R R42, SRZ ;  /* 0x00000000002a7805 */ /* 0x000fe4000001ff00 */
[----:B------:R-:W-:Y:S02]  /*7680*/  CS2R R40, SRZ ;  /* 0x0000000000287805 */ /* 0x000fe4000001ff00 */
[----:B------:R-:W-:Y:S02]  /*7690*/  CS2R R34, SRZ ;  /* 0x0000000000227805 */ /* 0x000fe4000001ff00 */
[----:B------:R-:W-:Y:S02]  /*76a0*/  CS2R R32, SRZ ;  /* 0x0000000000207805 */ /* 0x000fe4000001ff00 */
[----:B------:R-:W-:Y:S01]  /*76b0*/  CS2R R36, SRZ ;  /* 0x0000000000247805 */ /* 0x000fe2000001ff00 */
[----:B------:R-:W-:Y:S06]  /*76c0*/  @P1 BRA `(.L_x_110) ;  /* 0x00000000000c1947 */ /* 0x000fec0003800000 */
[----:B------:R-:W-:Y:S04]  /*76d0*/  SHF.L.U32 R3, R55, 0x1f, RZ ;  /* 0x0000001f37037819 */ /* 0x000fe800000006ff */
[----:B------:R-:W1:Y:S02]  /*76e0*/  SYNCS.PHASECHK.TRANS64.TRYWAIT P1, [UR49+0x90], R3 ;  /* 0x00009003ff0075a7 */ /* 0x000e640008021131 */
[----:B-1----:R-:W-:Y:S05]  /*76f0*/  @!P1 BRA `(.L_x_111) ;  /* 0x0000003000c09947 */ /* 0x002fea0003800000 */
.L_x_110:
[----:B------:R-:W-:Y:S05]  /*7700*/  BSYNC B0 ;  /* 0x0000000000007941 */ /* 0x000fea0003800000 */
.L_x_109:
[----:B------:R-:W-:Y:S01]  /*7710*/  ISETP.NE.AND P1, PT, R75, RZ, PT ;  /* 0x000000ff4b00720c */ /* 0x000fe20003f25270 */
[----:B------:R-:W-:Y:S11]  /*7720*/  HFMA2 R73, -RZ, RZ, 0, 5.9604644775390625e-08 ;  /* 0x00000001ff497431 */ /* 0x000ff600000001ff */
[----:B------:R-:W-:Y:S01]  /*7730*/  @!UPT UIADD3 URZ, UPT, UPT, URZ, URZ, URZ ;  /* 0x000000fffffff290 */ /* 0x000fe2000fffe0ff */
[----:B------:R3:W1:Y:S04]  /*7740*/  @P1 LDS.128 R44, [R56] ;  /* 0x00000000382c1984 */ /* 0x0006680000000c00 */
[----:B------:R3:W1:Y:S04]  /*7750*/  @P1 LDS.128 R40, [R67+0x10] ;  /* 0x0000100043281984 */ /* 0x0006680000000c00 */
[----:B------:R3:W1:Y:S04]  /*7760*/  @P1 LDS.128 R32, [R66+0x20] ;  /* 0x0000200042201984 */ /* 0x0006680000000c00 */
[----:B------:R3:W1:Y:S02]  /*7770*/  @P1 LDS.128 R36, [R71+0x30] ;  /* 0x0000300047241984 */ /* 0x0006640000000c00 */
.L_x_108:
[----:B------:R-:W-:Y:S05]  /*7780*/  BSYNC B1 ;  /* 0x0000000000017941 */ /* 0x000fea0003800000 */
.L_x_107:
[----:B-1----:R-:W-:Y:S04]  /*7790*/  SHF.R.U32.HI R2, RZ, 0x15, R25 ;  /* 0x00000015ff027819 */ /* 0x002fe80000011619 */
[----:B------:R-:W-:Y:S01]  /*77a0*/  LOP3.LUT P1, RZ, R2, 0x3, R60, 0x48, !PT ;  /* 0x0000000302ff7812 */ /* 0x000fe2000782483c */
[----:B------:R-:W-:Y:S01]  /*77b0*/  @!UPT UIADD3 URZ, UPT, UPT, URZ, URZ, URZ ;  /* 0x000000fffffff290 */ /* 0x000fe2000fffe0ff */
[----:B----4-:R-:W-:Y:S11]  /*77c0*/  @P0 BRA `(.L_x_112) ;  /* 0x0000000000080947 */ /* 0x010ff60003800000 */
[----:B------:R-:W1:Y:S02]  /*77d0*/  SYNCS.PHASECHK.TRANS64.TRYWAIT P0, [R72+URZ+0xf0], R0 ;  /* 0x0000f000480075a7 */ /* 0x000e6400080011ff */
[----:B-1----:R-:W-:Y:S05]  /*77e0*/  @!P0 BRA `(.L_x_113) ;  /* 0x00000030009c8947 */ /* 0x002fea0003800000 */
.L_x_112:
[----:B------:R-:W-:Y:S05]  /*77f0*/  @!P1 BRA `(.L_x_114) ;  /* 0x0000000000409947 */ /* 0x000fea0003800000 */
[----:B------:R-:W4:Y:S01]  /*7800*/  LDCU.64 UR8, c[0x4][0x70] ;  /* 0x01000e00ff0877ac */ /* 0x000f220008000a00 */
[----:B------:R-:W-:Y:S01]  /*7810*/  MOV R3, 0x0 ;  /* 0x0000000000037802 */ /* 0x000fe20000000f00 */
[----:B------:R-:W-:Y:S02]  /*7820*/  HFMA2 R12, -RZ, RZ, 0, 5.9604644775390625e-08 ;  /* 0x00000001ff0c7431 */ /* 0x000fe400000001ff */
[----:B------:R-:W-:Y:S02]  /*7830*/  IMAD.MOV.U32 R8, RZ, RZ, 0x192 ;  /* 0x00000192ff087424 */ /* 0x000fe400078e00ff */
[----:B------:R-:W-:Y:S01]  /*7840*/  IMAD.MOV.U32 R13, RZ, RZ, RZ ;  /* 0x000000ffff0d7224 */ /* 0x000fe200078e00ff */
[----:B------:R-:W5:Y:S01]  /*7850*/  LDCU.64 UR6, c[0x4][0x78] ;  /* 0x01000f00ff0677ac */ /* 0x000f620008000a00 */
[----:B------:R-:W1:Y:S01]  /*7860*/  LDC.64 R2, c[0x4][R3] ;  /* 0x0100000003027b82 */ /* 0x000e620000000a00 */
[----:B------:R-:W2:Y:S01]  /*7870*/  LDCU.64 UR4, c[0x4][0x10] ;  /* 0x01000200ff0477ac */ /* 0x000ea20008000a00 */
[----:B----4-:R-:W-:Y:S01]  /*7880*/  MOV R5, UR9 ;  /* 0x0000000900057c02 */ /* 0x010fe20008000f00 */
[----:B------:R-:W-:Y:S01]  /*7890*/  IMAD.U32 R4, RZ, RZ, UR8 ;  /* 0x00000008ff047e24 */ /* 0x000fe2000f8e00ff */
[----:B-----5:R-:W-:Y:S01]  /*78a0*/  MOV R7, UR7 ;  /* 0x0000000700077c02 */ /* 0x020fe20008000f00 */
[----:B------:R-:W-:Y:S01]  /*78b0*/  IMAD.U32 R6, RZ, RZ, UR6 ;  /* 0x00000006ff067e24 */ /* 0x000fe2000f8e00ff */
[----:B--2---:R-:W-:Y:S01]  /*78c0*/  MOV R11, UR5 ;  /* 0x00000005000b7c02 */ /* 0x004fe20008000f00 */
[----:B------:R-:W-:Y:S02]  /*78d0*/  IMAD.U32 R10, RZ, RZ, UR4 ;  /* 0x00000004ff0a7e24 */ /* 0x000fe4000f8e00ff */
[----:B------:R-:W-:Y:S07]  /*78e0*/  LEPC R20, `(.L_x_114) ;  /* 0x000000001014794e */ /* 0x000fee0000000000 */
[----:B-1-3--:R-:W-:Y:S05]  /*78f0*/  CALL.ABS.NOINC R2 ;  /* 0x0000000002007343 */ /* 0x00afea0003c00000 */
.L_x_114:
[----:B------:R-:W-:Y:S01]  /*7900*/  LOP3.LUT R20, R44, 0xffffe000, RZ, 0xc0, !PT ;  /* 0xffffe0002c147812 */ /* 0x000fe200078ec0ff */
[----:B------:R-:W-:Y:S05]  /*7910*/  WARPSYNC.ALL ;  /* 0x0000000000007948 */ /* 0x000fea0003800000 */
[----:B------:R-:W-:Y:S01]  /*7920*/  R2UR UR4, R25 ;  /* 0x00000000190472ca */ /* 0x000fe200000e0000 */
[----:B------:R-:W-:Y:S01]  /*7930*/  BSSY.RECONVERGENT B0, `(.L_x_115) ;  /* 0x0000058000007945 */ /* 0x000fe20003800200 */
[----:B------:R-:W-:Y:S11]  /*7940*/  ISETP.NE.AND P0, PT, R58, RZ, PT ;  /* 0x000000ff3a00720c */ /* 0x000ff60003f05270 */
[----:B------:R-:W1:Y:S02]  /*7950*/  LDTM.x16 R4, tmem[UR4] ;  /* 0x00000004000479ee */ /* 0x000e640008240000 */
[C---:B-12---:R-:W-:Y:S01]  /*7960*/  FMUL R0, R24.reuse, R4 ;  /* 0x0000000418007220 */ /* 0x046fe20000400000 */
[C---:B------:R-:W-:Y:S01]  /*7970*/  FMUL R2, R24.reuse, R5 ;  /* 0x0000000518027220 */ /* 0x040fe20000400000 */
[C---:B------:R-:W-:Y:S01]  /*7980*/  FMUL R4, R24.reuse, R8 ;  /* 0x0000000818047220 */ /* 0x040fe20000400000 */
[C---:B------:R-:W-:Y:S01]  /*7990*/  FMUL R5, R24.reuse, R9 ;  /* 0x0000000918057220 */ /* 0x040fe20000400000 */
[C---:B------:R-:W-:Y:S01]  /*79a0*/  FMUL R8, R24.reuse, R12 ;  /* 0x0000000c18087220 */ /* 0x040fe20000400000 */
[C---:B------:R-:W-:Y:S01]  /*79b0*/  FMUL R9, R24.reuse, R13 ;  /* 0x0000000d18097220 */ /* 0x040fe20000400000 */
[C---:B------:R-:W-:Y:S01]  /*79c0*/  FMUL R12, R24.reuse, R16 ;  /* 0x00000010180c7220 */ /* 0x040fe20000400000 */
[----:B------:R-:W-:Y:S01]  /*79d0*/  LOP3.LUT R16, R45, 0xffffe000, RZ, 0xc0, !PT ;  /* 0xffffe0002d107812 */ /* 0x000fe200078ec0ff */
[----:B------:R-:W-:Y:S01]  /*79e0*/  FMUL R13, R24, R17 ;  /* 0x00000011180d7220 */ /* 0x000fe20000400000 */
[----:B------:R-:W-:Y:S01]  /*79f0*/  LOP3.LUT R17, R46, 0xffffe000, RZ, 0xc0, !PT ;  /* 0xffffe0002e117812 */ /* 0x000fe200078ec0ff */
[----:B------:R-:W-:Y:S01]  /*7a00*/  FFMA R28, R27, R20, R0 ;  /* 0x000000141b1c7223 */ /* 0x000fe20000000000 */
[----:B------:R-:W-:Y:S01]  /*7a10*/  LOP3.LUT R0, R47, 0xffffe000, RZ, 0xc0, !PT ;  /* 0xffffe0002f007812 */ /* 0x000fe200078ec0ff */
[C---:B------:R-:W-:Y:S01]  /*7a20*/  FMUL R3, R24.reuse, R6 ;  /* 0x0000000618037220 */ /* 0x040fe20000400000 */
[C---:B------:R-:W-:Y:S01]  /*7a30*/  FMUL R6, R24.reuse, R10 ;  /* 0x0000000a18067220 */ /* 0x040fe20000400000 */
[C---:B------:R-:W-:Y:S01]  /*7a40*/  FMUL R7, R24.reuse, R7 ;  /* 0x0000000718077220 */ /* 0x040fe20000400000 */
[----:B------:R-:W-:Y:S01]  /*7a50*/  F2FP.TF32.F32.PACK_B R28, R28 ;  /* 0x0000001cff1c723e */ /* 0x000fe200024050ff */
[C---:B------:R-:W-:Y:S01]  /*7a60*/  FMUL R10, R24.reuse, R14 ;  /* 0x0000000e180a7220 */ /* 0x040fe20000400000 */
[----:B------:R-:W-:Y:S01]  /*7a70*/  FMUL R14, R24, R18 ;  /* 0x00000012180e7220 */ /* 0x000fe20000400000 */
[----:B------:R-:W-:Y:S01]  /*7a80*/  LOP3.LUT R18, R40, 0xffffe000, RZ, 0xc0, !PT ;  /* 0xffffe00028127812 */ /* 0x000fe200078ec0ff */
[----:B------:R-:W-:Y:S01]  /*7a90*/  FFMA R29, R27, R16, R2 ;  /* 0x000000101b1d7223 */ /* 0x000fe20000000002 */
[----:B------:R-:W-:Y:S01]  /*7aa0*/  LOP3.LUT R2, R41, 0xffffe000, RZ, 0xc0, !PT ;  /* 0xffffe00029027812 */ /* 0x000fe200078ec0ff */
[----:B------:R-:W-:Y:S01]  /*7ab0*/  FFMA R30, R27, R17, R3 ;  /* 0x000000111b1e7223 */ /* 0x000fe20000000003 */
[----:B------:R-:W-:Y:S01]  /*7ac0*/  LOP3.LUT R3, R43, 0xffffe000, RZ, 0xc0, !PT ;  /* 0xffffe0002b037812 */ /* 0x000fe200078ec0ff */
[C---:B------:R-:W-:Y:S01]  /*7ad0*/  FFMA R31, R27.reuse, R0, R7 ;  /* 0x000000001b1f7223 */ /* 0x040fe20000000007 */
[----:B------:R-:W-:Y:S01]  /*7ae0*/  LOP3.LUT R0, R42, 0xffffe000, RZ, 0xc0, !PT ;  /* 0xffffe0002a007812 */ /* 0x000fe200078ec0ff */
[C---:B------:R-:W-:Y:S01]  /*7af0*/  FFMA R4, R27.reuse, R18, R4 ;  /* 0x000000121b047223 */ /* 0x040fe20000000004 */
[----:B------:R-:W-:Y:S01]  /*7b00*/  F2FP.TF32.F32.PACK_B R29, R29 ;  /* 0x0000001dff1d723e */ /* 0x000fe200024050ff */
[C---:B------:R-:W-:Y:S01]  /*7b10*/  FFMA R5, R27.reuse, R2, R5 ;  /* 0x000000021b057223 */ /* 0x040fe20000000005 */
[----:B------:R-:W-:Y:S01]  /*7b20*/  FMUL R11, R24, R11 ;  /* 0x0000000b180b7220 */ /* 0x000fe20000400000 */
[----:B------:R-:W-:Y:S01]  /*7b30*/  F2FP.TF32.F32.PACK_B R30, R30 ;  /* 0x0000001eff1e723e */ /* 0x000fe200024050ff */
[C---:B------:R-:W-:Y:S01]  /*7b40*/  FFMA R6, R27.reuse, R0, R6 ;  /* 0x000000001b067223 */ /* 0x040fe20000000006 */
[----:B------:R-:W-:Y:S01]  /*7b50*/  F2FP.TF32.F32.PACK_B R31, R31 ;  /* 0x0000001fff1f723e */ /* 0x000fe200024050ff */
[----:B------:R-:W-:Y:S01]  /*7b60*/  FFMA R7, R27, R3, R11 ;  /* 0x000000031b077223 */ /* 0x000fe2000000000b */
[----:B------:R-:W-:Y:S01]  /*7b70*/  LOP3.LUT R2, R32, 0xffffe000, RZ, 0xc0, !PT ;  /* 0xffffe00020027812 */ /* 0x000fe200078ec0ff */
[----:B------:R-:W-:Y:S01]  /*7b80*/  FMUL R15, R24, R15 ;  /* 0x0000000f180f7220 */ /* 0x000fe20000400000 */
[----:B------:R-:W-:Y:S01]  /*7b90*/  LOP3.LUT R16, R33, 0xffffe000, RZ, 0xc0, !PT ;  /* 0xffffe00021107812 */ /* 0x000fe200078ec0ff */
[----:B------:R1:W-:Y:S01]  /*7ba0*/  STS.128 [R56], R28 ;  /* 0x0000001c38007388 */ /* 0x0003e20000000c00 */
[----:B------:R-:W-:Y:S01]  /*7bb0*/  LOP3.LUT R0, R34, 0xffffe000, RZ, 0xc0, !PT ;  /* 0xffffe00022007812 */ /* 0x000fe200078ec0ff */
[----:B------:R-:W-:Y:S01]  /*7bc0*/  FFMA R8, R27, R2, R8 ;  /* 0x000000021b087223 */ /* 0x000fe20000000008 */
[----:B------:R-:W-:Y:S01]  /*7bd0*/  LOP3.LUT R2, R35, 0xffffe000, RZ, 0xc0, !PT ;  /* 0xffffe00023027812 */ /* 0x000fe200078ec0ff */
[C---:B------:R-:W-:Y:S01]  /*7be0*/  FFMA R9, R27.reuse, R16, R9 ;  /* 0x000000101b097223 */ /* 0x040fe20000000009 */
[----:B------:R-:W-:Y:S01]  /*7bf0*/  F2FP.TF32.F32.PACK_B R4, R4 ;  /* 0x00000004ff04723e */ /* 0x000fe200024050ff */
[C---:B------:R-:W-:Y:S01]  /*7c00*/  FFMA R10, R27.reuse, R0, R10 ;  /* 0x000000001b0a7223 */ /* 0x040fe2000000000a */
[----:B------:R-:W-:Y:S01]  /*7c10*/  F2FP.TF32.F32.PACK_B R5, R5 ;  /* 0x00000005ff05723e */ /* 0x000fe200024050ff */
[----:B------:R-:W-:Y:S01]  /*7c20*/  FFMA R11, R27, R2, R15 ;  /* 0x000000021b0b7223 */ /* 0x000fe2000000000f */
[----:B------:R-:W-:Y:S01]  /*7c30*/  F2FP.TF32.F32.PACK_B R6, R6 ;  /* 0x00000006ff06723e */ /* 0x000fe200024050ff */
[----:B------:R-:W-:Y:S01]  /*7c40*/  FMUL R19, R24, R19 ;  /* 0x0000001318137220 */ /* 0x000fe20000400000 */
[----:B------:R-:W-:Y:S02]  /*7c50*/  F2FP.TF32.F32.PACK_B R7, R7 ;  /* 0x00000007ff07723e */ /* 0x000fe400024050ff */
[----:B------:R-:W-:Y:S02]  /*7c60*/  LOP3.LUT R3, R36, 0xffffe000, RZ, 0xc0, !PT ;  /* 0xffffe00024037812 */ /* 0x000fe400078ec0ff */
[----:B------:R-:W-:Y:S01]  /*7c70*/  LOP3.LUT R0, R37, 0xffffe000, RZ, 0xc0, !PT ;  /* 0xffffe00025007812 */ /* 0x000fe200078ec0ff */
[----:B------:R1:W-:Y:S01]  /*7c80*/  STS.128 [R67+0x10], R4 ;  /* 0x0000100443007388 */ /* 0x0003e20000000c00 */
        /* <DEDUP_REMOVED lines=8> */
[----:B------:R-:W-:Y:S02]  /*7d10*/  F2FP.TF32.F32.PACK_B R10, R10 ;  /* 0x0000000aff0a723e */ /* 0x000fe400024050ff */
[----:B------:R-:W-:Y:S02]  /*7d20*/  F2FP.TF32.F32.PACK_B R11, R11 ;  /* 0x0000000bff0b723e */ /* 0x000fe400024050ff */
[----:B------:R-:W-:Y:S02]  /*7d30*/  F2FP.TF32.F32.PACK_B R12, R12 ;  /* 0x0000000cff0c723e */ /* 0x000fe400024050ff */
[----:B------:R-:W-:Y:S01]  /*7d40*/  F2FP.TF32.F32.PACK_B R13, R13 ;  /* 0x0000000dff0d723e */ /* 0x000fe200024050ff */
[----:B------:R1:W-:Y:S01]  /*7d50*/  STS.128 [R66+0x20], R8 ;  /* 0x0000200842007388 */ /* 0x0003e20000000c00 */
[----:B------:R-:W-:Y:S02]  /*7d60*/  F2FP.TF32.F32.PACK_B R14, R14 ;  /* 0x0000000eff0e723e */ /* 0x000fe400024050ff */
[----:B------:R-:W-:Y:S05]  /*7d70*/  F2FP.TF32.F32.PACK_B R15, R15 ;  /* 0x0000000fff0f723e */ /* 0x000fea00024050ff */
[----:B------:R1:W-:Y:S01]  /*7d80*/  STS.128 [R71+0x30], R12 ;  /* 0x0000300c47007388 */ /* 0x0003e20000000c00 */
[----:B------:R-:W-:Y:S01]  /*7d90*/  @!PT LDS RZ, [RZ] ;  /* 0x00000000fffff984 */ /* 0x000fe20000000800 */
[----:B------:R-:W-:Y:S01]  /*7da0*/  @!PT LDS RZ, [RZ] ;  /* 0x00000000fffff984 */ /* 0x000fe20000000800 */
[----:B------:R-:W-:Y:S01]  /*7db0*/  @!PT LDS RZ, [RZ] ;  /* 0x00000000fffff984 */ /* 0x000fe20000000800 */
[----:B------:R-:W-:Y:S01]  /*7dc0*/  @!PT LDS RZ, [RZ] ;  /* 0x00000000fffff984 */ /* 0x000fe20000000800 */
[----:B------:R2:W-:Y:S07]  /*7dd0*/  MEMBAR.ALL.CTA ;  /* 0x0000000000007992 */ /* 0x0005ee0000008000 */
[----:B--2---:R-:W2:Y:S02]  /*7de0*/  FENCE.VIEW.ASYNC.S ;  /* 0x00000000000073c6 */ /* 0x004ea40000000000 */
[----:B--2---:R-:W-:Y:S06]  /*7df0*/  BAR.SYNC.DEFER_BLOCKING 0x1, 0x80 ;  /* 0x0042000000007b1d */ /* 0x004fec0000010000 */
[----:B------:R-:W-:Y:S05]  /*7e00*/  @P0 BRA `(.L_x_116) ;  /* 0x0000000000280947 */ /* 0x000fea0003800000 */
[----:B------:R-:W2:Y:S01]  /*7e10*/  LDCU.64 UR6, c[0x0][0x348] ;  /* 0x00006900ff0677ac */ /* 0x000ea20008000a00 */
[----:B------:R-:W-:Y:S01]  /*7e20*/  UIADD3 UR4, UPT, UPT, UR49, 0x200, URZ ;  /* 0x0000020031047890 */ /* 0x000fe2000fffe0ff */
[----:B------:R-:W-:Y:S05]  /*7e30*/  UMOV UR41, UR52 ;  /* 0x0000003400297c82 */ /* 0x000fea0008000000 */
[----:B------:R-:W-:Y:S04]  /*7e40*/  MOV R52, UR4 ;  /* 0x0000000400347c02 */ /* 0x000fe80008000f00 */
[----:B------:R-:W-:Y:S01]  /*7e50*/  R2UR UR40, R52 ;  /* 0x00000000342872ca */ /* 0x000fe200000e0000 */
[----:B--2---:R-:W-:Y:S04]  /*7e60*/  UIADD3 UR4, UP0, UPT, UR6, 0x680, URZ ;  /* 0x0000068006047890 */ /* 0x004fe8000ff1e0ff */
[----:B------:R-:W-:Y:S09]  /*7e70*/  UIADD3.X UR5, UPT, UPT, URZ, UR7, URZ, UP0, !UPT ;  /* 0x00000007ff057290 */ /* 0x000ff200087fe4ff */
[----:B------:R2:W-:Y:S01]  /*7e80*/  UTMASTG.4D [UR40], [UR4] ;  /* 0x00000028040073b5 */ /* 0x0005e20008018000 */
[----:B------:R0:W-:Y:S01]  /*7e90*/  UTMACMDFLUSH ;  /* 0x00000000000079b7 */ /* 0x0001e20000000000 */
[----:B--2---:R-:W-:Y:S04]  /*7ea0*/  DEPBAR.LE SB0, 0x1 ;  /* 0x000080400000791a */ /* 0x004fe80000000000 */
.L_x_116:
[----:B------:R-:W-:Y:S05]  /*7eb0*/  BSYNC.RECONVERGENT B0 ;  /* 0x0000000000007941 */ /* 0x000fea0003800200 */
.L_x_115:
[----:B------:R-:W-:Y:S01]  /*7ec0*/  BAR.SYNC.DEFER_BLOCKING 0x1, 0x80 ;  /* 0x0042000000007b1d */ /* 0x000fe20000010000 */
[----:B------:R-:W-:Y:S01]  /*7ed0*/  ISETP.NE.AND P1, PT, R70, RZ, PT ;  /* 0x000000ff4600720c */ /* 0x000fe20003f25270 */
[----:B------:R-:W-:Y:S01]  /*7ee0*/  UISETP.NE.AND UP0, UPT, UR54, URZ, UPT ;  /* 0x000000ff3600728c */ /* 0x000fe2000bf05270 */
[----:B------:R-:W-:Y:S11]  /*7ef0*/  LEA R2, R73, UR49, 0x3 ;  /* 0x0000003149027c11 */ /* 0x000ff6000f8e18ff */
[----:B-1----:R-:W-:Y:S01]  /*7f00*/  @P1 SHF.L.U32 R4, R55, 0x1f, RZ ;  /* 0x0000001f37041819 */ /* 0x002fe200000006ff */
[----:B------:R-:W-:Y:S06]  /*7f10*/  BRA.U !UP0, `(.L_x_117) ;  /* 0x0000000108247547 */ /* 0x000fec000b800000 */
[----:B------:R-:W1:Y:S01]  /*7f20*/  S2R R0, SR_CgaCtaId ;  /* 0x0000000000007919 */ /* 0x000e620000008800 */
[----:B------:R-:W-:Y:S01]  /*7f30*/  IMAD.U32 R3, RZ, RZ, UR51 ;  /* 0x00000033ff037e24 */ /* 0x000fe2000f8e00ff */
[----:B------:R-:W-:Y:S04]  /*7f40*/  UIADD3 UR4, UPT, UPT, UR51, 0x1, URZ ;  /* 0x0000000133047890 */ /* 0x000fe8000fffe0ff */
[----:B------:R-:W-:Y:S01]  /*7f50*/  @P1 LEA R3, R3, UR49, 0x3 ;  /* 0x0000003103031c11 */ /* 0x000fe2000f8e18ff */
[----:B------:R-:W-:Y:S04]  /*7f60*/  UISETP.NE.AND UP0, UPT, UR4, 0x4, UPT ;  /* 0x000000040400788c */ /* 0x000fe8000bf05270 */
[----:B------:R-:W-:Y:S01]  /*7f70*/  @P1 VIADD R3, R3, 0xb0 ;  /* 0x000000b003031836 */ /* 0x000fe20000000000 */
[----:B------:R-:W-:Y:S04]  /*7f80*/  USEL UR51, UR4, URZ, UP0 ;  /* 0x000000ff04337287 */ /* 0x000fe80008000000 */
[----:B-1----:R-:W-:Y:S04]  /*7f90*/  @P1 PRMT R0, R0, 0x654, R3 ;  /* 0x0000065400001816 */ /* 0x002fe80000000003 */
[----:B------:R1:W-:Y:S04]  /*7fa0*/  @P1 SYNCS.ARRIVE.TRANS64.RED.A1T0 RZ, [R0+URZ], RZ ;  /* 0x000000ff00ff19a7 */ /* 0x0003e800081004ff */
.L_x_117:
[----:B------:R-:W2:Y:S01]  /*7fb0*/  @P1 SYNCS.PHASECHK.TRANS64.TRYWAIT P0, [R2+URZ+0x90], R4 ;  /* 0x00009004020015a7 */ /* 0x000ea200080011ff */
[----:B------:R-:W-:Y:S01]  /*7fc0*/  BSSY B1, `(.L_x_118) ;  /* 0x0000016000017945 */ /* 0x000fe20003800000 */
[----:B--2---:R-:W-:Y:S03]  /*7fd0*/  @P1 SEL R74, RZ, 0x1, !P0 ;  /* 0x00000001ff4a1807 */ /* 0x004fe60004000000 */
[----:B------:R-:W-:Y:S05]  /*7fe0*/  @!P1 BRA `(.L_x_119) ;  /* 0x00000000004c9947 */ /* 0x000fea0003800000 */
[----:B------:R-:W-:Y:S01]  /*7ff0*/  ISETP.NE.AND P0, PT, R74, RZ, PT ;  /* 0x000000ff4a00720c */ /* 0x000fe20003f05270 */
[----:B------:R-:W-:Y:S01]  /*8000*/  BSSY B0, `(.L_x_120) ;  /* 0x000000b000007945 */ /* 0x000fe20003800000 */
[----:B------:R-:W-:Y:S11]  /*8010*/  ISETP.NE.AND P1, PT, R75, RZ, PT ;  /* 0x000000ff4b00720c */ /* 0x000ff60003f25270 */
[----:B------:R-:W-:Y:S02]  /*8020*/  @!UPT UIADD3 URZ, UPT, UPT, URZ, URZ, URZ ;  /* 0x000000fffffff290 */ /* 0x000fe4000fffe0ff */
[C---:B------:R-:W-:Y:S01]  /*8030*/  @P1 IMAD R6, R73.reuse, 0x2000, R56 ;  /* 0x0000200049061824 */ /* 0x040fe200078e0238 */
[C---:B------:R-:W-:Y:S01]  /*8040*/  @P1 LEA R4, R73.reuse, R66, 0xd ;  /* 0x0000004249041211 */ /* 0x040fe200078e68ff */
[C---:B------:R-:W-:Y:S02]  /*8050*/  @P1 IMAD R5, R73.reuse, 0x2000, R67 ;  /* 0x0000200049051824 */ /* 0x040fe400078e0243 */
[----:B------:R-:W-:Y:S01]  /*8060*/  @P1 IMAD R3, R73, 0x2000, R71 ;  /* 0x0000200049031824 */ /* 0x000fe200078e0247 */
[----:B------:R-:W-:Y:S06]  /*8070*/  @P0 BRA `(.L_x_121) ;  /* 0x00000000000c0947 */ /* 0x000fec0003800000 */
[----:B-1----:R-:W-:Y:S04]  /*8080*/  SHF.L.U32 R0, R55, 0x1f, RZ ;  /* 0x0000001f37007819 */ /* 0x002fe800000006ff */
[----:B------:R-:W1:Y:S02]  /*8090*/  SYNCS.PHASECHK.TRANS64.TRYWAIT P0, [R2+URZ+0x90], R0 ;  /* 0x00009000020075a7 */ /* 0x000e6400080011ff */
[----:B-1----:R-:W-:Y:S05]  /*80a0*/  @!P0 BRA `(.L_x_122) ;  /* 0x0000002800808947 */ /* 0x002fea0003800000 */
.L_x_121:
[----:B------:R-:W-:Y:S05]  /*80b0*/  BSYNC B0 ;  /* 0x0000000000007941 */ /* 0x000fea0003800000 */
.L_x_120:
[----:B------:R-:W-:Y:S02]  /*80c0*/  ISETP.NE.AND P0, PT, R75, RZ, PT ;  /* 0x000000ff4b00720c */ /* 0x000fe40003f05270 */
[----:B------:R-:W-:Y:S11]  /*80d0*/  IADD3 R73, PT, PT, R73, 0x1, RZ ;  /* 0x0000000149497810 */ /* 0x000ff60007ffe0ff */
[----:B------:R2:W4:Y:S04]  /*80e0*/  @P0 LDS.128 R44, [R6] ;  /* 0x00000000062c0984 */ /* 0x0005280000000c00 */
[----:B------:R2:W1:Y:S04]  /*80f0*/  @P0 LDS.128 R40, [R5+0x10] ;  /* 0x0000100005280984 */ /* 0x0004680000000c00 */
[----:B------:R2:W1:Y:S04]  /*8100*/  @P0 LDS.128 R32, [R4+0x20] ;  /* 0x0000200004200984 */ /* 0x0004680000000c00 */
[----:B------:R2:W1:Y:S02]  /*8110*/  @P0 LDS.128 R36, [R3+0x30] ;  /* 0x0000300003240984 */ /* 0x0004640000000c00 */
.L_x_119:
[----:B------:R-:W-:Y:S05]  /*8120*/  BSYNC B1 ;  /* 0x0000000000017941 */ /* 0x000fea0003800000 */
.L_x_118:
[----:B-1----:R-:W-:Y:S05]  /*8130*/  VIADD R0, R25, 0x10 ;  /* 0x0000001019007836 */ /* 0x002fea0000000000 */
[----:B------:R-:W-:Y:S04]  /*8140*/  SHF.R.U32.HI R0, RZ, 0x15, R0 ;  /* 0x00000015ff007819 */ /* 0x000fe80000011600 */
[----:B------:R-:W-:Y:S11]  /*8150*/  LOP3.LUT P0, RZ, R0, 0x3, R60, 0x48, !PT ;  /* 0x0000000300ff7812 */ /* 0x000ff6000780483c */
[----:B------:R-:W-:Y:S02]  /*8160*/  @!UPT UIADD3 URZ, UPT, UPT, URZ, URZ, URZ ;  /* 0x000000fffffff290 */ /* 0x000fe4000fffe0ff */
[----:B------:R-:W-:Y:S05]  /*8170*/  @!P0 BRA `(.L_x_123) ;  /* 0x0000000000408947 */ /* 0x000fea0003800000 */
[----:B------:R-:W1:Y:S01]  /*8180*/  LDCU.64 UR8, c[0x4][0x70] ;  /* 0x01000e00ff0877ac */ /* 0x000e620008000a00 */
[----:B--2---:R-:W-:Y:S01]  /*8190*/  MOV R3, 0x0 ;  /* 0x0000000000037802 */ /* 0x004fe20000000f00 */
[----:B------:R-:W-:Y:S02]  /*81a0*/  HFMA2 R12, -RZ, RZ, 0, 5.9604644775390625e-08 ;  /* 0x00000001ff0c7431 */ /* 0x000fe400000001ff */
[----:B------:R-:W-:Y:S02]  /*81b0*/  IMAD.MOV.U32 R8, RZ, RZ, 0x192 ;  /* 0x00000192ff087424 */ /* 0x000fe400078e00ff */
[----:B------:R-:W-:Y:S01]  /*81c0*/  IMAD.MOV.U32 R13, RZ, RZ, RZ ;  /* 0x000000ffff0d7224 */ /* 0x000fe200078e00ff */
[----:B------:R-:W2:Y:S01]  /*81d0*/  LDCU.64 UR6, c[0x4][0x78] ;  /* 0x01000f00ff0677ac */ /* 0x000ea20008000a00 */
[----:B------:R-:W3:Y:S01]  /*81e0*/  LDC.64 R2, c[0x4][R3] ;  /* 0x0100000003027b82 */ /* 0x000ee20000000a00 */
[----:B------:R-:W5:Y:S01]  /*81f0*/  LDCU.64 UR4, c[0x4][0x10] ;  /* 0x01000200ff0477ac */ /* 0x000f620008000a00 */
[----:B-1----:R-:W-:Y:S01]  /*8200*/  MOV R5, UR9 ;  /* 0x0000000900057c02 */ /* 0x002fe20008000f00 */
[----:B------:R-:W-:Y:S01]  /*8210*/  IMAD.U32 R4, RZ, RZ, UR8 ;  /* 0x00000008ff047e24 */ /* 0x000fe2000f8e00ff */
[----:B--2---:R-:W-:Y:S01]  /*8220*/  MOV R7, UR7 ;  /* 0x0000000700077c02 */ /* 0x004fe20008000f00 */
[----:B------:R-:W-:Y:S01]  /*8230*/  IMAD.U32 R6, RZ, RZ, UR6 ;  /* 0x00000006ff067e24 */ /* 0x000fe2000f8e00ff */
[----:B-----5:R-:W-:Y:S01]  /*8240*/  MOV R11, UR5 ;  /* 0x00000005000b7c02 */ /* 0x020fe20008000f00 */
[----:B------:R-:W-:Y:S02]  /*8250*/  IMAD.U32 R10, RZ, RZ, UR4 ;  /* 0x00000004ff0a7e24 */ /* 0x000fe4000f8e00ff */
[----:B------:R-:W-:Y:S07]  /*8260*/  LEPC R20, `(.L_x_123) ;  /* 0x000000001014794e */ /* 0x000fee0000000000 */
[----:B---34-:R-:W-:Y:S05]  /*8270*/  CALL.ABS.NOINC R2 ;  /* 0x0000000002007343 */ /* 0x018fea0003c00000 */
.L_x_123:
[----:B--2-4-:R-:W-:Y:S01]  /*8280*/  LOP3.LUT R3, R44, 0xffffe000, RZ, 0xc0, !PT ;  /* 0xffffe0002c037812 */ /* 0x014fe200078ec0ff */
[----:B------:R-:W-:Y:S05]  /*8290*/  WARPSYNC.ALL ;  /* 0x0000000000007948 */ /* 0x000fea0003800000 */
[----:B------:R-:W-:Y:S01]  /*82a0*/  R2UR UR4, R25 ;  /* 0x00000000190472ca */ /* 0x000fe200000e0000 */
[----:B------:R-:W1:Y:S01]  /*82b0*/  S2R R76, SR_CgaCtaId ;  /* 0x00000000004c7919 */ /* 0x000e620000008800 */
[----:B------:R-:W-:Y:S01]  /*82c0*/  LOP3.LUT R20, R40, 0xffffe000, RZ, 0xc0, !PT ;  /* 0xffffe00028147812 */ /* 0x000fe200078ec0ff */
[----:B------:R-:W-:Y:S01]  /*82d0*/  BSSY.RECONVERGENT B0, `(.L_x_124) ;  /* 0x000005c000007945 */ /* 0x000fe20003800200 */
[----:B------:R-:W-:Y:S02]  /*82e0*/  ISETP.NE.AND P6, PT, R70, RZ, PT ;  /* 0x000000ff4600720c */ /* 0x000fe40003fc5270 */
[----:B------:R-:W-:Y:S07]  /*82f0*/  ISETP.NE.AND P0, PT, R58, RZ, PT ;  /* 0x000000ff3a00720c */ /* 0x000fee0003f05270 */
[----:B------:R-:W2:Y:S02]  /*8300*/  LDTM.x16 R4, tmem[UR4+0x10] ;  /* 0x00001004000479ee */ /* 0x000ea40008240000 */
[C---:B--2---:R-:W-:Y:S01]  /*8310*/  FMUL R0, R24.reuse, R4 ;  /* 0x0000000418007220 */ /* 0x044fe20000400000 */
[----:B------:R-:W-:Y:S01]  /*8320*/  LOP3.LUT R4, R45, 0xffffe000, RZ, 0xc0, !PT ;  /* 0xffffe0002d047812 */ /* 0x000fe200078ec0ff */
[C---:B------:R-:W-:Y:S01]  /*8330*/  FMUL R2, R24.reuse, R5 ;  /* 0x0000000518027220 */ /* 0x040fe20000400000 */
[----:B------:R-:W-:Y:S01]  /*8340*/  FMUL R5, R24, R12 ;  /* 0x0000000c18057220 */ /* 0x000fe20000400000 */
[C---:B------:R-:W-:Y:S01]  /*8350*/  FFMA R28, R27.reuse, R3, R0 ;  /* 0x000000031b1c7223 */ /* 0x040fe20000000000 */
[----:B------:R-:W-:Y:S01]  /*8360*/  LOP3.LUT R3, R46, 0xffffe000, RZ, 0xc0, !PT ;  /* 0xffffe0002e037812 */ /* 0x000fe200078ec0ff */
[----:B------:R-:W-:Y:S01]  /*8370*/  FFMA R29, R27, R4, R2 ;  /* 0x000000041b1d7223 */ /* 0x000fe20000000002 */
[----:B------:R-:W-:Y:S01]  /*8380*/  LOP3.LUT R4, R47, 0xffffe000, RZ, 0xc0, !PT ;  /* 0xffffe0002f047812 */ /* 0x000fe200078ec0ff */
[C---:B------:R-:W-:Y:S01]  /*8390*/  FMUL R0, R24.reuse, R6 ;  /* 0x0000000618007220 */ /* 0x040fe20000400000 */
[----:B------:R-:W-:Y:S01]  /*83a0*/  F2FP.TF32.F32.PACK_B R28, R28 ;  /* 0x0000001cff1c723e */ /* 0x000fe200024050ff */
[C---:B------:R-:W-:Y:S01]  /*83b0*/  FMUL R2, R24.reuse, R7 ;  /* 0x0000000718027220 */ /* 0x040fe20000400000 */
[----:B------:R-:W-:Y:S01]  /*83c0*/  F2FP.TF32.F32.PACK_B R29, R29 ;  /* 0x0000001dff1d723e */ /* 0x000fe200024050ff */
[C---:B------:R-:W-:Y:S01]  /*83d0*/  FFMA R30, R27.reuse, R3, R0 ;  /* 0x000000031b1e7223 */ /* 0x040fe20000000000 */
[C---:B------:R-:W-:Y:S01]  /*83e0*/  FMUL R0, R24.reuse, R8 ;  /* 0x0000000818007220 */ /* 0x040fe20000400000 */
[----:B------:R-:W-:Y:S01]  /*83f0*/  FFMA R31, R27, R4, R2 ;  /* 0x000000041b1f7223 */ /* 0x000fe20000000002 */
[C---:B------:R-:W-:Y:S01]  /*8400*/  FMUL R6, R24.reuse, R13 ;  /* 0x0000000d18067220 */ /* 0x040fe20000400000 */
[----:B------:R-:W-:Y:S01]  /*8410*/  LOP3.LUT R13, R41, 0xffffe000, RZ, 0xc0, !PT ;  /* 0xffffe000290d7812 */ /* 0x000fe200078ec0ff */
[C---:B------:R-:W-:Y:S01]  /*8420*/  FMUL R2, R24.reuse, R9 ;  /* 0x0000000918027220 */ /* 0x040fe20000400000 */
[----:B------:R-:W-:Y:S01]  /*8430*/  F2FP.TF32.F32.PACK_B R30, R30 ;  /* 0x0000001eff1e723e */ /* 0x000fe200024050ff */
[----:B------:R-:W-:Y:S01]  /*8440*/  FMUL R9, R24, R16 ;  /* 0x0000001018097220 */ /* 0x000fe20000400000 */
[----:B------:R-:W-:Y:S01]  /*8450*/  F2FP.TF32.F32.PACK_B R31, R31 ;  /* 0x0000001fff1f723e */ /* 0x000fe200024050ff */
[----:B------:R-:W-:Y:S01]  /*8460*/  FFMA R16, R27, R20, R0 ;  /* 0x000000141b107223 */ /* 0x000fe20000000000 */
[----:B------:R-:W-:Y:S01]  /*8470*/  LOP3.LUT R0, R42, 0xffffe000, RZ, 0xc0, !PT ;  /* 0xffffe0002a007812 */ /* 0x000fe200078ec0ff */
[C---:B------:R-:W-:Y:S01]  /*8480*/  FMUL R3, R24.reuse, R10 ;  /* 0x0000000a18037220 */ /* 0x040fe20000400000 */
[C---:B------:R-:W-:Y:S01]  /*8490*/  FMUL R7, R24.reuse, R14 ;  /* 0x0000000e18077220 */ /* 0x040fe20000400000 */
[----:B------:R-:W-:Y:S01]  /*84a0*/  LOP3.LUT R14, R43, 0xffffe000, RZ, 0xc0, !PT ;  /* 0xffffe0002b0e7812 */ /* 0x000fe200078ec0ff */
[----:B------:R-:W-:Y:S01]  /*84b0*/  FMUL R10, R24, R17 ;  /* 0x00000011180a7220 */ /* 0x000fe20000400000 */
[----:B------:R-:W-:Y:S01]  /*84c0*/  F2FP.TF32.F32.PACK_B R16, R16 ;  /* 0x00000010ff10723e */ /* 0x000fe200024050ff */
[----:B------:R-:W-:Y:S01]  /*84d0*/  FFMA R17, R27, R13, R2 ;  /* 0x0000000d1b117223 */ /* 0x000fe20000000002 */
[----:B------:R-:W-:Y:S01]  /*84e0*/  LOP3.LUT R2, R32, 0xffffe000, RZ, 0xc0, !PT ;  /* 0xffffe00020027812 */ /* 0x000fe200078ec0ff */
[----:B------:R-:W-:Y:S01]  /*84f0*/  STS.128 [R56+0x2000], R28 ;  /* 0x0020001c38007388 */ /* 0x000fe20000000c00 */
[----:B------:R-:W-:Y:S01]  /*8500*/  LOP3.LUT R13, R39, 0xffffe000, RZ, 0xc0, !PT ;  /* 0xffffe000270d7812 */ /* 0x000fe200078ec0ff */
[C---:B------:R-:W-:Y:S01]  /*8510*/  FMUL R4, R24.reuse, R11 ;  /* 0x0000000b18047220 */ /* 0x040fe20000400000 */
[----:B------:R-:W-:Y:S01]  /*8520*/  F2FP.TF32.F32.PACK_B R17, R17 ;  /* 0x00000011ff11723e */ /* 0x000fe200024050ff */
[C---:B------:R-:W-:Y:S01]  /*8530*/  FMUL R11, R24.reuse, R18 ;  /* 0x00000012180b7220 */ /* 0x040fe20000400000 */
[----:B------:R-:W-:Y:S01]  /*8540*/  FFMA R18, R27, R0, R3 ;  /* 0x000000001b127223 */ /* 0x000fe20000000003 */
[----:B------:R-:W-:Y:S01]  /*8550*/  LOP3.LUT R0, R33, 0xffffe000, RZ, 0xc0, !PT ;  /* 0xffffe00021007812 */ /* 0x000fe200078ec0ff */
[----:B------:R-:W-:Y:S01]  /*8560*/  FMUL R12, R24, R19 ;  /* 0x00000013180c7220 */ /* 0x000fe20000400000 */
[----:B------:R-:W-:Y:S01]  /*8570*/  LOP3.LUT R3, R34, 0xffffe000, RZ, 0xc0, !PT ;  /* 0xffffe00022037812 */ /* 0x000fe200078ec0ff */
[C---:B------:R-:W-:Y:S01]  /*8580*/  FFMA R19, R27.reuse, R14, R4 ;  /* 0x0000000e1b137223 */ /* 0x040fe20000000004 */
[----:B------:R-:W-:Y:S01]  /*8590*/  FFMA R4, R27, R2, R5 ;  /* 0x000000021b047223 */ /* 0x000fe20000000005 */
[----:B------:R-:W-:Y:S01]  /*85a0*/  LOP3.LUT R2, R35, 0xffffe000, RZ, 0xc0, !PT ;  /* 0xffffe00023027812 */ /* 0x000fe200078ec0ff */
[----:B------:R-:W-:Y:S01]  /*85b0*/  FMUL R8, R24, R15 ;  /* 0x0000000f18087220 */ /* 0x000fe20000400000 */
[----:B------:R-:W-:Y:S01]  /*85c0*/  F2FP.TF32.F32.PACK_B R18, R18 ;  /* 0x00000012ff12723e */ /* 0x000fe200024050ff */
[C---:B------:R-:W-:Y:S01]  /*85d0*/  FFMA R5, R27.reuse, R0, R6 ;  /* 0x000000001b057223 */ /* 0x040fe20000000006 */
[----:B------:R-:W-:Y:S01]  /*85e0*/  F2FP.TF32.F32.PACK_B R19, R19 ;  /* 0x00000013ff13723e */ /* 0x000fe200024050ff */
[C---:B------:R-:W-:Y:S01]  /*85f0*/  FFMA R6, R27.reuse, R3, R7 ;  /* 0x000000031b067223 */ /* 0x040fe20000000007 */
[----:B------:R-:W-:Y:S01]  /*8600*/  FFMA R7, R27, R2, R8 ;  /* 0x000000021b077223 */ /* 0x000fe20000000008 */
[----:B------:R-:W-:Y:S02]  /*8610*/  LOP3.LUT R0, R36, 0xffffe000, RZ, 0xc0, !PT ;  /* 0xffffe00024007812 */ /* 0x000fe400078ec0ff */
[----:B------:R-:W-:Y:S01]  /*8620*/  STS.128 [R67+0x2010], R16 ;  /* 0x0020101043007388 */ /* 0x000fe20000000c00 */
[----:B------:R-:W-:Y:S02]  /*8630*/  LOP3.LUT R2, R37, 0xffffe000, RZ, 0xc0, !PT ;  /* 0xffffe00025027812 */ /* 0x000fe400078ec0ff */
[----:B------:R-:W-:Y:S01]  /*8640*/  LOP3.LUT R3, R38, 0xffffe000, RZ, 0xc0, !PT ;  /* 0xffffe00026037812 */ /* 0x000fe200078ec0ff */
[C---:B------:R-:W-:Y:S01]  /*8650*/  FFMA R8, R27.reuse, R0, R9 ;  /* 0x000000001b087223 */ /* 0x040fe20000000009 */
[----:B------:R-:W-:Y:S01]  /*8660*/  F2FP.TF32.F32.PACK_B R4, R4 ;  /* 0x00000004ff04723e */ /* 0x000fe200024050ff */
[C---:B------:R-:W-:Y:S01]  /*8670*/  FFMA R9, R27.reuse, R2, R10 ;  /* 0x000000021b097223 */ /* 0x040fe2000000000a */
[----:B------:R-:W-:Y:S01]  /*8680*/  F2FP.TF32.F32.PACK_B R5, R5 ;  /* 0x00000005ff05723e */ /* 0x000fe200024050ff */
[C---:B------:R-:W-:Y:S01]  /*8690*/  FFMA R10, R27.reuse, R3, R11 ;  /* 0x000000031b0a7223 */ /* 0x040fe2000000000b */
[----:B------:R-:W-:Y:S01]  /*86a0*/  F2FP.TF32.F32.PACK_B R6, R6 ;  /* 0x00000006ff06723e */ /* 0x000fe200024050ff */
[----:B------:R-:W-:Y:S01]  /*86b0*/  FFMA R11, R27, R13, R12 ;  /* 0x0000000d1b0b7223 */ /* 0x000fe2000000000c */
[----:B------:R-:W-:Y:S01]  /*86c0*/  F2FP.TF32.F32.PACK_B R7, R7 ;  /* 0x00000007ff07723e */ /* 0x000fe200024050ff */
[----:B------:R-:W-:Y:S01]  /*86d0*/  IMAD.U32 R0, RZ, RZ, UR51 ;  /* 0x00000033ff007e24 */ /* 0x000fe2000f8e00ff */
[----:B------:R-:W-:Y:S02]  /*86e0*/  F2FP.TF32.F32.PACK_B R8, R8 ;  /* 0x00000008ff08723e */ /* 0x000fe400024050ff */
[----:B------:R-:W-:Y:S01]  /*86f0*/  F2FP.TF32.F32.PACK_B R9, R9 ;  /* 0x00000009ff09723e */ /* 0x000fe200024050ff */
[----:B------:R2:W-:Y:S01]  /*8700*/  STS.128 [R66+0x2020], R4 ;  /* 0x0020200442007388 */ /* 0x0005e20000000c00 */
[----:B------:R-:W-:Y:S02]  /*8710*/  F2FP.TF32.F32.PACK_B R10, R10 ;  /* 0x0000000aff0a723e */ /* 0x000fe400024050ff */
[----:B------:R-:W-:Y:S02]  /*8720*/  F2FP.TF32.F32.PACK_B R11, R11 ;  /* 0x0000000bff0b723e */ /* 0x000fe400024050ff */
[----:B------:R-:W-:Y:S02]  /*8730*/  @P6 LEA R0, R0, UR49, 0x3 ;  /* 0x0000003100006c11 */ /* 0x000fe4000f8e18ff */
[----:B------:R-:W-:Y:S01]  /*8740*/  @P6 SHF.L.U32 R2, R55, 0x1f, RZ ;  /* 0x0000001f37026819 */ /* 0x000fe200000006ff */
[----:B------:R4:W-:Y:S02]  /*8750*/  STS.128 [R71+0x2030], R8 ;  /* 0x0020300847007388 */ /* 0x0009e40000000c00 */
[----:B------:R-:W-:Y:S05]  /*8760*/  @P6 VIADD R0, R0, 0xb0 ;  /* 0x000000b000006836 */ /* 0x000fea0000000000 */
[----:B-1----:R-:W-:Y:S01]  /*8770*/  @P6 PRMT R0, R76, 0x654, R0 ;  /* 0x000006544c006816 */ /* 0x002fe20000000000 */
[----:B------:R-:W-:Y:S01]  /*8780*/  @!PT LDS RZ, [RZ] ;  /* 0x00000000fffff984 */ /* 0x000fe20000000800 */
[----:B------:R-:W-:Y:S01]  /*8790*/  @!PT LDS RZ, [RZ] ;  /* 0x00000000fffff984 */ /* 0x000fe20000000800 */
[----:B------:R-:W-:Y:S01]  /*87a0*/  @!PT LDS RZ, [RZ] ;  /* 0x00000000fffff984 */ /* 0x000fe20000000800 */
[----:B------:R-:W-:Y:S01]  /*87b0*/  @!PT LDS RZ, [RZ] ;  /* 0x00000000fffff984 */ /* 0x000fe20000000800 */
[----:B------:R1:W-:Y:S06]  /*87c0*/  MEMBAR.ALL.CTA ;  /* 0x0000000000007992 */ /* 0x0003ec0000008000 */
[----:B-1----:R-:W1:Y:S01]  /*87d0*/  FENCE.VIEW.ASYNC.S ;  /* 0x00000000000073c6 */ /* 0x002e620000000000 */
[----:B--2---:R-:W-:Y:S01]  /*87e0*/  LEA R6, R73, UR49, 0x3 ;  /* 0x0000003149067c11 */ /* 0x004fe2000f8e18ff */
[----:B-1----:R-:W-:Y:S06]  /*87f0*/  BAR.SYNC.DEFER_BLOCKING 0x1, 0x80 ;  /* 0x0042000000007b1d */ /* 0x002fec0000010000 */
[----:B------:R-:W-:Y:S05]  /*8800*/  @P0 BRA `(.L_x_125) ;  /* 0x0000000000200947 */ /* 0x000fea0003800000 */
[----:B------:R-:W1:Y:S01]  /*8810*/  LDCU.64 UR6, c[0x0][0x348] ;  /* 0x00006900ff0677ac */ /* 0x000e620008000a00 */
[----:B------:R-:W-:Y:S02]  /*8820*/  UIADD3 UR40, UPT, UPT, UR49, 0x2200, URZ ;  /* 0x0000220031287890 */ /* 0x000fe4000fffe0ff */
[----:B------:R-:W-:Y:S02]  /*8830*/  UIADD3 UR41, UPT, UPT, UR52, 0x10, URZ ;  /* 0x0000001034297890 */ /* 0x000fe4000fffe0ff */
[----:B-1----:R-:W-:Y:S04]  /*8840*/  UIADD3 UR4, UP0, UPT, UR6, 0x680, URZ ;  /* 0x0000068006047890 */ /* 0x002fe8000ff1e0ff */
[----:B------:R-:W-:Y:S09]  /*8850*/  UIADD3.X UR5, UPT, UPT, URZ, UR7, URZ, UP0, !UPT ;  /* 0x00000007ff057290 */ /* 0x000ff200087fe4ff */
[----:B------:R1:W-:Y:S01]  /*8860*/  UTMASTG.4D [UR40], [UR4] ;  /* 0x00000028040073b5 */ /* 0x0003e20008018000 */
[----:B------:R0:W-:Y:S01]  /*8870*/  UTMACMDFLUSH ;  /* 0x00000000000079b7 */ /* 0x0001e20000000000 */
[----:B-1----:R-:W-:Y:S04]  /*8880*/  DEPBAR.LE SB0, 0x1 ;  /* 0x000080400000791a */ /* 0x002fe80000000000 */
.L_x_125:
[----:B------:R-:W-:Y:S05]  /*8890*/  BSYNC.RECONVERGENT B0 ;  /* 0x0000000000007941 */ /* 0x000fea0003800200 */
.L_x_124:
[----:B------:R-:W-:Y:S01]  /*88a0*/  BAR.SYNC.DEFER_BLOCKING 0x1, 0x80 ;  /* 0x0042000000007b1d */ /* 0x000fe20000010000 */
[----:B------:R-:W-:Y:S04]  /*88b0*/  UIADD3 UR4, UPT, UPT, UR51, 0x1, URZ ;  /* 0x0000000133047890 */ /* 0x000fe8000fffe0ff */
[----:B------:R-:W-:Y:S04]  /*88c0*/  UISETP.NE.AND UP0, UPT, UR4, 0x4, UPT ;  /* 0x000000040400788c */ /* 0x000fe8000bf05270 */
[----:B------:R-:W-:Y:S01]  /*88d0*/  USEL UR50, UR4, URZ, UP0 ;  /* 0x000000ff04327287 */ /* 0x000fe20008000000 */
[----:B------:R1:W-:Y:S01]  /*88e0*/  @P6 SYNCS.ARRIVE.TRANS64.RED.A1T0 RZ, [R0+URZ], RZ ;  /* 0x000000ff00ff69a7 */ /* 0x0003e200081004ff */
[----:B------:R-:W-:Y:S01]  /*88f0*/  BSSY B1, `(.L_x_126) ;  /* 0x0000017000017945 */ /* 0x000fe20003800000 */
[----:B------:R-:W2:Y:S02]  /*8900*/  @P6 SYNCS.PHASECHK.TRANS64.TRYWAIT P0, [R6+URZ+0x90], R2 ;  /* 0x00009002060065a7 */ /* 0x000ea400080011ff */
[----:B--2---:R-:W-:Y:S01]  /*8910*/  @P6 SEL R74, RZ, 0x1, !P0 ;  /* 0x00000001ff4a6807 */ /* 0x004fe20004000000 */
[----:B-1----:R-:W-:Y:S06]  /*8920*/  @!P6 BRA `(.L_x_127) ;  /* 0x00000000004ce947 */ /* 0x002fec0003800000 */
        /* <DEDUP_REMOVED lines=9> */
[----:B------:R-:W-:Y:S04]  /*89c0*/  SHF.L.U32 R5, R55, 0x1f, RZ ;  /* 0x0000001f37057819 */ /* 0x000fe800000006ff */
[----:B------:R-:W1:Y:S02]  /*89d0*/  SYNCS.PHASECHK.TRANS64.TRYWAIT P0, [R6+URZ+0x90], R5 ;  /* 0x00009005060075a7 */ /* 0x000e6400080011ff */
[----:B-1----:R-:W-:Y:S05]  /*89e0*/  @!P0 BRA `(.L_x_130) ;  /* 0x0000002000448947 */ /* 0x002fea0003800000 */
.L_x_129:
[----:B------:R-:W-:Y:S05]  /*89f0*/  BSYNC B0 ;  /* 0x0000000000007941 */ /* 0x000fea0003800000 */
.L_x_128:
[----:B------:R-:W-:Y:S02]  /*8a00*/  ISETP.NE.AND P0, PT, R75, RZ, PT ;  /* 0x000000ff4b00720c */ /* 0x000fe40003f05270 */
[----:B------:R-:W-:Y:S11]  /*8a10*/  IADD3 R73, PT, PT, R73, 0x1, RZ ;  /* 0x0000000149497810 */ /* 0x000ff60007ffe0ff */
[----:B------:R2:W1:Y:S04]  /*8a20*/  @P0 LDS.128 R44, [R4] ;  /* 0x00000000042c0984 */ /* 0x0004680000000c00 */
[----:B------:R2:W1:Y:S04]  /*8a30*/  @P0 LDS.128 R40, [R3+0x10] ;  /* 0x0000100003280984 */ /* 0x0004680000000c00 */
[----:B------:R2:W1:Y:S04]  /*8a40*/  @P0 LDS.128 R32, [R2+0x20] ;  /* 0x0000200002200984 */ /* 0x0004680000000c00 */
[----:B------:R2:W1:Y:S02]  /*8a50*/  @P0 LDS.128 R36, [R0+0x30] ;  /* 0x0000300000240984 */ /* 0x0004640000000c00 */
.L_x_127:
[----:B------:R-:W-:Y:S05]  /*8a60*/  BSYNC B1 ;  /* 0x0000000000017941 */ /* 0x000fea0003800000 */
.L_x_126:
[----:B--2---:R-:W-:Y:S05]  /*8a70*/  VIADD R0, R25, 0x20 ;  /* 0x0000002019007836 */ /* 0x004fea0000000000 */
[----:B------:R-:W-:Y:S04]  /*8a80*/  SHF.R.U32.HI R0, RZ, 0x15, R0 ;  /* 0x00000015ff007819 */ /* 0x000fe80000011600 */
[----:B------:R-:W-:Y:S11]  /*8a90*/  LOP3.LUT P0, RZ, R0, 0x3, R60, 0x48, !PT ;  /* 0x0000000300ff7812 */ /* 0x000ff6000780483c */
[----:B------:R-:W-:Y:S02]  /*8aa0*/  @!UPT UIADD3 URZ, UPT, UPT, URZ, URZ, URZ ;  /* 0x000000fffffff290 */ /* 0x000fe4000fffe0ff */
[----:B------:R-:W-:Y:S05]  /*8ab0*/  @!P0 BRA `(.L_x_131) ;  /* 0x0000000000408947 */ /* 0x000fea0003800000 */
[----:B------:R-:W1:Y:S01]  /*8ac0*/  LDCU.64 UR8, c[0x4][0x70] ;  /* 0x01000e00ff0877ac */ /* 0x000e620008000a00 */
[----:B------:R-:W-:Y:S01]  /*8ad0*/  MOV R3, 0x0 ;  /* 0x0000000000037802 */ /* 0x000fe20000000f00 */
[----:B------:R-:W-:Y:S02]  /*8ae0*/  HFMA2 R12, -RZ, RZ, 0, 5.9604644775390625e-08 ;  /* 0x00000001ff0c7431 */ /* 0x000fe400000001ff */
[----:B----4-:R-:W-:Y:S02]  /*8af0*/  IMAD.MOV.U32 R8, RZ, RZ, 0x192 ;  /* 0x00000192ff087424 */ /* 0x010fe400078e00ff */
[----:B------:R-:W-:Y:S01]  /*8b00*/  IMAD.MOV.U32 R13, RZ, RZ, RZ ;  /* 0x000000ffff0d7224 */ /* 0x000fe200078e00ff */
[----:B------:R-:W2:Y:S01]  /*8b10*/  LDCU.64 UR6, c[0x4][0x78] ;  /* 0x01000f00ff0677ac */ /* 0x000ea20008000a00 */
[----:B------:R-:W4:Y:S01]  /*8b20*/  LDC.64 R2, c[0x4][R3] ;  /* 0x0100000003027b82 */ /* 0x000f220000000a00 */
        /* <DEDUP_REMOVED lines=9> */
.L_x_131:
[----:B-1----:R-:W-:Y:S01]  /*8bc0*/  LOP3.LUT R3, R44, 0xffffe000, RZ, 0xc0, !PT ;  /* 0xffffe0002c037812 */ /* 0x002fe200078ec0ff */
[----:B------:R-:W-:Y:S05]  /*8bd0*/  WARPSYNC.ALL ;  /* 0x0000000000007948 */ /* 0x000fea0003800000 */
[----:B------:R-:W-:Y:S01]  /*8be0*/  R2UR UR4, R25 ;  /* 0x00000000190472ca */ /* 0x000fe200000e0000 */
[----:B------:R-:W-:Y:S01]  /*8bf0*/  BSSY.RECONVERGENT B0, `(.L_x_132) ;  /* 0x000005d000007945 */ /* 0x000fe20003800200 */
[----:B------:R-:W-:Y:S02]  /*8c00*/  LOP3.LUT R20, R40, 0xffffe000, RZ, 0xc0, !PT ;  /* 0xffffe00028147812 */ /* 0x000fe400078ec0ff */
[----:B------:R-:W-:Y:S02]  /*8c10*/  LOP3.LUT R21, R41, 0xffffe000, RZ, 0xc0, !PT ;  /* 0xffffe00029157812 */ /* 0x000fe400078ec0ff */
[----:B------:R-:W-:Y:S02]  /*8c20*/  LOP3.LUT R26, R42, 0xffffe000, RZ, 0xc0, !PT ;  /* 0xffffe0002a1a7812 */ /* 0x000fe400078ec0ff */
[----:B------:R-:W-:Y:S02]  /*8c30*/  ISETP.NE.AND P6, PT, R70, RZ, PT ;  /* 0x000000ff4600720c */ /* 0x000fe40003fc5270 */
[----:B------:R-:W-:Y:S03]  /*8c40*/  ISETP.NE.AND P0, PT, R58, RZ, PT ;  /* 0x000000ff3a00720c */ /* 0x000fe60003f05270 */
[----:B----4-:R-:W1:Y:S02]  /*8c50*/  LDTM.x16 R4, tmem[UR4+0x20] ;  /* 0x00002004000479ee */ /* 0x010e640008240000 */
[C---:B-1----:R-:W-:Y:S01]  /*8c60*/  FMUL R0, R24.reuse, R4 ;  /* 0x0000000418007220 */ /* 0x042fe20000400000 */
        /* <DEDUP_REMOVED lines=13> */
[C---:B------:R-:W-:Y:S01]  /*8d40*/  FFMA R31, R27.reuse, R4, R2 ;  /* 0x000000041b1f7223 */ /* 0x040fe20000000002 */
[C---:B------:R-:W-:Y:S01]  /*8d50*/  FMUL R2, R24.reuse, R9 ;  /* 0x0000000918027220 */ /* 0x040fe20000400000 */
[C---:B------:R-:W-:Y:S01]  /*8d60*/  FMUL R9, R24.reuse, R16 ;  /* 0x0000001018097220 */ /* 0x040fe20000400000 */
[----:B------:R-:W-:Y:S01]  /*8d70*/  F2FP.TF32.F32.PACK_B R30, R30 ;  /* 0x0000001eff1e723e */ /* 0x000fe200024050ff */
[----:B------:R-:W-:Y:S01]  /*8d80*/  FFMA R16, R27, R20, R0 ;  /* 0x000000141b107223 */ /* 0x000fe20000000000 */
[----:B------:R-:W-:Y:S01]  /*8d90*/  LOP3.LUT R0, R43, 0xffffe000, RZ, 0xc0, !PT ;  /* 0xffffe0002b007812 */ /* 0x000fe200078ec0ff */
[C---:B------:R-:W-:Y:S01]  /*8da0*/  FMUL R3, R24.reuse, R10 ;  /* 0x0000000a18037220 */ /* 0x040fe20000400000 */
[----:B------:R-:W-:Y:S01]  /*8db0*/  F2FP.TF32.F32.PACK_B R31, R31 ;  /* 0x0000001fff1f723e */ /* 0x000fe200024050ff */
[C---:B------:R-:W-:Y:S01]  /*8dc0*/  FMUL R4, R24.reuse, R11 ;  /* 0x0000000b18047220 */ /* 0x040fe20000400000 */
[----:B------:R-:W-:Y:S01]  /*8dd0*/  F2FP.TF32.F32.PACK_B R16, R16 ;  /* 0x00000010ff10723e */ /* 0x000fe200024050ff */
[----:B------:R-:W-:Y:S01]  /*8de0*/  FMUL R10, R24, R17 ;  /* 0x00000011180a7220 */ /* 0x000fe20000400000 */
[C---:B------:R-:W-:Y:S01]  /*8df0*/  FFMA R17, R27.reuse, R21, R2 ;  /* 0x000000151b117223 */ /* 0x040fe20000000002 */
[----:B------:R-:W-:Y:S01]  /*8e00*/  LOP3.LUT R2, R32, 0xffffe000, RZ, 0xc0, !PT ;  /* 0xffffe00020027812 */ /* 0x000fe200078ec0ff */
[----:B------:R1:W-:Y:S01]  /*8e10*/  STS.128 [R56+0x4000], R28 ;  /* 0x0040001c38007388 */ /* 0x0003e20000000c00 */
[C---:B------:R-:W-:Y:S01]  /*8e20*/  FMUL R11, R24.reuse, R18 ;  /* 0x00000012180b7220 */ /* 0x040fe20000400000 */
[----:B------:R-:W-:Y:S01]  /*8e30*/  FFMA R18, R27, R26, R3 ;  /* 0x0000001a1b127223 */ /* 0x000fe20000000003 */
[----:B------:R-:W-:Y:S01]  /*8e40*/  LOP3.LUT R3, R33, 0xffffe000, RZ, 0xc0, !PT ;  /* 0xffffe00021037812 */ /* 0x000fe200078ec0ff */
[C---:B------:R-:W-:Y:S01]  /*8e50*/  FMUL R12, R24.reuse, R19 ;  /* 0x00000013180c7220 */ /* 0x040fe20000400000 */
[----:B------:R-:W-:Y:S01]  /*8e60*/  F2FP.TF32.F32.PACK_B R17, R17 ;  /* 0x00000011ff11723e */ /* 0x000fe200024050ff */
[----:B------:R-:W-:Y:S01]  /*8e70*/  FFMA R19, R27, R0, R4 ;  /* 0x000000001b137223 */ /* 0x000fe20000000004 */
[----:B------:R-:W-:Y:S01]  /*8e80*/  F2FP.TF32.F32.PACK_B R18, R18 ;  /* 0x00000012ff12723e */ /* 0x000fe200024050ff */
[----:B------:R-:W-:Y:S01]  /*8e90*/  FMUL R6, R24, R13 ;  /* 0x0000000d18067220 */ /* 0x000fe20000400000 */
[----:B------:R-:W-:Y:S01]  /*8ea0*/  LOP3.LUT R13, R34, 0xffffe000, RZ, 0xc0, !PT ;  /* 0xffffe000220d7812 */ /* 0x000fe200078ec0ff */
[C---:B------:R-:W-:Y:S01]  /*8eb0*/  FMUL R7, R24.reuse, R14 ;  /* 0x0000000e18077220 */ /* 0x040fe20000400000 */
[----:B------:R-:W-:Y:S01]  /*8ec0*/  LOP3.LUT R14, R35, 0xffffe000, RZ, 0xc0, !PT ;  /* 0xffffe000230e7812 */ /* 0x000fe200078ec0ff */
[----:B------:R-:W-:Y:S01]  /*8ed0*/  FMUL R8, R24, R15 ;  /* 0x0000000f18087220 */ /* 0x000fe20000400000 */
[----:B------:R-:W-:Y:S01]  /*8ee0*/  F2FP.TF32.F32.PACK_B R19, R19 ;  /* 0x00000013ff13723e */ /* 0x000fe200024050ff */
[C---:B------:R-:W-:Y:S01]  /*8ef0*/  FFMA R4, R27.reuse, R2, R5 ;  /* 0x000000021b047223 */ /* 0x040fe20000000005 */
[C---:B------:R-:W-:Y:S01]  /*8f00*/  FFMA R5, R27.reuse, R3, R6 ;  /* 0x000000031b057223 */ /* 0x040fe20000000006 */
[C---:B------:R-:W-:Y:S01]  /*8f10*/  FFMA R6, R27.reuse, R13, R7 ;  /* 0x0000000d1b067223 */ /* 0x040fe20000000007 */
[----:B------:R-:W-:Y:S01]  /*8f20*/  FFMA R7, R27, R14, R8 ;  /* 0x0000000e1b077223 */ /* 0x000fe20000000008 */
[----:B------:R1:W-:Y:S01]  /*8f30*/  STS.128 [R67+0x4010], R16 ;  /* 0x0040101043007388 */ /* 0x0003e20000000c00 */
[----:B------:R-:W-:Y:S01]  /*8f40*/  LOP3.LUT R0, R36, 0xffffe000, RZ, 0xc0, !PT ;  /* 0xffffe00024007812 */ /* 0x000fe200078ec0ff */
[----:B------:R-:W-:Y:S01]  /*8f50*/  IMAD.U32 R14, RZ, RZ, UR50 ;  /* 0x00000032ff0e7e24 */ /* 0x000fe2000f8e00ff */
[----:B------:R-:W-:Y:S02]  /*8f60*/  LOP3.LUT R2, R37, 0xffffe000, RZ, 0xc0, !PT ;  /* 0xffffe00025027812 */ /* 0x000fe400078ec0ff */
        /* <DEDUP_REMOVED lines=14> */
[----:B------:R-:W-:Y:S02]  /*9050*/  F2FP.TF32.F32.PACK_B R11, R11 ;  /* 0x0000000bff0b723e */ /* 0x000fe400024050ff */
[----:B------:R-:W-:Y:S02]  /*9060*/  @P6 LEA R14, R14, UR49, 0x3 ;  /* 0x000000310e0e6c11 */ /* 0x000fe4000f8e18ff */
[----:B------:R-:W-:Y:S01]  /*9070*/  LEA R0, R73, UR49, 0x3 ;  /* 0x0000003149007c11 */ /* 0x000fe2000f8e18ff */
[----:B------:R1:W-:Y:S01]  /*9080*/  STS.128 [R71+0x4030], R8 ;  /* 0x0040300847007388 */ /* 0x0003e20000000c00 */
[----:B------:R-:W-:Y:S01]  /*9090*/  @P6 SHF.L.U32 R2, R55, 0x1f, RZ ;  /* 0x0000001f37026819 */ /* 0x000fe200000006ff */
[----:B------:R-:W-:Y:S05]  /*90a0*/  @P6 VIADD R14, R14, 0xb0 ;  /* 0x000000b00e0e6836 */ /* 0x000fea0000000000 */
[----:B------:R-:W-:Y:S01]  /*90b0*/  @P6 PRMT R14, R76, 0x654, R14 ;  /* 0x000006544c0e6816 */ /* 0x000fe2000000000e */
[----:B------:R-:W-:Y:S01]  /*90c0*/  @!PT LDS RZ, [RZ] ;  /* 0x00000000fffff984 */ /* 0x000fe20000000800 */
[----:B------:R-:W-:Y:S01]  /*90d0*/  @!PT LDS RZ, [RZ] ;  /* 0x00000000fffff984 */ /* 0x000fe20000000800 */
[----:B------:R-:W-:Y:S01]  /*90e0*/  @!PT LDS RZ, [RZ] ;  /* 0x00000000fffff984 */ /* 0x000fe20000000800 */
[----:B------:R-:W-:Y:S01]  /*90f0*/  @!PT LDS RZ, [RZ] ;  /* 0x00000000fffff984 */ /* 0x000fe20000000800 */
[----:B------:R2:W-:Y:S06]  /*9100*/  MEMBAR.ALL.CTA ;  /* 0x0000000000007992 */ /* 0x0005ec0000008000 */
[----:B--2---:R-:W2:Y:S02]  /*9110*/  FENCE.VIEW.ASYNC.S ;  /* 0x00000000000073c6 */ /* 0x004ea40000000000 */
[----:B--2---:R-:W-:Y:S06]  /*9120*/  BAR.SYNC.DEFER_BLOCKING 0x1, 0x80 ;  /* 0x0042000000007b1d */ /* 0x004fec0000010000 */
[----:B------:R-:W-:Y:S05]  /*9130*/  @P0 BRA `(.L_x_133) ;  /* 0x0000000000200947 */ /* 0x000fea0003800000 */
[----:B------:R-:W2:Y:S01]  /*9140*/  LDCU.64 UR6, c[0x0][0x348] ;  /* 0x00006900ff0677ac */ /* 0x000ea20008000a00 */
[----:B------:R-:W-:Y:S02]  /*9150*/  UIADD3 UR40, UPT, UPT, UR49, 0x4200, URZ ;  /* 0x0000420031287890 */ /* 0x000fe4000fffe0ff */
[----:B------:R-:W-:Y:S02]  /*9160*/  UIADD3 UR41, UPT, UPT, UR52, 0x20, URZ ;  /* 0x0000002034297890 */ /* 0x000fe4000fffe0ff */
[----:B--2---:R-:W-:Y:S04]  /*9170*/  UIADD3 UR4, UP0, UPT, UR6, 0x680, URZ ;  /* 0x0000068006047890 */ /* 0x004fe8000ff1e0ff */
[----:B------:R-:W-:Y:S09]  /*9180*/  UIADD3.X UR5, UPT, UPT, URZ, UR7, URZ, UP0, !UPT ;  /* 0x00000007ff057290 */ /* 0x000ff200087fe4ff */
[----:B------:R2:W-:Y:S01]  /*9190*/  UTMASTG.4D [UR40], [UR4] ;  /* 0x00000028040073b5 */ /* 0x0005e20008018000 */
[----:B------:R0:W-:Y:S01]  /*91a0*/  UTMACMDFLUSH ;  /* 0x00000000000079b7 */ /* 0x0001e20000000000 */
[----:B--2---:R-:W-:Y:S04]  /*91b0*/  DEPBAR.LE SB0, 0x1 ;  /* 0x000080400000791a */ /* 0x004fe80000000000 */
.L_x_133:
[----:B------:R-:W-:Y:S05]  /*91c0*/  BSYNC.RECONVERGENT B0 ;  /* 0x0000000000007941 */ /* 0x000fea0003800200 */
.L_x_132:
[----:B------:R-:W-:Y:S01]  /*91d0*/  BAR.SYNC.DEFER_BLOCKING 0x1, 0x80 ;  /* 0x0042000000007b1d */ /* 0x000fe20000010000 */
[----:B------:R-:W-:Y:S04]  /*91e0*/  UIADD3 UR4, UPT, UPT, UR50, 0x1, URZ ;  /* 0x0000000132047890 */ /* 0x000fe8000fffe0ff */
[----:B------:R-:W-:Y:S04]  /*91f0*/  UISETP.NE.AND UP0, UPT, UR4, 0x4, UPT ;  /* 0x000000040400788c */ /* 0x000fe8000bf05270 */
[----:B------:R-:W-:Y:S01]  /*9200*/  USEL UR51, UR4, URZ, UP0 ;  /* 0x000000ff04337287 */ /* 0x000fe20008000000 */
[----:B------:R2:W-:Y:S01]  /*9210*/  @P6 SYNCS.ARRIVE.TRANS64.RED.A1T0 RZ, [R14+URZ], RZ ;  /* 0x000000ff0eff69a7 */ /* 0x0005e200081004ff */
[----:B------:R-:W-:Y:S01]  /*9220*/  BSSY B1, `(.L_x_134) ;  /* 0x0000017000017945 */ /* 0x000fe20003800000 */
[----:B------:R-:W4:Y:S02]  /*9230*/  @P6 SYNCS.PHASECHK.TRANS64.TRYWAIT P0, [R0+URZ+0x90], R2 ;  /* 0x00009002000065a7 */ /* 0x000f2400080011ff */
[----:B----4-:R-:W-:Y:S01]  /*9240*/  @P6 SEL R74, RZ, 0x1, !P0 ;  /* 0x00000001ff4a6807 */ /* 0x010fe20004000000 */
[----:B--2---:R-:W-:Y:S06]  /*9250*/  @!P6 BRA `(.L_x_135) ;  /* 0x00000000004ce947 */ /* 0x004fec0003800000 */
[----:B------:R-:W-:Y:S01]  /*9260*/  ISETP.NE.AND P0, PT, R74, RZ, PT ;  /* 0x000000ff4a00720c */ /* 0x000fe20003f05270 */
[----:B------:R-:W-:Y:S01]  /*9270*/  BSSY B0, `(.L_x_136) ;  /* 0x000000b000007945 */ /* 0x000fe20003800000 */
[----:B------:R-:W-:Y:S11]  /*9280*/  ISETP.NE.AND P1, PT, R75, RZ, PT ;  /* 0x000000ff4b00720c */ /* 0x000ff60003f25270 */
[----:B------:R-:W-:Y:S02]  /*9290*/  @!UPT UIADD3 URZ, UPT, UPT, URZ, URZ, URZ ;  /* 0x000000fffffff290 */ /* 0x000fe4000fffe0ff */
[C---:B-1----:R-:W-:Y:S01]  /*92a0*/  @P1 IMAD R4, R73.reuse, 0x2000, R56 ;  /* 0x0000200049041824 */ /* 0x042fe200078e0238 */
[C---:B------:R-:W-:Y:S01]  /*92b0*/  @P1 LEA R2, R73.reuse, R66, 0xd ;  /* 0x0000004249021211 */ /* 0x040fe200078e68ff */
[C---:B------:R-:W-:Y:S02]  /*92c0*/  @P1 IMAD R3, R73.reuse, 0x2000, R67 ;  /* 0x0000200049031824 */ /* 0x040fe400078e0243 */
[----:B------:R-:W-:Y:S01]  /*92d0*/  @P1 IMAD R73, R73, 0x2000, R71 ;  /* 0x0000200049491824 */ /* 0x000fe200078e0247 */
[----:B------:R-:W-:Y:S06]  /*92e0*/  @P0 BRA `(.L_x_137) ;  /* 0x00000000000c0947 */ /* 0x000fec0003800000 */
[----:B------:R-:W-:Y:S04]  /*92f0*/  SHF.L.U32 R5, R55, 0x1f, RZ ;  /* 0x0000001f37057819 */ /* 0x000fe800000006ff */
[----:B------:R-:W1:Y:S02]  /*9300*/  SYNCS.PHASECHK.TRANS64.TRYWAIT P0, [R0+URZ+0x90], R5 ;  /* 0x00009005000075a7 */ /* 0x000e6400080011ff */
[----:B-1----:R-:W-:Y:S05]  /*9310*/  @!P0 BRA `(.L_x_138) ;  /* 0x00000018000c8947 */ /* 0x002fea0003800000 */
.L_x_137:
[----:B------:R-:W-:Y:S05]  /*9320*/  BSYNC B0 ;  /* 0x0000000000007941 */ /* 0x000fea0003800000 */
.L_x_136:
[----:B------:R-:W-:Y:S11]  /*9330*/  ISETP.NE.AND P0, PT, R75, RZ, PT ;  /* 0x000000ff4b00720c */ /* 0x000ff60003f05270 */
[----:B------:R-:W-:Y:S02]  /*9340*/  @!UPT UIADD3 URZ, UPT, UPT, URZ, URZ, URZ ;  /* 0x000000fffffff290 */ /* 0x000fe4000fffe0ff */
[----:B------:R2:W4:Y:S04]  /*9350*/  @P0 LDS.128 R44, [R4] ;  /* 0x00000000042c0984 */ /* 0x0005280000000c00 */
[----:B------:R2:W1:Y:S04]  /*9360*/  @P0 LDS.128 R40, [R3+0x10] ;  /* 0x0000100003280984 */ /* 0x0004680000000c00 */
[----:B------:R2:W1:Y:S04]  /*9370*/  @P0 LDS.128 R32, [R2+0x20] ;  /* 0x0000200002200984 */ /* 0x0004680000000c00 */
[----:B------:R2:W1:Y:S02]  /*9380*/  @P0 LDS.128 R36, [R73+0x30] ;  /* 0x0000300049240984 */ /* 0x0004640000000c00 */
.L_x_135:
[----:B------:R-:W-:Y:S05]  /*9390*/  BSYNC B1 ;  /* 0x0000000000017941 */ /* 0x000fea0003800000 */
.L_x_134:
        /* <DEDUP_REMOVED lines=21> */
.L_x_139:
[----:B------:R-:W-:Y:S01]  /*94f0*/  ISETP.NE.AND P0, PT, R58, RZ, PT ;  /* 0x000000ff3a00720c */ /* 0x000fe20003f05270 */
[----:B------:R-:W-:Y:S05]  /*9500*/  WARPSYNC.ALL ;  /* 0x0000000000007948 */ /* 0x000fea0003800000 */
[----:B------:R-:W-:Y:S01]  /*9510*/  R2UR UR4, R25 ;  /* 0x00000000190472ca */ /* 0x000fe200000e0000 */
[----:B------:R-:W-:Y:S01]  /*9520*/  VIADD R72, R72, 0x100 ;  /* 0x0000010048487836 */ /* 0x000fe20000000000 */
[----:B----4-:R-:W-:Y:S01]  /*9530*/  LOP3.LUT R0, R44, 0xffffe000, RZ, 0xc0, !PT ;  /* 0xffffe0002c007812 */ /* 0x010fe200078ec0ff */
[----:B------:R-:W-:Y:S01]  /*9540*/  BSSY.RECONVERGENT B0, `(.L_x_140) ;  /* 0x0000058000007945 */ /* 0x000fe20003800200 */
[----:B--2---:R-:W-:Y:S02]  /*9550*/  LOP3.LUT R2, R45, 0xffffe000, RZ, 0xc0, !PT ;  /* 0xffffe0002d027812 */ /* 0x004fe400078ec0ff */
[----:B------:R-:W-:Y:S02]  /*9560*/  LOP3.LUT R3, R46, 0xffffe000, RZ, 0xc0, !PT ;  /* 0xffffe0002e037812 */ /* 0x000fe400078ec0ff */
[----:B------:R-:W-:Y:S02]  /*9570*/  LOP3.LUT R20, R47, 0xffffe000, RZ, 0xc0, !PT ;  /* 0xffffe0002f147812 */ /* 0x000fe400078ec0ff */
[----:B------:R-:W-:Y:S02]  /*9580*/  LOP3.LUT R21, R40, 0xffffe000, RZ, 0xc0, !PT ;  /* 0xffffe00028157812 */ /* 0x000fe400078ec0ff */
[----:B------:R-:W-:Y:S01]  /*9590*/  LOP3.LUT R25, R41, 0xffffe000, RZ, 0xc0, !PT ;  /* 0xffffe00029197812 */ /* 0x000fe200078ec0ff */
[----:B------:R-:W1:Y:S01]  /*95a0*/  LDTM.x16 R4, tmem[UR4+0x30] ;  /* 0x00003004000479ee */ /* 0x000e620008240000 */
[----:B------:R-:W-:Y:S01]  /*95b0*/  LOP3.LUT R26, R42, 0xffffe000, RZ, 0xc0, !PT ;  /* 0xffffe0002a1a7812 */ /* 0x000fe200078ec0ff */
[----:B------:R-:W-:Y:S01]  /*95c0*/  NOP ;  /* 0x0000000000007918 */ /* 0x000fe20000000000 */
[----:B------:R-:W-:Y:S02]  /*95d0*/  LOP3.LUT R28, R43, 0xffffe000, RZ, 0xc0, !PT ;  /* 0xffffe0002b1c7812 */ /* 0x000fe400078ec0ff */
[----:B------:R-:W-:Y:S02]  /*95e0*/  LOP3.LUT R72, R72, 0xfefffff8, RZ, 0xc0, !PT ;  /* 0xfefffff848487812 */ /* 0x000fe400078ec0ff */
[----:B------:R-:W-:Y:S02]  /*95f0*/  LOP3.LUT R29, R32, 0xffffe000, RZ, 0xc0, !PT ;  /* 0xffffe000201d7812 */ /* 0x000fe400078ec0ff */
[----:B------:R-:W-:Y:S01]  /*9600*/  LOP3.LUT R30, R33, 0xffffe000, RZ, 0xc0, !PT ;  /* 0xffffe000211e7812 */ /* 0x000fe200078ec0ff */
[----:B-1----:R1:W-:Y:S01]  /*9610*/  SYNCS.ARRIVE.TRANS64.RED.A1T0 RZ, [R72+URZ], RZ ;  /* 0x000000ff48ff79a7 */ /* 0x0023e200081004ff */
[----:B------:R-:W-:Y:S02]  /*9620*/  LOP3.LUT R31, R34, 0xffffe000, RZ, 0xc0, !PT ;  /* 0xffffe000221f7812 */ /* 0x000fe400078ec0ff */
[----:B------:R-:W-:Y:S02]  /*9630*/  LOP3.LUT R32, R35, 0xffffe000, RZ, 0xc0, !PT ;  /* 0xffffe00023207812 */ /* 0x000fe400078ec0ff */
[----:B------:R-:W-:Y:S02]  /*9640*/  LOP3.LUT R33, R36, 0xffffe000, RZ, 0xc0, !PT ;  /* 0xffffe00024217812 */ /* 0x000fe400078ec0ff */
[----:B------:R-:W-:Y:S02]  /*9650*/  LOP3.LUT R34, R37, 0xffffe000, RZ, 0xc0, !PT ;  /* 0xffffe00025227812 */ /* 0x000fe400078ec0ff */
[----:B------:R-:W-:Y:S02]  /*9660*/  LOP3.LUT R35, R38, 0xffffe000, RZ, 0xc0, !PT ;  /* 0xffffe00026237812 */ /* 0x000fe400078ec0ff */
[----:B------:R-:W-:Y:S01]  /*9670*/  LOP3.LUT R36, R39, 0xffffe000, RZ, 0xc0, !PT ;  /* 0xffffe00027247812 */ /* 0x000fe200078ec0ff */
[C---:B------:R-:W-:Y:S01]  /*9680*/  FMUL R4, R24.reuse, R4 ;  /* 0x0000000418047220 */ /* 0x040fe20000400000 */
[C---:B------:R-:W-:Y:S01]  /*9690*/  FMUL R5, R24.reuse, R5 ;  /* 0x0000000518057220 */ /* 0x040fe20000400000 */
[C---:B------:R-:W-:Y:S01]  /*96a0*/  FMUL R6, R24.reuse, R6 ;  /* 0x0000000618067220 */ /* 0x040fe20000400000 */
[C---:B------:R-:W-:Y:S01]  /*96b0*/  FMUL R7, R24.reuse, R7 ;  /* 0x0000000718077220 */ /* 0x040fe20000400000 */
[C---:B------:R-:W-:Y:S01]  /*96c0*/  FFMA R4, R27.reuse, R0, R4 ;  /* 0x000000001b047223 */ /* 0x040fe20000000004 */
[C---:B------:R-:W-:Y:S01]  /*96d0*/  FFMA R5, R27.reuse, R2, R5 ;  /* 0x000000021b057223 */ /* 0x040fe20000000005 */
[C---:B------:R-:W-:Y:S01]  /*96e0*/  FFMA R6, R27.reuse, R3, R6 ;  /* 0x000000031b067223 */ /* 0x040fe20000000006 */
[C---:B------:R-:W-:Y:S01]  /*96f0*/  FFMA R7, R27.reuse, R20, R7 ;  /* 0x000000141b077223 */ /* 0x040fe20000000007 */
[C---:B------:R-:W-:Y:S01]  /*9700*/  FMUL R8, R24.reuse, R8 ;  /* 0x0000000818087220 */ /* 0x040fe20000400000 */
[C---:B------:R-:W-:Y:S01]  /*9710*/  FMUL R9, R24.reuse, R9 ;  /* 0x0000000918097220 */ /* 0x040fe20000400000 */
[C---:B------:R-:W-:Y:S01]  /*9720*/  FMUL R10, R24.reuse, R10 ;  /* 0x0000000a180a7220 */ /* 0x040fe20000400000 */
[C---:B------:R-:W-:Y:S01]  /*9730*/  FMUL R11, R24.reuse, R11 ;  /* 0x0000000b180b7220 */ /* 0x040fe20000400000 */
[----:B------:R-:W-:Y:S01]  /*9740*/  F2FP.TF32.F32.PACK_B R4, R4 ;  /* 0x00000004ff04723e */ /* 0x000fe200024050ff */
[C---:B------:R-:W-:Y:S01]  /*9750*/  FFMA R8, R27.reuse, R21, R8 ;  /* 0x000000151b087223 */ /* 0x040fe20000000008 */
[----:B------:R-:W-:Y:S01]  /*9760*/  F2FP.TF32.F32.PACK_B R5, R5 ;  /* 0x00000005ff05723e */ /* 0x000fe200024050ff */
[C---:B------:R-:W-:Y:S01]  /*9770*/  FFMA R9, R27.reuse, R25, R9 ;  /* 0x000000191b097223 */ /* 0x040fe20000000009 */
[----:B------:R-:W-:Y:S01]  /*9780*/  F2FP.TF32.F32.PACK_B R6, R6 ;  /* 0x00000006ff06723e */ /* 0x000fe200024050ff */
[C---:B------:R-:W-:Y:S01]  /*9790*/  FFMA R10, R27.reuse, R26, R10 ;  /* 0x0000001a1b0a7223 */ /* 0x040fe2000000000a */
[----:B------:R-:W-:Y:S01]  /*97a0*/  F2FP.TF32.F32.PACK_B R7, R7 ;  /* 0x00000007ff07723e */ /* 0x000fe200024050ff */
[C---:B------:R-:W-:Y:S01]  /*97b0*/  FFMA R11, R27.reuse, R28, R11 ;  /* 0x0000001c1b0b7223 */ /* 0x040fe2000000000b */
[C---:B------:R-:W-:Y:S01]  /*97c0*/  FMUL R12, R24.reuse, R12 ;  /* 0x0000000c180c7220 */ /* 0x040fe20000400000 */
[----:B------:R-:W-:Y:S01]  /*97d0*/  F2FP.TF32.F32.PACK_B R8, R8 ;  /* 0x00000008ff08723e */ /* 0x000fe200024050ff */
[C---:B------:R-:W-:Y:S01]  /*97e0*/  FMUL R13, R24.reuse, R13 ;  /* 0x0000000d180d7220 */ /* 0x040fe20000400000 */
[----:B------:R1:W-:Y:S01]  /*97f0*/  STS.128 [R56+0x6000], R4 ;  /* 0x0060000438007388 */ /* 0x0003e20000000c00 */
        /* <DEDUP_REMOVED lines=8> */
[C---:B------:R-:W-:Y:S01]  /*9880*/  FFMA R15, R27.reuse, R32, R15 ;  /* 0x000000201b0f7223 */ /* 0x040fe2000000000f */
[C---:B------:R-:W-:Y:S01]  /*9890*/  FMUL R16, R24.reuse, R16 ;  /* 0x0000001018107220 */ /* 0x040fe20000400000 */
[----:B------:R-:W-:Y:S01]  /*98a0*/  F2FP.TF32.F32.PACK_B R12, R12 ;  /* 0x0000000cff0c723e */ /* 0x000fe200024050ff */
[----:B------:R1:W-:Y:S01]  /*98b0*/  STS.128 [R67+0x6010], R8 ;  /* 0x0060100843007388 */ /* 0x0003e20000000c00 */
[C---:B------:R-:W-:Y:S01]  /*98c0*/  FMUL R17, R24.reuse, R17 ;  /* 0x0000001118117220 */ /* 0x040fe20000400000 */
[C---:B------:R-:W-:Y:S01]  /*98d0*/  FMUL R18, R24.reuse, R18 ;  /* 0x0000001218127220 */ /* 0x040fe20000400000 */
[----:B------:R-:W-:Y:S01]  /*98e0*/  FMUL R19, R24, R19 ;  /* 0x0000001318137220 */ /* 0x000fe20000400000 */
[----:B------:R-:W-:Y:S01]  /*98f0*/  F2FP.TF32.F32.PACK_B R13, R13 ;  /* 0x0000000dff0d723e */ /* 0x000fe200024050ff */
[C---:B------:R-:W-:Y:S01]  /*9900*/  FFMA R16, R27.reuse, R33, R16 ;  /* 0x000000211b107223 */ /* 0x040fe20000000010 */
[----:B------:R-:W-:Y:S01]  /*9910*/  F2FP.TF32.F32.PACK_B R14, R14 ;  /* 0x0000000eff0e723e */ /* 0x000fe200024050ff */
[C---:B------:R-:W-:Y:S01]  /*9920*/  FFMA R17, R27.reuse, R34, R17 ;  /* 0x000000221b117223 */ /* 0x040fe20000000011 */
[----:B------:R-:W-:Y:S01]  /*9930*/  F2FP.TF32.F32.PACK_B R15, R15 ;  /* 0x0000000fff0f723e */ /* 0x000fe200024050ff */
[C---:B------:R-:W-:Y:S01]  /*9940*/  FFMA R18, R27.reuse, R35, R18 ;  /* 0x000000231b127223 */ /* 0x040fe20000000012 */
[----:B------:R-:W-:Y:S01]  /*9950*/  FFMA R19, R27, R36, R19 ;  /* 0x000000241b137223 */ /* 0x000fe20000000013 */
[----:B------:R-:W-:Y:S02]  /*9960*/  F2FP.TF32.F32.PACK_B R16, R16 ;  /* 0x00000010ff10723e */ /* 0x000fe400024050ff */
[----:B------:R1:W-:Y:S01]  /*9970*/  STS.128 [R66+0x6020], R12 ;  /* 0x0060200c42007388 */ /* 0x0003e20000000c00 */
[----:B------:R-:W-:Y:S02]  /*9980*/  F2FP.TF32.F32.PACK_B R17, R17 ;  /* 0x00000011ff11723e */ /* 0x000fe400024050ff */
        /* <DEDUP_REMOVED lines=19> */
.L_x_141:
[----:B------:R-:W-:Y:S05]  /*9ac0*/  BSYNC.RECONVERGENT B0 ;  /* 0x0000000000007941 */ /* 0x000fea0003800200 */
.L_x_140:
[----:B------:R-:W-:Y:S01]  /*9ad0*/  BAR.SYNC.DEFER_BLOCKING 0x1, 0x80 ;  /* 0x0042000000007b1d */ /* 0x000fe20000010000 */
[----:B------:R-:W-:Y:S01]  /*9ae0*/  UISETP.NE.AND UP0, UPT, UR54, -0x4, UPT ;  /* 0xfffffffc3600788c */ /* 0x000fe2000bf05270 */
[----:B------:R-:W-:Y:S08]  /*9af0*/  IADD3 R22, PT, PT, R22, 0x1, RZ ;  /* 0x0000000116167810 */ /* 0x000ff00007ffe0ff */
[----:B------:R-:W-:Y:S05]  /*9b00*/  BRA.U !UP0, `(.L_x_142) ;  /* 0x0000000108247547 */ /* 0x000fea000b800000 */
[----:B------:R-:W-:Y:S01]  /*9b10*/  ISETP.NE.AND P0, PT, R70, RZ, PT ;  /* 0x000000ff4600720c */ /* 0x000fe20003f05270 */
[----:B------:R-:W-:Y:S01]  /*9b20*/  IMAD.U32 R0, RZ, RZ, UR51 ;  /* 0x00000033ff007e24 */ /* 0x000fe2000f8e00ff */
[----:B------:R-:W-:Y:S04]  /*9b30*/  UIADD3 UR4, UPT, UPT, UR51, 0x1, URZ ;  /* 0x0000000133047890 */ /* 0x000fe8000fffe0ff */
[----:B------:R-:W-:Y:S04]  /*9b40*/  UISETP.NE.AND UP0, UPT, UR4, 0x4, UPT ;  /* 0x000000040400788c */ /* 0x000fe8000bf05270 */
[----:B------:R-:W-:Y:S03]  /*9b50*/  USEL UR51, UR4, URZ, UP0 ;  /* 0x000000ff04337287 */ /* 0x000fe60008000000 */
[----:B------:R-:W-:Y:S05]  /*9b60*/  @P0 LEA R0, R0, UR49, 0x3 ;  /* 0x0000003100000c11 */ /* 0x000fea000f8e18ff */
[----:B------:R-:W-:Y:S05]  /*9b70*/  @P0 VIADD R0, R0, 0xb0 ;  /* 0x000000b000000836 */ /* 0x000fea0000000000 */
[----:B------:R-:W-:Y:S04]  /*9b80*/  @P0 PRMT R0, R76, 0x654, R0 ;  /* 0x000006544c000816 */ /* 0x000fe80000000000 */
[----:B------:R2:W-:Y:S03]  /*9b90*/  @P0 SYNCS.ARRIVE.TRANS64.RED.A1T0 RZ, [R0+URZ], RZ ;  /* 0x000000ff00ff09a7 */ /* 0x0005e600081004ff */
.L_x_142:
[----:B------:R-:W-:Y:S01]  /*9ba0*/  R2UR UR5, R63 ;  /* 0x000000003f0572ca */ /* 0x000fe200000e0000 */
[----:B------:R-:W-:Y:S01]  /*9bb0*/  UISETP.NE.AND UP0, UPT, UR63, URZ, UPT ;  /* 0x000000ff3f00728c */ /* 0x000fe2000bf05270 */
[----:B------:R-:W-:Y:S01]  /*9bc0*/  R2UR UR4, R64 ;  /* 0x00000000400472ca */ /* 0x000fe200000e0000 */
[----:B------:R-:W-:Y:S01]  /*9bd0*/  UIADD3 UR54, UPT, UPT, UR54, 0x4, URZ ;  /* 0x0000000436367890 */ /* 0x000fe2000fffe0ff */
[----:B------:R-:W-:Y:S02]  /*9be0*/  R2UR UR50, R68 ;  /* 0x00000000443272ca */ /* 0x000fe400000e0000 */
[C---:B------:R-:W-:Y:S02]  /*9bf0*/  ISETP.NE.AND P0, PT, R22.reuse, 0x2, PT ;  /* 0x000000021600780c */ /* 0x040fe40003f05270 */
[----:B------:R-:W-:Y:S02]  /*9c00*/  LOP3.LUT R53, R53, 0x1, RZ, 0x3c, !PT ;  /* 0x0000000135357812 */ /* 0x000fe400078e3cff */
[----:B--2---:R-:W-:Y:S02]  /*9c10*/  SEL R0, RZ, 0x1, P0 ;  /* 0x00000001ff007807 */ /* 0x004fe40000000000 */
[----:B------:R-:W-:Y:S01]  /*9c20*/  SEL R22, R22, RZ, P0 ;  /* 0x000000ff16167207 */ /* 0x000fe20000000000 */
[----:B------:R-:W-:Y:S01]  /*9c30*/  UIADD3 UR20, UPT, UPT, UR36, UR5, URZ ;  /* 0x0000000524147290 */ /* 0x000fe2000fffe0ff */
[----:B------:R-:W-:Y:S01]  /*9c40*/  LOP3.LUT R54, R54, R0, RZ, 0x3c, !PT ;  /* 0x0000000036367212 */ /* 0x000fe200078e3cff */
[----:B------:R-:W-:Y:S01]  /*9c50*/  UIADD3 UR26, UPT, UPT, UR37, UR4, URZ ;  /* 0x00000004251a7290 */ /* 0x000fe2000fffe0ff */
[----:B------:R-:W-:Y:S11]  /*9c60*/  BRA.U UP0, `(.L_x_143) ;  /* 0xffffffc900087547 */ /* 0x000ff6000b83ffff */
[----:B------:R-:W-:-:S13]  /*9c70*/  R2UR UR4, R65 ;  /* 0x00000000410472ca */ /* 0x000fda00000e0000 */
[----:B------:R-:W-:-:S09]  /*9c80*/  UISETP.NE.AND UP0, UPT, UR4, URZ, UPT ;  /* 0x000000ff0400728c */ /* 0x000fd2000bf05270 */
[----:B------:R-:W-:Y:S05]  /*9c90*/  BRA.U !UP0, `(.L_x_144) ;  /* 0x0000000108487547 */ /* 0x000fea000b800000 */
[----:B------:R-:W2:Y:S02]  /*9ca0*/  LDCU.64 UR4, c[0x0][0x890] ;  /* 0x00011200ff0477ac */ /* 0x000ea40008000a00 */
[----:B--2---:R-:W-:-:S04]  /*9cb0*/  UISETP.NE.U32.AND UP0, UPT, UR4, URZ, UPT ;  /* 0x000000ff0400728c */ /* 0x004fc8000bf05070 */
[----:B------:R-:W-:-:S09]  /*9cc0*/  UISETP.NE.AND.EX UP0, UPT, UR5, URZ, UPT, UP0 ;  /* 0x000000ff0500728c */ /* 0x000fd2000bf05300 */
[----:B------:R-:W-:Y:S05]  /*9cd0*/  BRA.U UP0, `(.L_x_145) ;  /* 0x00000001000c7547 */ /* 0x000fea000b800000 */
[----:B------:R-:W-:-:S13]  /*9ce0*/  FSETP.NEU.AND P0, PT, R27, RZ, PT ;  /* 0x000000ff1b00720b */ /* 0x000fda0003f0d000 */
[----:B------:R-:W-:Y:S05]  /*9cf0*/  @!P0 EXIT ;  /* 0x000000000000894d */ /* 0x000fea0003800000 */
[----:B------:R-:W-:Y:S05]  /*9d00*/  BRA `(.L_x_144) ;  /* 0x00000000002c7947 */ /* 0x000fea0003800000 */
.L_x_145:
[----:B------:R-:W-:Y:S01]  /*9d10*/  ISETP.NE.AND P0, PT, R69, RZ, PT ;  /* 0x000000ff4500720c */ /* 0x000fe20003f05270 */
[----:B------:R-:W-:-:S12]  /*9d20*/  BSSY.RECONVERGENT B0, `(.L_x_144) ;  /* 0x0000009000007945 */ /* 0x000fd80003800200 */
[----:B------:R-:W-:Y:S05]  /*9d30*/  @P0 BRA `(.L_x_146) ;  /* 0x0000000000140947 */ /* 0x000fea0003800000 */
[----:B------:R-:W2:Y:S02]  /*9d40*/  LDCU.64 UR4, c[0x0][0x888] ;  /* 0x00011100ff0477ac */ /* 0x000ea40008000a00 */
[----:B--2---:R-:W-:-:S04]  /*9d50*/  ISETP.NE.U32.AND P0, PT, RZ, UR4, PT ;  /* 0x00000004ff007c0c */ /* 0x004fc8000bf05070 */
[----:B------:R-:W-:-:S13]  /*9d60*/  ISETP.NE.AND.EX P0, PT, RZ, UR5, PT, P0 ;  /* 0x00000005ff007c0c */ /* 0x000fda000bf05300 */
[----:B------:R-:W-:Y:S05]  /*9d70*/  @!P0 EXIT ;  /* 0x000000000000894d */ /* 0x000fea0003800000 */
[----:B------:R-:W-:Y:S05]  /*9d80*/  BRA `(.L_x_147) ;  /* 0x0000000000087947 */ /* 0x000fea0003800000 */
.L_x_146:
[----:B------:R-:W-:-:S13]  /*9d90*/  FSETP.NEU.AND P0, PT, R27, RZ, PT ;  /* 0x000000ff1b00720b */ /* 0x000fda0003f0d000 */
[----:B------:R-:W-:Y:S05]  /*9da0*/  @!P0 EXIT ;  /* 0x000000000000894d */ /* 0x000fea0003800000 */
.L_x_147:
[----:B------:R-:W-:Y:S05]  /*9db0*/  BSYNC.RECONVERGENT B0 ;  /* 0x0000000000007941 */ /* 0x000fea0003800200 */
.L_x_144:
[----:B------:R-:W2:Y:S01]  /*9dc0*/  S2UR UR5, SR_CgaCtaId ;  /* 0x00000000000579c3 */ /* 0x000ea20000008800 */
[----:B------:R-:W-:Y:S01]  /*9dd0*/  ULEA UR4, UR51, UR49, 0x3 ;  /* 0x0000003133047291 */ /* 0x000fe2000f8e18ff */
[----:B------:R-:W-:-:S04]  /*9de0*/  DEPBAR.LE SB0, 0x0 ;  /* 0x000080000000791a */ /* 0x000fc80000000000 */
[----:B------:R-:W-:-:S04]  /*9df0*/  UIADD3 UR4, UPT, UPT, UR4, 0xb0, URZ ;  /* 0x000000b004047890 */ /* 0x000fc8000fffe0ff */
[----:B--2---:R-:W-:-:S09]  /*9e00*/  UPRMT UR4, UR5, 0x654, UR4 ;  /* 0x0000065405047896 */ /* 0x004fd20008000004 */
[----:B------:R-:W-:Y:S01]  /*9e10*/  SYNCS.ARRIVE.TRANS64.RED.A1T0 RZ, [UR4], RZ ;  /* 0x000000ffffff79a7 */ /* 0x000fe20008100404 */
[----:B------:R-:W-:Y:S05]  /*9e20*/  EXIT ;  /* 0x000000000000794d */ /* 0x000fea0003800000 */
.L_x_25:
[----:B------:R-:W-:Y:S07]  /*9e30*/  MOV R0, UR11 ;  /* 0x0000000b00007c02 */ /* 0x000fee0008000f00 */
.L_x_148:
[----:B-1----:R1:W2:Y:S02]  /*9e40*/  SYNCS.PHASECHK.TRANS64.TRYWAIT P0, [R0+URZ+0x48], R4 ;  /* 0x00004804000075a7 */ /* 0x0022a400080011ff */
[----:B--2---:R-:W-:Y:S05]  /*9e50*/  @!P0 NANOSLEEP.SYNCS 0x989680 ;  /* 0x009896800000895d */ /* 0x004fea0003900000 */
[----:B------:R-:W2:Y:S02]  /*9e60*/  @!P0 SYNCS.PHASECHK.TRANS64 P0, [R0+URZ+0x48], R4 ;  /* 0x00004804000085a7 */ /* 0x000ea400080010ff */
[----:B--2---:R-:W-:Y:S05]  /*9e70*/  @!P0 BRA `(.L_x_148) ;  /* 0xfffffffc00f08947 */ /* 0x004fea000383ffff */
[----:B------:R-:W-:Y:S05]  /*9e80*/  BRA `(.L_x_24) ;  /* 0xffffff80002c7947 */ /* 0x000fea000383ffff */
.L_x_32:
[----:B-1----:R-:W-:Y:S07]  /*9e90*/  MOV R0, UR8 ;  /* 0x0000000800007c02 */ /* 0x002fee0008000f00 */
.L_x_149:
[----:B-1----:R1:W4:Y:S02]  /*9ea0*/  SYNCS.PHASECHK.TRANS64.TRYWAIT P0, [R0+URZ+0x48], R4 ;  /* 0x00004804000075a7 */ /* 0x00232400080011ff */
[----:B----4-:R-:W-:Y:S05]  /*9eb0*/  @!P0 NANOSLEEP.SYNCS 0x989680 ;  /* 0x009896800000895d */ /* 0x010fea0003900000 */
[----:B------:R-:W4:Y:S02]  /*9ec0*/  @!P0 SYNCS.PHASECHK.TRANS64 P0, [R0+URZ+0x48], R4 ;  /* 0x00004804000085a7 */ /* 0x000f2400080010ff */
[----:B----4-:R-:W-:Y:S05]  /*9ed0*/  @!P0 BRA `(.L_x_149) ;  /* 0xfffffffc00f08947 */ /* 0x010fea000383ffff */
[----:B------:R-:W-:Y:S05]  /*9ee0*/  BRA `(.L_x_31) ;  /* 0xffffff8400987947 */ /* 0x000fea000383ffff */
.L_x_37:
[----:B-1----:R-:W-:-:S07]  /*9ef0*/  MOV R0, UR25 ;  /* 0x0000001900007c02 */ /* 0x002fce0008000f00 */
.L_x_150:
[----:B-1----:R1:W2:Y:S02]  /*9f00*/  SYNCS.PHASECHK.TRANS64.TRYWAIT P0, [R0+URZ+0xe0], R3 ;  /* 0x0000e003000075a7 */ /* 0x0022a400080011ff */
[----:B--2---:R-:W-:Y:S05]  /*9f10*/  @!P0 NANOSLEEP.SYNCS 0x989680 ;  /* 0x009896800000895d */ /* 0x004fea0003900000 */
[----:B------:R-:W2:Y:S02]  /*9f20*/  @!P0 SYNCS.PHASECHK.TRANS64 P0, [R0+URZ+0xe0], R3 ;  /* 0x0000e003000085a7 */ /* 0x000ea400080010ff */
[----:B--2---:R-:W-:Y:S05]  /*9f30*/  @!P0 BRA `(.L_x_150) ;  /* 0xfffffffc00f08947 */ /* 0x004fea000383ffff */
[----:B------:R-:W-:Y:S05]  /*9f40*/  BRA `(.L_x_151) ;  /* 0xffffff88009c7947 */ /* 0x000fea000383ffff */
.L_x_41:
[----:B------:R-:W-:-:S07]  /*9f50*/  MOV R0, UR4 ;  /* 0x0000000400007c02 */ /* 0x000fce0008000f00 */
.L_x_152:
[----:B-1----:R1:W2:Y:S02]  /*9f60*/  SYNCS.PHASECHK.TRANS64.TRYWAIT P0, [R0+URZ], R2 ;  /* 0x00000002000075a7 */ /* 0x0022a400080011ff */
[----:B--2---:R-:W-:Y:S05]  /*9f70*/  @!P0 NANOSLEEP.SYNCS 0x989680 ;  /* 0x009896800000895d */ /* 0x004fea0003900000 */
[----:B------:R-:W2:Y:S02]  /*9f80*/  @!P0 SYNCS.PHASECHK.TRANS64 P0, [R0+URZ], R2 ;  /* 0x00000002000085a7 */ /* 0x000ea400080010ff */
[----:B--2---:R-:W-:Y:S05]  /*9f90*/  @!P0 BRA `(.L_x_152) ;  /* 0xfffffffc00f08947 */ /* 0x004fea000383ffff */
[----:B------:R-:W-:Y:S05]  /*9fa0*/  BRA `(.L_x_153) ;  /* 0xffffff9000307947 */ /* 0x000fea000383ffff */
.L_x_42:
[----:B------:R-:W-:-:S07]  /*9fb0*/  MOV R0, UR5 ;  /* 0x0000000500007c02 */ /* 0x000fce0008000f00 */
.L_x_154:
[----:B-1----:R1:W2:Y:S02]  /*9fc0*/  SYNCS.PHASECHK.TRANS64.TRYWAIT P0, [R0+URZ], R2 ;  /* 0x00000002000075a7 */ /* 0x0022a400080011ff */
[----:B--2---:R-:W-:Y:S05]  /*9fd0*/  @!P0 NANOSLEEP.SYNCS 0x989680 ;  /* 0x009896800000895d */ /* 0x004fea0003900000 */
[----:B------:R-:W2:Y:S02]  /*9fe0*/  @!P0 SYNCS.PHASECHK.TRANS64 P0, [R0+URZ], R2 ;  /* 0x00000002000085a7 */ /* 0x000ea400080010ff */
[----:B--2---:R-:W-:Y:S05]  /*9ff0*/  @!P0 BRA `(.L_x_154) ;  /* 0xfffffffc00f08947 */ /* 0x004fea000383ffff */
[----:B------:R-:W-:Y:S05]  /*a000*/  BRA `(.L_x_155) ;  /* 0xffffff9000407947 */ /* 0x000fea000383ffff */
.L_x_43:
[----:B------:R-:W-:-:S07]  /*a010*/  MOV R0, UR5 ;  /* 0x0000000500007c02 */ /* 0x000fce0008000f00 */
.L_x_156:
[----:B-1----:R1:W2:Y:S02]  /*a020*/  SYNCS.PHASECHK.TRANS64.TRYWAIT P0, [R0+URZ], R2 ;  /* 0x00000002000075a7 */ /* 0x0022a400080011ff */
[----:B--2---:R-:W-:Y:S05]  /*a030*/  @!P0 NANOSLEEP.SYNCS 0x989680 ;  /* 0x009896800000895d */ /* 0x004fea0003900000 */
[----:B------:R-:W2:Y:S02]  /*a040*/  @!P0 SYNCS.PHASECHK.TRANS64 P0, [R0+URZ], R2 ;  /* 0x00000002000085a7 */ /* 0x000ea400080010ff */
[----:B--2---:R-:W-:Y:S05]  /*a050*/  @!P0 BRA `(.L_x_156) ;  /* 0xfffffffc00f08947 */ /* 0x004fea000383ffff */
[----:B------:R-:W-:Y:S05]  /*a060*/  BRA `(.L_x_157) ;  /* 0xffffff9000507947 */ /* 0x000fea000383ffff */
.L_x_44:
[----:B------:R-:W-:-:S07]  /*a070*/  MOV R0, UR5 ;  /* 0x0000000500007c02 */ /* 0x000fce0008000f00 */
.L_x_158:
[----:B-1----:R1:W2:Y:S02]  /*a080*/  SYNCS.PHASECHK.TRANS64.TRYWAIT P0, [R0+URZ], R2 ;  /* 0x00000002000075a7 */ /* 0x0022a400080011ff */
[----:B--2---:R-:W-:Y:S05]  /*a090*/  @!P0 NANOSLEEP.SYNCS 0x989680 ;  /* 0x009896800000895d */ /* 0x004fea0003900000 */
[----:B------:R-:W2:Y:S02]  /*a0a0*/  @!P0 SYNCS.PHASECHK.TRANS64 P0, [R0+URZ], R2 ;  /* 0x00000002000085a7 */ /* 0x000ea400080010ff */
[----:B--2---:R-:W-:Y:S05]  /*a0b0*/  @!P0 BRA `(.L_x_158) ;  /* 0xfffffffc00f08947 */ /* 0x004fea000383ffff */
[----:B------:R-:W-:Y:S05]  /*a0c0*/  BRA `(.L_x_159) ;  /* 0xffffff9000607947 */ /* 0x000fea000383ffff */
.L_x_45:
[----:B------:R-:W-:-:S07]  /*a0d0*/  MOV R0, UR5 ;  /* 0x0000000500007c02 */ /* 0x000fce0008000f00 */
.L_x_160:
[----:B-1----:R1:W2:Y:S02]  /*a0e0*/  SYNCS.PHASECHK.TRANS64.TRYWAIT P0, [R0+URZ], R2 ;  /* 0x00000002000075a7 */ /* 0x0022a400080011ff */
[----:B--2---:R-:W-:Y:S05]  /*a0f0*/  @!P0 NANOSLEEP.SYNCS 0x989680 ;  /* 0x009896800000895d */ /* 0x004fea0003900000 */
[----:B------:R-:W2:Y:S02]  /*a100*/  @!P0 SYNCS.PHASECHK.TRANS64 P0, [R0+URZ], R2 ;  /* 0x00000002000085a7 */ /* 0x000ea400080010ff */
[----:B--2---:R-:W-:Y:S05]  /*a110*/  @!P0 BRA `(.L_x_160) ;  /* 0xfffffffc00f08947 */ /* 0x004fea000383ffff */
[----:B------:R-:W-:Y:S05]  /*a120*/  BRA `(.L_x_161) ;  /* 0xffffff9000707947 */ /* 0x000fea000383ffff */
.L_x_46:
[----:B------:R-:W-:-:S07]  /*a130*/  MOV R0, UR5 ;  /* 0x0000000500007c02 */ /* 0x000fce0008000f00 */
.L_x_162:
[----:B-1----:R1:W2:Y:S02]  /*a140*/  SYNCS.PHASECHK.TRANS64.TRYWAIT P0, [R0+URZ], R2 ;  /* 0x00000002000075a7 */ /* 0x0022a400080011ff */
[----:B--2---:R-:W-:Y:S05]  /*a150*/  @!P0 NANOSLEEP.SYNCS 0x989680 ;  /* 0x009896800000895d */ /* 0x004fea0003900000 */
[----:B------:R-:W2:Y:S02]  /*a160*/  @!P0 SYNCS.PHASECHK.TRANS64 P0, [R0+URZ], R2 ;  /* 0x00000002000085a7 */ /* 0x000ea400080010ff */
[----:B--2---:R-:W-:Y:S05]  /*a170*/  @!P0 BRA `(.L_x_162) ;  /* 0xfffffffc00f08947 */ /* 0x004fea000383ffff */
[----:B------:R-:W-:Y:S05]  /*a180*/  BRA `(.L_x_163) ;  /* 0xffffff9000807947 */ /* 0x000fea000383ffff */
.L_x_47:
[----:B------:R-:W-:-:S07]  /*a190*/  MOV R0, UR5 ;  /* 0x0000000500007c02 */ /* 0x000fce0008000f00 */
.L_x_164:
[----:B-1----:R1:W2:Y:S02]  /*a1a0*/  SYNCS.PHASECHK.TRANS64.TRYWAIT P0, [R0+URZ], R2 ;  /* 0x00000002000075a7 */ /* 0x0022a400080011ff */
[----:B--2---:R-:W-:Y:S05]  /*a1b0*/  @!P0 NANOSLEEP.SYNCS 0x989680 ;  /* 0x009896800000895d */ /* 0x004fea0003900000 */
[----:B------:R-:W2:Y:S02]  /*a1c0*/  @!P0 SYNCS.PHASECHK.TRANS64 P0, [R0+URZ], R2 ;  /* 0x00000002000085a7 */ /* 0x000ea400080010ff */
[----:B--2---:R-:W-:Y:S05]  /*a1d0*/  @!P0 BRA `(.L_x_164) ;  /* 0xfffffffc00f08947 */ /* 0x004fea000383ffff */
[----:B------:R-:W-:Y:S05]  /*a1e0*/  BRA `(.L_x_165) ;  /* 0xffffff9000907947 */ /* 0x000fea000383ffff */
.L_x_48:
[----:B------:R-:W-:-:S07]  /*a1f0*/  MOV R0, UR5 ;  /* 0x0000000500007c02 */ /* 0x000fce0008000f00 */
.L_x_166:
[----:B-1----:R1:W2:Y:S02]  /*a200*/  SYNCS.PHASECHK.TRANS64.TRYWAIT P0, [R0+URZ], R2 ;  /* 0x00000002000075a7 */ /* 0x0022a400080011ff */
[----:B--2---:R-:W-:Y:S05]  /*a210*/  @!P0 NANOSLEEP.SYNCS 0x989680 ;  /* 0x009896800000895d */ /* 0x004fea0003900000 */
[----:B------:R-:W2:Y:S02]  /*a220*/  @!P0 SYNCS.PHASECHK.TRANS64 P0, [R0+URZ], R2 ;  /* 0x00000002000085a7 */ /* 0x000ea400080010ff */
[----:B--2---:R-:W-:Y:S05]  /*a230*/  @!P0 BRA `(.L_x_166) ;  /* 0xfffffffc00f08947 */ /* 0x004fea000383ffff */
[----:B------:R-:W-:Y:S05]  /*a240*/  BRA `(.L_x_167) ;  /* 0xffffff9000a07947 */ /* 0x000fea000383ffff */
.L_x_51:
[----:B------:R-:W-:-:S07]  /*a250*/  MOV R4, UR4 ;  /* 0x0000000400047c02 */ /* 0x000fce0008000f00 */
.L_x_168:
[----:B--2---:R2:W3:Y:S02]  /*a260*/  SYNCS.PHASECHK.TRANS64.TRYWAIT P1, [R4+URZ+0xe8], R6 ;  /* 0x0000e806040075a7 */ /* 0x0044e400080211ff */
[----:B---3--:R-:W-:Y:S05]  /*a270*/  @!P1 NANOSLEEP.SYNCS 0x989680 ;  /* 0x009896800000995d */ /* 0x008fea0003900000 */
[----:B------:R-:W3:Y:S02]  /*a280*/  @!P1 SYNCS.PHASECHK.TRANS64 P1, [R4+URZ+0xe8], R6 ;  /* 0x0000e806040095a7 */ /* 0x000ee400080210ff */
[----:B---3--:R-:W-:Y:S05]  /*a290*/  @!P1 BRA `(.L_x_168) ;  /* 0xfffffffc00f09947 */ /* 0x008fea000383ffff */
[----:B------:R-:W-:Y:S05]  /*a2a0*/  BRA `(.L_x_169) ;  /* 0xffffff9400107947 */ /* 0x000fea000383ffff */
.L_x_52:
[----:B--2---:R-:W-:-:S07]  /*a2b0*/  MOV R4, UR4 ;  /* 0x0000000400047c02 */ /* 0x004fce0008000f00 */
.L_x_170:
[----:B--2---:R2:W3:Y:S02]  /*a2c0*/  SYNCS.PHASECHK.TRANS64.TRYWAIT P1, [R4+URZ+0xe0], R5 ;  /* 0x0000e005040075a7 */ /* 0x0044e400080211ff */
[----:B---3--:R-:W-:Y:S05]  /*a2d0*/  @!P1 NANOSLEEP.SYNCS 0x989680 ;  /* 0x009896800000995d */ /* 0x008fea0003900000 */
[----:B------:R-:W3:Y:S02]  /*a2e0*/  @!P1 SYNCS.PHASECHK.TRANS64 P1, [R4+URZ+0xe0], R5 ;  /* 0x0000e005040095a7 */ /* 0x000ee400080210ff */
[----:B---3--:R-:W-:Y:S05]  /*a2f0*/  @!P1 BRA `(.L_x_170) ;  /* 0xfffffffc00f09947 */ /* 0x008fea000383ffff */
[----:B------:R-:W-:Y:S05]  /*a300*/  BRA `(.L_x_171) ;  /* 0xffffff9400187947 */ /* 0x000fea000383ffff */
.L_x_62:
[----:B--2---:R-:W-:-:S04]  /*a310*/  MOV R5, UR5 ;  /* 0x0000000500057c02 */ /* 0x004fc80008000f00 */
[----:B------:R2:W3:Y:S03]  /*a320*/  SYNCS.PHASECHK.TRANS64.TRYWAIT P0, [R5+URZ+0x8], R6 ;  /* 0x00000806050075a7 */ /* 0x0004e600080011ff */
[----:B---3--:R-:W-:Y:S05]  /*a330*/  @!P0 NANOSLEEP.SYNCS 0x989680 ;  /* 0x009896800000895d */ /* 0x008fea0003900000 */
[----:B------:R-:W3:Y:S02]  /*a340*/  @!P0 SYNCS.PHASECHK.TRANS64 P0, [R5+URZ+0x8], R6 ;  /* 0x00000806050085a7 */ /* 0x000ee400080010ff */
[----:B---3--:R-:W-:Y:S05]  /*a350*/  @!P0 BRA `(.L_x_62) ;  /* 0xfffffffc00ec8947 */ /* 0x008fea000383ffff */
[----:B------:R-:W-:Y:S05]  /*a360*/  BRA `(.L_x_61) ;  /* 0xffffff9400e47947 */ /* 0x000fea000383ffff */
.L_x_64:
[----:B------:R-:W-:Y:S01]  /*a370*/  BSSY B0, `(.L_x_172) ;  /* 0x0000006000007945 */ /* 0x000fe20003800000 */
[----:B------:R-:W-:-:S07]  /*a380*/  MOV R15, 0xffffffff ;  /* 0xffffffff000f7802 */ /* 0x000fce0000000f00 */
[----:B-12--5:R-:W-:Y:S05]  /*a390*/  WARPSYNC.COLLECTIVE R15, `(.L_x_173) ;  /* 0x000000000f0c7348 */ /* 0x026fea0003c00000 */
[----:B------:R-:W-:Y:S02]  /*a3a0*/  ELECT P6, UR79, PT ;  /* 0x00000000004f782f */ /* 0x000fe400038c0000 */
[----:B------:R-:W-:Y:S01]  /*a3b0*/  MOV R14, UR79 ;  /* 0x0000004f000e7c02 */ /* 0x000fe20008000f00 */
[----:B-12--5:R-:W-:Y:S10]  /*a3c0*/  ENDCOLLECTIVE ;  /* 0x000000000000791b */ /* 0x026ff40003800000 */
.L_x_173:
[----:B------:R-:W-:Y:S05]  /*a3d0*/  BSYNC B0 ;  /* 0x0000000000007941 */ /* 0x000fea0003800000 */
.L_x_172:
[----:B------:R-:W-:Y:S01]  /*a3e0*/  PLOP3.LUT P0, PT, P6, PT, PT, 0x80, 0x8 ;  /* 0x000000000008781c */ /* 0x000fe2000370f070 */
[----:B------:R-:W-:-:S12]  /*a3f0*/  BRA `(.L_x_174) ;  /* 0xffffff9800107947 */ /* 0x000fd8000383ffff */
.L_x_66:
[----:B--2---:R-:W-:-:S04]  /*a400*/  MOV R3, UR5 ;  /* 0x0000000500037c02 */ /* 0x004fc80008000f00 */
[----:B------:R2:W3:Y:S03]  /*a410*/  SYNCS.PHASECHK.TRANS64.TRYWAIT P0, [R3+URZ+0x8], R4 ;  /* 0x00000804030075a7 */ /* 0x0004e600080011ff */
[----:B---3--:R-:W-:Y:S05]  /*a420*/  @!P0 NANOSLEEP.SYNCS 0x989680 ;  /* 0x009896800000895d */ /* 0x008fea0003900000 */
[----:B------:R-:W3:Y:S02]  /*a430*/  @!P0 SYNCS.PHASECHK.TRANS64 P0, [R3+URZ+0x8], R4 ;  /* 0x00000804030085a7 */ /* 0x000ee400080010ff */
[----:B---3--:R-:W-:Y:S05]  /*a440*/  @!P0 BRA `(.L_x_66) ;  /* 0xfffffffc00ec8947 */ /* 0x008fea000383ffff */
[----:B------:R-:W-:Y:S05]  /*a450*/  BRA `(.L_x_65) ;  /* 0xffffff9800147947 */ /* 0x000fea000383ffff */
.L_x_67:
[----:B------:R-:W-:-:S07]  /*a460*/  MOV R4, UR21 ;  /* 0x0000001500047c02 */ /* 0x000fce0008000f00 */
.L_x_175:
[----:B-1----:R1:W2:Y:S02]  /*a470*/  SYNCS.PHASECHK.TRANS64.TRYWAIT P0, [R4+URZ+0xe0], R5 ;  /* 0x0000e005040075a7 */ /* 0x0022a400080011ff */
[----:B--2---:R-:W-:Y:S05]  /*a480*/  @!P0 NANOSLEEP.SYNCS 0x989680 ;  /* 0x009896800000895d */ /* 0x004fea0003900000 */
[----:B------:R-:W2:Y:S02]  /*a490*/  @!P0 SYNCS.PHASECHK.TRANS64 P0, [R4+URZ+0xe0], R5 ;  /* 0x0000e005040085a7 */ /* 0x000ea400080010ff */
[----:B--2---:R-:W-:Y:S05]  /*a4a0*/  @!P0 BRA `(.L_x_175) ;  /* 0xfffffffc00f08947 */ /* 0x004fea000383ffff */
[----:B------:R-:W-:Y:S05]  /*a4b0*/  BRA `(.L_x_176) ;  /* 0xffffff9c00047947 */ /* 0x000fea000383ffff */
.L_x_69:
[----:B------:R-:W-:-:S07]  /*a4c0*/  MOV R4, UR26 ;  /* 0x0000001a00047c02 */ /* 0x000fce0008000f00 */
.L_x_177:
[----:B-1----:R1:W2:Y:S02]  /*a4d0*/  SYNCS.PHASECHK.TRANS64.TRYWAIT P0, [R4+URZ+0x100], R5 ;  /* 0x00010005040075a7 */ /* 0x0022a400080011ff */
[----:B--2---:R-:W-:Y:S05]  /*a4e0*/  @!P0 NANOSLEEP.SYNCS 0x989680 ;  /* 0x009896800000895d */ /* 0x004fea0003900000 */
[----:B------:R-:W2:Y:S02]  /*a4f0*/  @!P0 SYNCS.PHASECHK.TRANS64 P0, [R4+URZ+0x100], R5 ;  /* 0x00010005040085a7 */ /* 0x000ea400080010ff */
[----:B--2---:R-:W-:Y:S05]  /*a500*/  @!P0 BRA `(.L_x_177) ;  /* 0xfffffffc00f08947 */ /* 0x004fea000383ffff */
[----:B------:R-:W-:Y:S05]  /*a510*/  BRA `(.L_x_68) ;  /* 0xffffff9c00247947 */ /* 0x000fea000383ffff */
.L_x_73:
[----:B-1----:R-:W-:Y:S07]  /*a520*/  MOV R4, UR17 ;  /* 0x0000001100047c02 */ /* 0x002fee0008000f00 */
.L_x_178:
[----:B-1----:R1:W2:Y:S02]  /*a530*/  SYNCS.PHASECHK.TRANS64.TRYWAIT P0, [R4+URZ], R6 ;  /* 0x00000006040075a7 */ /* 0x0022a400080011ff */
[----:B--2---:R-:W-:Y:S05]  /*a540*/  @!P0 NANOSLEEP.SYNCS 0x989680 ;  /* 0x009896800000895d */ /* 0x004fea0003900000 */
[----:B------:R-:W2:Y:S02]  /*a550*/  @!P0 SYNCS.PHASECHK.TRANS64 P0, [R4+URZ], R6 ;  /* 0x00000006040085a7 */ /* 0x000ea400080010ff */
[----:B--2---:R-:W-:Y:S05]  /*a560*/  @!P0 BRA `(.L_x_178) ;  /* 0xfffffffc00f08947 */ /* 0x004fea000383ffff */
[----:B------:R-:W-:Y:S05]  /*a570*/  BRA `(.L_x_72) ;  /* 0xffffff9c005c7947 */ /* 0x000fea000383ffff */
.L_x_77:
[----:B--2---:R-:W-:-:S07]  /*a580*/  MOV R0, UR4 ;  /* 0x0000000400007c02 */ /* 0x004fce0008000f00 */
.L_x_179:
[----:B--2---:R2:W3:Y:S02]  /*a590*/  SYNCS.PHASECHK.TRANS64.TRYWAIT P0, [R0+URZ], R2 ;  /* 0x00000002000075a7 */ /* 0x0044e400080011ff */
[----:B---3--:R-:W-:Y:S05]  /*a5a0*/  @!P0 NANOSLEEP.SYNCS 0x989680 ;  /* 0x009896800000895d */ /* 0x008fea0003900000 */
[----:B------:R-:W3:Y:S02]  /*a5b0*/  @!P0 SYNCS.PHASECHK.TRANS64 P0, [R0+URZ], R2 ;  /* 0x00000002000085a7 */ /* 0x000ee400080010ff */
[----:B---3--:R-:W-:Y:S05]  /*a5c0*/  @!P0 BRA `(.L_x_179) ;  /* 0xfffffffc00f08947 */ /* 0x008fea000383ffff */
[----:B------:R-:W-:Y:S05]  /*a5d0*/  BRA `(.L_x_180) ;  /* 0xffffffa000587947 */ /* 0x000fea000383ffff */
.L_x_80:
[----:B------:R-:W-:-:S07]  /*a5e0*/  MOV R0, UR21 ;  /* 0x0000001500007c02 */ /* 0x000fce0008000f00 */
.L_x_181:
[----:B--2---:R2:W3:Y:S02]  /*a5f0*/  SYNCS.PHASECHK.TRANS64.TRYWAIT P1, [R0+URZ+0x110], R2 ;  /* 0x00011002000075a7 */ /* 0x0044e400080211ff */
[----:B---3--:R-:W-:Y:S05]  /*a600*/  @!P1 NANOSLEEP.SYNCS 0x989680 ;  /* 0x009896800000995d */ /* 0x008fea0003900000 */
[----:B------:R-:W3:Y:S02]  /*a610*/  @!P1 SYNCS.PHASECHK.TRANS64 P1, [R0+URZ+0x110], R2 ;  /* 0x00011002000095a7 */ /* 0x000ee400080210ff */
[----:B---3--:R-:W-:Y:S05]  /*a620*/  @!P1 BRA `(.L_x_181) ;  /* 0xfffffffc00f09947 */ /* 0x008fea000383ffff */
[----:B------:R-:W-:Y:S05]  /*a630*/  BRA `(.L_x_182) ;  /* 0xffffffa000a47947 */ /* 0x000fea000383ffff */
.L_x_85:
[----:B------:R-:W-:Y:S07]  /*a640*/  MOV R0, UR31 ;  /* 0x0000001f00007c02 */ /* 0x000fee0008000f00 */
.L_x_183:
[----:B-1----:R1:W2:Y:S02]  /*a650*/  SYNCS.PHASECHK.TRANS64.TRYWAIT P0, [R0+URZ+0xe0], R3 ;  /* 0x0000e003000075a7 */ /* 0x0022a400080011ff */
[----:B--2---:R-:W-:Y:S05]  /*a660*/  @!P0 NANOSLEEP.SYNCS 0x989680 ;  /* 0x009896800000895d */ /* 0x004fea0003900000 */
[----:B------:R-:W2:Y:S02]  /*a670*/  @!P0 SYNCS.PHASECHK.TRANS64 P0, [R0+URZ+0xe0], R3 ;  /* 0x0000e003000085a7 */ /* 0x000ea400080010ff */
[----:B--2---:R-:W-:Y:S05]  /*a680*/  @!P0 BRA `(.L_x_183) ;  /* 0xfffffffc00f08947 */ /* 0x004fea000383ffff */
[----:B------:R-:W-:Y:S05]  /*a690*/  BRA `(.L_x_184) ;  /* 0xffffffa8004c7947 */ /* 0x000fea000383ffff */
.L_x_88:
[----:B------:R-:W-:Y:S07]  /*a6a0*/  MOV R3, UR31 ;  /* 0x0000001f00037c02 */ /* 0x000fee0008000f00 */
.L_x_185:
[----:B-1----:R1:W2:Y:S02]  /*a6b0*/  SYNCS.PHASECHK.TRANS64.TRYWAIT P1, [R3+URZ+0xd8], R8 ;  /* 0x0000d808030075a7 */ /* 0x0022a400080211ff */
[----:B--2---:R-:W-:Y:S05]  /*a6c0*/  @!P1 NANOSLEEP.SYNCS 0x989680 ;  /* 0x009896800000995d */ /* 0x004fea0003900000 */
[----:B------:R-:W2:Y:S02]  /*a6d0*/  @!P1 SYNCS.PHASECHK.TRANS64 P1, [R3+URZ+0xd8], R8 ;  /* 0x0000d808030095a7 */ /* 0x000ea400080210ff */
[----:B--2---:R-:W-:Y:S05]  /*a6e0*/  @!P1 BRA `(.L_x_185) ;  /* 0xfffffffc00f09947 */ /* 0x004fea000383ffff */
[----:B------:R-:W-:Y:S05]  /*a6f0*/  BRA `(.L_x_87) ;  /* 0xffffffac00a47947 */ /* 0x000fea000383ffff */
.L_x_91:
[----:B------:R-:W-:Y:S07]  /*a700*/  MOV R0, UR31 ;  /* 0x0000001f00007c02 */ /* 0x000fee0008000f00 */
.L_x_186:
[----:B-1----:R1:W2:Y:S02]  /*a710*/  SYNCS.PHASECHK.TRANS64.TRYWAIT P1, [R0+URZ+0xb0], R8 ;  /* 0x0000b008000075a7 */ /* 0x0022a400080211ff */
[----:B--2---:R-:W-:Y:S05]  /*a720*/  @!P1 NANOSLEEP.SYNCS 0x989680 ;  /* 0x009896800000995d */ /* 0x004fea0003900000 */
[----:B------:R-:W2:Y:S02]  /*a730*/  @!P1 SYNCS.PHASECHK.TRANS64 P1, [R0+URZ+0xb0], R8 ;  /* 0x0000b008000095a7 */ /* 0x000ea400080210ff */
[----:B--2---:R-:W-:Y:S05]  /*a740*/  @!P1 BRA `(.L_x_186) ;  /* 0xfffffffc00f09947 */ /* 0x004fea000383ffff */
[----:B------:R-:W-:Y:S05]  /*a750*/  BRA `(.L_x_187) ;  /* 0xffffffb000c47947 */ /* 0x000fea000383ffff */
.L_x_92:
[----:B------:R-:W-:Y:S07]  /*a760*/  MOV R0, UR31 ;  /* 0x0000001f00007c02 */ /* 0x000fee0008000f00 */
.L_x_188:
[----:B-1----:R1:W2:Y:S02]  /*a770*/  SYNCS.PHASECHK.TRANS64.TRYWAIT P1, [R0+URZ+0xb8], R8 ;  /* 0x0000b808000075a7 */ /* 0x0022a400080211ff */
[----:B--2---:R-:W-:Y:S05]  /*a780*/  @!P1 NANOSLEEP.SYNCS 0x989680 ;  /* 0x009896800000995d */ /* 0x004fea0003900000 */
[----:B------:R-:W2:Y:S02]  /*a790*/  @!P1 SYNCS.PHASECHK.TRANS64 P1, [R0+URZ+0xb8], R8 ;  /* 0x0000b808000095a7 */ /* 0x000ea400080210ff */
[----:B--2---:R-:W-:Y:S05]  /*a7a0*/  @!P1 BRA `(.L_x_188) ;  /* 0xfffffffc00f09947 */ /* 0x004fea000383ffff */
[----:B------:R-:W-:Y:S05]  /*a7b0*/  BRA `(.L_x_189) ;  /* 0xffffffb000fc7947 */ /* 0x000fea000383ffff */
.L_x_93:
[----:B------:R-:W-:Y:S07]  /*a7c0*/  MOV R0, UR31 ;  /* 0x0000001f00007c02 */ /* 0x000fee0008000f00 */
.L_x_190:
[----:B-1----:R1:W2:Y:S02]  /*a7d0*/  SYNCS.PHASECHK.TRANS64.TRYWAIT P1, [R0+URZ+0xc0], R8 ;  /* 0x0000c008000075a7 */ /* 0x0022a400080211ff */
[----:B--2---:R-:W-:Y:S05]  /*a7e0*/  @!P1 NANOSLEEP.SYNCS 0x989680 ;  /* 0x009896800000995d */ /* 0x004fea0003900000 */
[----:B------:R-:W2:Y:S02]  /*a7f0*/  @!P1 SYNCS.PHASECHK.TRANS64 P1, [R0+URZ+0xc0], R8 ;  /* 0x0000c008000095a7 */ /* 0x000ea400080210ff */
[----:B--2---:R-:W-:Y:S05]  /*a800*/  @!P1 BRA `(.L_x_190) ;  /* 0xfffffffc00f09947 */ /* 0x004fea000383ffff */
[----:B------:R-:W-:Y:S05]  /*a810*/  BRA `(.L_x_191) ;  /* 0xffffffb400447947 */ /* 0x000fea000383ffff */
.L_x_94:
[----:B------:R-:W-:Y:S07]  /*a820*/  MOV R0, UR31 ;  /* 0x0000001f00007c02 */ /* 0x000fee0008000f00 */
.L_x_192:
[----:B-1----:R1:W2:Y:S02]  /*a830*/  SYNCS.PHASECHK.TRANS64.TRYWAIT P0, [R0+URZ+0xc8], R8 ;  /* 0x0000c808000075a7 */ /* 0x0022a400080011ff */
[----:B--2---:R-:W-:Y:S05]  /*a840*/  @!P0 NANOSLEEP.SYNCS 0x989680 ;  /* 0x009896800000895d */ /* 0x004fea0003900000 */
[----:B------:R-:W2:Y:S02]  /*a850*/  @!P0 SYNCS.PHASECHK.TRANS64 P0, [R0+URZ+0xc8], R8 ;  /* 0x0000c808000085a7 */ /* 0x000ea400080010ff */
[----:B--2---:R-:W-:Y:S05]  /*a860*/  @!P0 BRA `(.L_x_192) ;  /* 0xfffffffc00f08947 */ /* 0x004fea000383ffff */
[----:B------:R-:W-:Y:S05]  /*a870*/  BRA `(.L_x_193) ;  /* 0xffffffb400947947 */ /* 0x000fea000383ffff */
.L_x_96:
[----:B------:R-:W-:-:S07]  /*a880*/  MOV R0, UR31 ;  /* 0x0000001f00007c02 */ /* 0x000fce0008000f00 */
.L_x_194:
[----:B-1----:R1:W2:Y:S02]  /*a890*/  SYNCS.PHASECHK.TRANS64.TRYWAIT P0, [R0+URZ+0xb0], R2 ;  /* 0x0000b002000075a7 */ /* 0x0022a400080011ff */
[----:B--2---:R-:W-:Y:S05]  /*a8a0*/  @!P0 NANOSLEEP.SYNCS 0x989680 ;  /* 0x009896800000895d */ /* 0x004fea0003900000 */
[----:B------:R-:W2:Y:S02]  /*a8b0*/  @!P0 SYNCS.PHASECHK.TRANS64 P0, [R0+URZ+0xb0], R2 ;  /* 0x0000b002000085a7 */ /* 0x000ea400080010ff */
[----:B--2---:R-:W-:Y:S05]  /*a8c0*/  @!P0 BRA `(.L_x_194) ;  /* 0xfffffffc00f08947 */ /* 0x004fea000383ffff */
[----:B------:R-:W-:Y:S05]  /*a8d0*/  BRA `(.L_x_195) ;  /* 0xffffffb800007947 */ /* 0x000fea000383ffff */
.L_x_97:
[----:B-1----:R-:W-:-:S07]  /*a8e0*/  MOV R0, UR31 ;  /* 0x0000001f00007c02 */ /* 0x002fce0008000f00 */
.L_x_196:
[----:B-1----:R1:W2:Y:S02]  /*a8f0*/  SYNCS.PHASECHK.TRANS64.TRYWAIT P0, [R0+URZ+0xb8], R2 ;  /* 0x0000b802000075a7 */ /* 0x0022a400080011ff */
[----:B--2---:R-:W-:Y:S05]  /*a900*/  @!P0 NANOSLEEP.SYNCS 0x989680 ;  /* 0x009896800000895d */ /* 0x004fea0003900000 */
[----:B------:R-:W2:Y:S02]  /*a910*/  @!P0 SYNCS.PHASECHK.TRANS64 P0, [R0+URZ+0xb8], R2 ;  /* 0x0000b802000085a7 */ /* 0x000ea400080010ff */
[----:B--2---:R-:W-:Y:S05]  /*a920*/  @!P0 BRA `(.L_x_196) ;  /* 0xfffffffc00f08947 */ /* 0x004fea000383ffff */
[----:B------:R-:W-:Y:S05]  /*a930*/  BRA `(.L_x_197) ;  /* 0xffffffb400f07947 */ /* 0x000fea000383ffff */
.L_x_98:
[----:B-1----:R-:W-:-:S07]  /*a940*/  MOV R0, UR31 ;  /* 0x0000001f00007c02 */ /* 0x002fce0008000f00 */
.L_x_198:
[----:B-1----:R1:W2:Y:S02]  /*a950*/  SYNCS.PHASECHK.TRANS64.TRYWAIT P0, [R0+URZ+0xc0], R2 ;  /* 0x0000c002000075a7 */ /* 0x0022a400080011ff */
[----:B--2---:R-:W-:Y:S05]  /*a960*/  @!P0 NANOSLEEP.SYNCS 0x989680 ;  /* 0x009896800000895d */ /* 0x004fea0003900000 */
[----:B------:R-:W2:Y:S02]  /*a970*/  @!P0 SYNCS.PHASECHK.TRANS64 P0, [R0+URZ+0xc0], R2 ;  /* 0x0000c002000085a7 */ /* 0x000ea400080010ff */
[----:B--2---:R-:W-:Y:S05]  /*a980*/  @!P0 BRA `(.L_x_198) ;  /* 0xfffffffc00f08947 */ /* 0x004fea000383ffff */
[----:B------:R-:W-:Y:S05]  /*a990*/  BRA `(.L_x_199) ;  /* 0xffffffb400e07947 */ /* 0x000fea000383ffff */
.L_x_100:
[----:B------:R-:W-:Y:S07]  /*a9a0*/  MOV R0, UR49 ;  /* 0x0000003100007c02 */ /* 0x000fee0008000f00 */
.L_x_200:
[----:B-1----:R1:W2:Y:S02]  /*a9b0*/  SYNCS.PHASECHK.TRANS64.TRYWAIT P0, [R0+URZ+0xe0], R2 ;  /* 0x0000e002000075a7 */ /* 0x0022a400080011ff */
[----:B--2---:R-:W-:Y:S05]  /*a9c0*/  @!P0 NANOSLEEP.SYNCS 0x989680 ;  /* 0x009896800000895d */ /* 0x004fea0003900000 */
[----:B------:R-:W2:Y:S02]  /*a9d0*/  @!P0 SYNCS.PHASECHK.TRANS64 P0, [R0+URZ+0xe0], R2 ;  /* 0x0000e002000085a7 */ /* 0x000ea400080010ff */
[----:B--2---:R-:W-:Y:S05]  /*a9e0*/  @!P0 BRA `(.L_x_200) ;  /* 0xfffffffc00f08947 */ /* 0x004fea000383ffff */
[----:B------:R-:W-:Y:S05]  /*a9f0*/  BRA `(.L_x_201) ;  /* 0xffffffb800b07947 */ /* 0x000fea000383ffff */
.L_x_111:
[----:B-1----:R-:W-:Y:S04]  /*aa00*/  MOV R2, UR49 ;  /* 0x0000003100027c02 */ /* 0x002fe80008000f00 */
[----:B------:R1:W3:Y:S03]  /*aa10*/  SYNCS.PHASECHK.TRANS64.TRYWAIT P1, [R2+URZ+0x90], R3 ;  /* 0x00009003020075a7 */ /* 0x0002e600080211ff */
[----:B---3--:R-:W-:Y:S05]  /*aa20*/  @!P1 NANOSLEEP.SYNCS 0x989680 ;  /* 0x009896800000995d */ /* 0x008fea0003900000 */
[----:B------:R-:W3:Y:S02]  /*aa30*/  @!P1 SYNCS.PHASECHK.TRANS64 P1, [R2+URZ+0x90], R3 ;  /* 0x00009003020095a7 */ /* 0x000ee400080210ff */
[----:B---3--:R-:W-:Y:S05]  /*aa40*/  @!P1 BRA `(.L_x_111) ;  /* 0xfffffffc00ec9947 */ /* 0x008fea000383ffff */
[----:B------:R-:W-:Y:S05]  /*aa50*/  BRA `(.L_x_110) ;  /* 0xffffffcc00287947 */ /* 0x000fea000383ffff */
.L_x_113:
[----:B-1----:R1:W4:Y:S02]  /*aa60*/  SYNCS.PHASECHK.TRANS64.TRYWAIT P0, [R72+URZ+0xf0], R0 ;  /* 0x0000f000480075a7 */ /* 0x00232400080011ff */
[----:B----4-:R-:W-:Y:S05]  /*aa70*/  @!P0 NANOSLEEP.SYNCS 0x989680 ;  /* 0x009896800000895d */ /* 0x010fea0003900000 */
[----:B------:R-:W4:Y:S02]  /*aa80*/  @!P0 SYNCS.PHASECHK.TRANS64 P0, [R72+URZ+0xf0], R0 ;  /* 0x0000f000480085a7 */ /* 0x000f2400080010ff */
[----:B----4-:R-:W-:Y:S05]  /*aa90*/  @!P0 BRA `(.L_x_113) ;  /* 0xfffffffc00f08947 */ /* 0x010fea000383ffff */
[----:B------:R-:W-:Y:S05]  /*aaa0*/  BRA `(.L_x_112) ;  /* 0xffffffcc00507947 */ /* 0x000fea000383ffff */
.L_x_122:
[----:B-1----:R1:W2:Y:S02]  /*aab0*/  SYNCS.PHASECHK.TRANS64.TRYWAIT P0, [R2+URZ+0x90], R0 ;  /* 0x00009000020075a7 */ /* 0x0022a400080011ff */
[----:B--2---:R-:W-:Y:S05]  /*aac0*/  @!P0 NANOSLEEP.SYNCS 0x989680 ;  /* 0x009896800000895d */ /* 0x004fea0003900000 */
[----:B------:R-:W2:Y:S02]  /*aad0*/  @!P0 SYNCS.PHASECHK.TRANS64 P0, [R2+URZ+0x90], R0 ;  /* 0x00009000020085a7 */ /* 0x000ea400080010ff */
[----:B--2---:R-:W-:Y:S05]  /*aae0*/  @!P0 BRA `(.L_x_122) ;  /* 0xfffffffc00f08947 */ /* 0x004fea000383ffff */
[----:B------:R-:W-:Y:S05]  /*aaf0*/  BRA `(.L_x_121) ;  /* 0xffffffd4006c7947 */ /* 0x000fea000383ffff */
.L_x_130:
[----:B-1----:R1:W2:Y:S02]  /*ab00*/  SYNCS.PHASECHK.TRANS64.TRYWAIT P0, [R6+URZ+0x90], R5 ;  /* 0x00009005060075a7 */ /* 0x0022a400080011ff */
[----:B--2---:R-:W-:Y:S05]  /*ab10*/  @!P0 NANOSLEEP.SYNCS 0x989680 ;  /* 0x009896800000895d */ /* 0x004fea0003900000 */
[----:B------:R-:W2:Y:S02]  /*ab20*/  @!P0 SYNCS.PHASECHK.TRANS64 P0, [R6+URZ+0x90], R5 ;  /* 0x00009005060085a7 */ /* 0x000ea400080010ff */
[----:B--2---:R-:W-:Y:S05]  /*ab30*/  @!P0 BRA `(.L_x_130) ;  /* 0xfffffffc00f08947 */ /* 0x004fea000383ffff */
[----:B------:R-:W-:Y:S05]  /*ab40*/  BRA `(.L_x_129) ;  /* 0xffffffdc00a87947 */ /* 0x000fea000383ffff */
.L_x_138:
[----:B-1----:R1:W2:Y:S02]  /*ab50*/  SYNCS.PHASECHK.TRANS64.TRYWAIT P0, [R0+URZ+0x90], R5 ;  /* 0x00009005000075a7 */ /* 0x0022a400080011ff */
[----:B--2---:R-:W-:Y:S05]  /*ab60*/  @!P0 NANOSLEEP.SYNCS 0x989680 ;  /* 0x009896800000895d */ /* 0x004fea0003900000 */
[----:B------:R-:W2:Y:S02]  /*ab70*/  @!P0 SYNCS.PHASECHK.TRANS64 P0, [R0+URZ+0x90], R5 ;  /* 0x00009005000085a7 */ /* 0x000ea400080010ff */
[----:B--2---:R-:W-:Y:S05]  /*ab80*/  @!P0 BRA `(.L_x_138) ;  /* 0xfffffffc00f08947 */ /* 0x004fea000383ffff */
[----:B------:R-:W-:Y:S05]  /*ab90*/  BRA `(.L_x_137) ;  /* 0xffffffe400e07947 */ /* 0x000fea000383ffff */
        .weak           $__internal_0_$__cuda_sm10x_tcgen05_guardrail_trap_col_being_dealloced_not_returned_by_alloc
        .type           $__internal_0_$__cuda_sm10x_tcgen05_guardrail_trap_col_being_dealloced_not_returned_by_alloc,@function
        .size           $__internal_0_$__cuda_sm10x_tcgen05_guardrail_trap_col_being_dealloced_not_returned_by_alloc,($__internal_1_$__cuda_sm10x_tcgen05_guardrail_trap_phase_invalid_during_alloc - $__internal_0_$__cuda_sm10x_tcgen05_guardrail_trap_col_being_dealloced_not_returned_by_alloc)
$__internal_0_$__cuda_sm10x_tcgen05_guardrail_trap_col_being_dealloced_not_returned_by_alloc:
[----:B------:R-:W-:Y:S05]  /*aba0*/  BPT.TRAP 0x1 ;  /* 0x000000040000795c */ /* 0x000fea0000300000 */
[----:B------:R-:W-:-:S04]  /*abb0*/  HFMA2 R3, -RZ, RZ, 0, 0 ;  /* 0x00000000ff037431 */ /* 0x000fc800000001ff */
[----:B------:R-:W-:Y:S05]  /*abc0*/  RET.REL.NODEC R2 `(_ZN7cutlass13device_kernelINS_4conv6kernel13ConvUniversalINS1_16ConvProblemShapeILNS1_8OperatorE2ELi2EEENS1_10collective14CollectiveConvINS1_47MainloopSm100TmaUmmaWarpSpecializedImplicitGemmILS5_2ELi9ELi2ELi1ELi2EN4cute5tupleIJNSA_1CILi2EEENSC_ILi1EEESE_EEEEENSB_IJNSC_ILi256EEENSB_IJNSC_ILi64EEEEEENSB_IJNSC_ILi32EEEEEEEEENS_10tfloat32_tESN_NSA_8TiledMMAINSA_8MMA_AtomIJNSA_23SM100_MMA_TF32_2x1SM_SSISN_SN_fLi256ELi64ELNSA_4UMMA5MajorE1ELSS_1ELNSR_7ScaleInE0ELST_0EEEEEENSA_6LayoutINSB_IJSE_SE_SE_EEENSB_IJNSC_ILi0EEESY_SY_EEEEENSB_IJNSA_10UnderscoreES11_S11_EEEEENS7_6detail27Sm100ImplicitGemmTileTraitsINSA_18SM100_TMA_2SM_LOADENSA_14ComposedLayoutINSA_7SwizzleILi2ELi5ELi2EEENSA_18smem_ptr_flag_bitsILi32EEENSW_INSB_IJSK_NSC_ILi4EEEEEENSB_IJSE_SK_EEEEEEEvEENS15_INSA_25SM100_TMA_2SM_LOAD_IM2COLES1G_vEEEENS_8epilogue10collective18CollectiveEpilogueINS1L_23Sm100TmaWarpSpecializedILi4ELi2ELi16ELb1ELb0EEEJNSB_IJNSC_ILi128EEESJ_SL_EEENSB_IJNSW_IS1Q_SE_EENSW_INSC_ILi16EEESE_EEEEESN_NSB_IJlNSB_IJSE_llEEESY_EEESN_S1X_NS1L_6fusion15FusionCallbacksIS1P_NS1Y_17LinearCombinationISN_fSN_fLNS_15FloatRoundStyleE2EEES1R_S1V_JEEENSA_5SM1004TMEM4LOAD26SM100_TMEM_LOAD_32dp32b16xENSA_13SM90_TMA_LOADENS17_INS18_ILi2ELi4ELi3EEES1B_NSW_INSB_IJNSC_ILi8EEES1T_EEENSB_IJS1T_SE_EEEEEEENSA_39AutoVectorizingCopyWithAssumedAlignmentILi128EEENSA_14SM90_TMA_STOREES2E_S2G_S2G_EEEvvEEEEvNT_6ParamsE) ;  /* 0xffffff54020c7950 */ /* 0x000fea0003c3ffff */
        .weak           $__internal_1_$__cuda_sm10x_tcgen05_guardrail_trap_phase_invalid_during_alloc
        .type           $__internal_1_$__cuda_sm10x_tcgen05_guardrail_trap_phase_invalid_during_alloc,@function
        .size           $__internal_1_$__cuda_sm10x_tcgen05_guardrail_trap_phase_invalid_during_alloc,($__internal_2_$__cuda_sm10x_tcgen05_guardrail_trap_unallocated_columns_being_dealloced - $__internal_1_$__cuda_sm10x_tcgen05_guardrail_trap_phase_invalid_during_alloc)
$__internal_1_$__cuda_sm10x_tcgen05_guardrail_trap_phase_invalid_during_alloc:
[----:B------:R-:W-:Y:S05]  /*abd0*/  BPT.TRAP 0x1 ;  /* 0x000000040000795c */ /* 0x000fea0000300000 */
[----:B------:R-:W-:-:S04]  /*abe0*/  MOV R5, 0x0 ;  /* 0x0000000000057802 */ /* 0x000fc80000000f00 */
[----:B------:R-:W-:Y:S05]  /*abf0*/  RET.REL.NODEC R4 `(_ZN7cutlass13device_kernelINS_4conv6kernel13ConvUniversalINS1_16ConvProblemShapeILNS1_8OperatorE2ELi2EEENS1_10collective14CollectiveConvINS1_47MainloopSm100TmaUmmaWarpSpecializedImplicitGemmILS5_2ELi9ELi2ELi1ELi2EN4cute5tupleIJNSA_1CILi2EEENSC_ILi1EEESE_EEEEENSB_IJNSC_ILi256EEENSB_IJNSC_ILi64EEEEEENSB_IJNSC_ILi32EEEEEEEEENS_10tfloat32_tESN_NSA_8TiledMMAINSA_8MMA_AtomIJNSA_23SM100_MMA_TF32_2x1SM_SSISN_SN_fLi256ELi64ELNSA_4UMMA5MajorE1ELSS_1ELNSR_7ScaleInE0ELST_0EEEEEENSA_6LayoutINSB_IJSE_SE_SE_EEENSB_IJNSC_ILi0EEESY_SY_EEEEENSB_IJNSA_10UnderscoreES11_S11_EEEEENS7_6detail27Sm100ImplicitGemmTileTraitsINSA_18SM100_TMA_2SM_LOADENSA_14ComposedLayoutINSA_7SwizzleILi2ELi5ELi2EEENSA_18smem_ptr_flag_bitsILi32EEENSW_INSB_IJSK_NSC_ILi4EEEEEENSB_IJSE_SK_EEEEEEEvEENS15_INSA_25SM100_TMA_2SM_LOAD_IM2COLES1G_vEEEENS_8epilogue10collective18CollectiveEpilogueINS1L_23Sm100TmaWarpSpecializedILi4ELi2ELi16ELb1ELb0EEEJNSB_IJNSC_ILi128EEESJ_SL_EEENSB_IJNSW_IS1Q_SE_EENSW_INSC_ILi16EEESE_EEEEESN_NSB_IJlNSB_IJSE_llEEESY_EEESN_S1X_NS1L_6fusion15FusionCallbacksIS1P_NS1Y_17LinearCombinationISN_fSN_fLNS_15FloatRoundStyleE2EEES1R_S1V_JEEENSA_5SM1004TMEM4LOAD26SM100_TMEM_LOAD_32dp32b16xENSA_13SM90_TMA_LOADENS17_INS18_ILi2ELi4ELi3EEES1B_NSW_INSB_IJNSC_ILi8EEES1T_EEENSB_IJS1T_SE_EEEEEEENSA_39AutoVectorizingCopyWithAssumedAlignmentILi128EEENSA_14SM90_TMA_STOREES2E_S2G_S2G_EEEvvEEEEvNT_6ParamsE) ;  /* 0xffffff5404007950 */ /* 0x000fea0003c3ffff */
        .weak           $__internal_2_$__cuda_sm10x_tcgen05_guardrail_trap_unallocated_columns_being_dealloced
        .type           $__internal_2_$__cuda_sm10x_tcgen05_guardrail_trap_unallocated_columns_being_dealloced,@function
        .size           $__internal_2_$__cuda_sm10x_tcgen05_guardrail_trap_unallocated_columns_being_dealloced,(.L_x_203 - $__internal_2_$__cuda_sm10x_tcgen05_guardrail_trap_unallocated_columns_being_dealloced)
$__internal_2_$__cuda_sm10x_tcgen05_guardrail_trap_unallocated_columns_being_dealloced:
[----:B------:R-:W-:Y:S05]  /*ac00*/  BPT.TRAP 0x1 ;  /* 0x000000040000795c */ /* 0x000fea0000300000 */
[----:B------:R-:W-:-:S04]  /*ac10*/  HFMA2 R3, -RZ, RZ, 0, 0 ;  /* 0x00000000ff037431 */ /* 0x000fc800000001ff */
[----:B------:R-:W-:Y:S05]  /*ac20*/  RET.REL.NODEC R2 `(_ZN7cutlass13device_kernelINS_4conv6kernel13ConvUniversalINS1_16ConvProblemShapeILNS1_8OperatorE2ELi2EEENS1_10collective14CollectiveConvINS1_47MainloopSm100TmaUmmaWarpSpecializedImplicitGemmILS5_2ELi9ELi2ELi1ELi2EN4cute5tupleIJNSA_1CILi2EEENSC_ILi1EEESE_EEEEENSB_IJNSC_ILi256EEENSB_IJNSC_ILi64EEEEEENSB_IJNSC_ILi32EEEEEEEEENS_10tfloat32_tESN_NSA_8TiledMMAINSA_8MMA_AtomIJNSA_23SM100_MMA_TF32_2x1SM_SSISN_SN_fLi256ELi64ELNSA_4UMMA5MajorE1ELSS_1ELNSR_7ScaleInE0ELST_0EEEEEENSA_6LayoutINSB_IJSE_SE_SE_EEENSB_IJNSC_ILi0EEESY_SY_EEEEENSB_IJNSA_10UnderscoreES11_S11_EEEEENS7_6detail27Sm100ImplicitGemmTileTraitsINSA_18SM100_TMA_2SM_LOADENSA_14ComposedLayoutINSA_7SwizzleILi2ELi5ELi2EEENSA_18smem_ptr_flag_bitsILi32EEENSW_INSB_IJSK_NSC_ILi4EEEEEENSB_IJSE_SK_EEEEEEEvEENS15_INSA_25SM100_TMA_2SM_LOAD_IM2COLES1G_vEEEENS_8epilogue10collective18CollectiveEpilogueINS1L_23Sm100TmaWarpSpecializedILi4ELi2ELi16ELb1ELb0EEEJNSB_IJNSC_ILi128EEESJ_SL_EEENSB_IJNSW_IS1Q_SE_EENSW_INSC_ILi16EEESE_EEEEESN_NSB_IJlNSB_IJSE_llEEESY_EEESN_S1X_NS1L_6fusion15FusionCallbacksIS1P_NS1Y_17LinearCombinationISN_fSN_fLNS_15FloatRoundStyleE2EEES1R_S1V_JEEENSA_5SM1004TMEM4LOAD26SM100_TMEM_LOAD_32dp32b16xENSA_13SM90_TMA_LOADENS17_INS18_ILi2ELi4ELi3EEES1B_NSW_INSB_IJNSC_ILi8EEES1T_EEENSB_IJS1T_SE_EEEEEEENSA_39AutoVectorizingCopyWithAssumedAlignmentILi128EEENSA_14SM90_TMA_STOREES2E_S2G_S2G_EEEvvEEEEvNT_6ParamsE) ;  /* 0xffffff5002f47950 */ /* 0x000fea0003c3ffff */
.L_x_202:
[----:B------:R-:W-:-:S00]  /*ac30*/  BRA `(.L_x_202) ;  /* 0xfffffffc00fc7947 */ /* 0x000fc0000383ffff */
[----:B------:R-:W-:-:S00]  /*ac40*/  NOP ;  /* 0x0000000000007918 */ /* 0x000fc00000000000 */
        /* <DEDUP_REMOVED lines=11> */
.L_x_203:


//--------------------- .nv.global.init           --------------------------
	.section	.nv.global.init,"aw",@progbits
.nv.global.init:
	.type		$str$29,@object
	.size		$str$29,($str$30 - $str$29)
$str$29:
        /*0000*/ 	.byte	0x28, 0x61, 0x64, 0x64, 0x72, 0x65, 0x73, 0x73, 0x20, 0x26, 0x20, 0x6d, 0x61, 0x73, 0x6b, 0x29
        /*0010*/ 	.byte	0x20, 0x3d, 0x3d, 0x20, 0x30, 0x00
	.type		$str$30,@object
	.size		$str$30,($str$28 - $str$30)
$str$30:
        /*0016*/ 	.byte	0x2f, 0x74, 0x6d, 0x70, 0x2f, 0x63, 0x75, 0x74, 0x6c, 0x61, 0x73, 0x73, 0x5f, 0x73, 0x77, 0x65
        /*0026*/ 	.byte	0x65, 0x70, 0x5f, 0x73, 0x72, 0x63, 0x2f, 0x69, 0x6e, 0x63, 0x6c, 0x75, 0x64, 0x65, 0x2f, 0x63
        /*0036*/ 	.byte	0x75, 0x74, 0x65, 0x2f, 0x70, 0x6f, 0x69, 0x6e, 0x74, 0x65, 0x72, 0x5f, 0x66, 0x6c, 0x61, 0x67
        /*0046*/ 	.byte	0x67, 0x65, 0x64, 0x2e, 0x68, 0x70, 0x70, 0x00
	.type		$str$28,@object
	.size		$str$28,($str$27 - $str$28)
$str$28:
        /*004e*/ 	.byte	0x2f, 0x74, 0x6d, 0x70, 0x2f, 0x63, 0x75, 0x74, 0x6c, 0x61, 0x73, 0x73, 0x5f, 0x73, 0x77, 0x65
        /*005e*/ 	.byte	0x65, 0x70, 0x5f, 0x73, 0x72, 0x63, 0x2f, 0x69, 0x6e, 0x63, 0x6c, 0x75, 0x64, 0x65, 0x2f, 0x63
        /*006e*/ 	.byte	0x75, 0x74, 0x65, 0x2f, 0x61, 0x74, 0x6f, 0x6d, 0x2f, 0x63, 0x6f, 0x70, 0x79, 0x5f, 0x74, 0x72
        /*007e*/ 	.byte	0x61, 0x69, 0x74, 0x73, 0x5f, 0x73, 0x6d, 0x31, 0x30, 0x30, 0x2e, 0x68, 0x70, 0x70, 0x00
	.type		$str$27,@object
	.size		$str$27,(__unnamed_1 - $str$27)
$str$27:
        /*008d*/ 	.byte	0x28, 0x28, 0x75, 0x69, 0x6e, 0x74, 0x33, 0x32, 0x5f, 0x74, 0x28, 0x74, 0x68, 0x72, 0x65, 0x61
        /*009d*/ 	.byte	0x64, 0x49, 0x64, 0x78, 0x2e, 0x78, 0x29, 0x20, 0x2f, 0x20, 0x33, 0x32, 0x29, 0x20, 0x25, 0x20
        /*00ad*/ 	.byte	0x34, 0x29, 0x20, 0x3d, 0x3d, 0x20, 0x28, 0x28, 0x28, 0x74, 0x6d, 0x65, 0x6d, 0x5f, 0x61, 0x64
        /*00bd*/ 	.byte	0x64, 0x72, 0x20, 0x3e, 0x3e, 0x20, 0x31, 0x36, 0x29, 0x20, 0x2f, 0x20, 0x33, 0x32, 0x29, 0x20
        /*00cd*/ 	.byte	0x25, 0x20, 0x34, 0x29, 0x00
	.type		__unnamed_1,@object
	.size		__unnamed_1,(__unnamed_2 - __unnamed_1)
__unnamed_1:
        /*00d2*/ 	.byte	0x61, 0x75, 0x74, 0x6f, 0x20, 0x63, 0x75, 0x74, 0x65, 0x3a, 0x3a, 0x61, 0x73, 0x5f, 0x70, 0x6f
        /* <DEDUP_REMOVED lines=24> */
        /*0262*/ 	.byte	0x32, 0x30, 0x34, 0x38, 0x3e, 0x3e, 0x3e, 0x3e, 0x5d, 0x00
	.type		__unnamed_2,@object
	.size		__unnamed_2,(.L_2 - __unnamed_2)
__unnamed_2:
        /* <DEDUP_REMOVED lines=42> */
        /*050c*/ 	.byte	0x3e, 0x5d, 0x00
.L_2:


//--------------------- .nv.shared._ZN7cutlass13device_kernelINS_4conv6kernel13ConvUniversalINS1_16ConvProblemShapeILNS1_8OperatorE2ELi2EEENS1_10collective14CollectiveConvINS1_47MainloopSm100TmaUmmaWarpSpecializedImplicitGemmILS5_2ELi9ELi2ELi1ELi2EN4cute5tupleIJNSA_1CILi2EEENSC_ILi1EEESE_EEEEENSB_IJNSC_ILi256EEENSB_IJNSC_ILi64EEEEEENSB_IJNSC_ILi32EEEEEEEEENS_10tfloat32_tESN_NSA_8TiledMMAINSA_8MMA_AtomIJNSA_23SM100_MMA_TF32_2x1SM_SSISN_SN_fLi256ELi64ELNSA_4UMMA5MajorE1ELSS_1ELNSR_7ScaleInE0ELST_0EEEEEENSA_6LayoutINSB_IJSE_SE_SE_EEENSB_IJNSC_ILi0EEESY_SY_EEEEENSB_IJNSA_10UnderscoreES11_S11_EEEEENS7_6detail27Sm100ImplicitGemmTileTraitsINSA_18SM100_TMA_2SM_LOADENSA_14ComposedLayoutINSA_7SwizzleILi2ELi5ELi2EEENSA_18smem_ptr_flag_bitsILi32EEENSW_INSB_IJSK_NSC_ILi4EEEEEENSB_IJSE_SK_EEEEEEEvEENS15_INSA_25SM100_TMA_2SM_LOAD_IM2COLES1G_vEEEENS_8epilogue10collective18CollectiveEpilogueINS1L_23Sm100TmaWarpSpecializedILi4ELi2ELi16ELb1ELb0EEEJNSB_IJNSC_ILi128EEESJ_SL_EEENSB_IJNSW_IS1Q_SE_EENSW_INSC_ILi16EEESE_EEEEESN_NSB_IJlNSB_IJSE_llEEESY_EEESN_S1X_NS1L_6fusion15FusionCallbacksIS1P_NS1Y_17LinearCombinationISN_fSN_fLNS_15FloatRoundStyleE2EEES1R_S1V_JEEENSA_5SM1004TMEM4LOAD26SM100_TMEM_LOAD_32dp32b16xENSA_13SM90_TMA_LOADENS17_INS18_ILi2ELi4ELi3EEES1B_NSW_INSB_IJNSC_ILi8EEES1T_EEENSB_IJS1T_SE_EEEEEEENSA_39AutoVectorizingCopyWithAssumedAlignmentILi128EEENSA_14SM90_TMA_STOREES2E_S2G_S2G_EEEvvEEEEvNT_6ParamsE --------------------------
	.section	.nv.shared._ZN7cutlass13device_kernelINS_4conv6kernel13ConvUniversalINS1_16ConvProblemShapeILNS1_8OperatorE2ELi2EEENS1_10collective14CollectiveConvINS1_47MainloopSm100TmaUmmaWarpSpecializedImplicitGemmILS5_2ELi9ELi2ELi1ELi2EN4cute5tupleIJNSA_1CILi2EEENSC_ILi1EEESE_EEEEENSB_IJNSC_ILi256EEENSB_IJNSC_ILi64EEEEEENSB_IJNSC_ILi32EEEEEEEEENS_10tfloat32_tESN_NSA_8TiledMMAINSA_8MMA_AtomIJNSA_23SM100_MMA_TF32_2x1SM_SSISN_SN_fLi256ELi64ELNSA_4UMMA5MajorE1ELSS_1ELNSR_7ScaleInE0ELST_0EEEEEENSA_6LayoutINSB_IJSE_SE_SE_EEENSB_IJNSC_ILi0EEESY_SY_EEEEENSB_IJNSA_10UnderscoreES11_S11_EEEEENS7_6detail27Sm100ImplicitGemmTileTraitsINSA_18SM100_TMA_2SM_LOADENSA_14ComposedLayoutINSA_7SwizzleILi2ELi5ELi2EEENSA_18smem_ptr_flag_bitsILi32EEENSW_INSB_IJSK_NSC_ILi4EEEEEENSB_IJSE_SK_EEEEEEEvEENS15_INSA_25SM100_TMA_2SM_LOAD_IM2COLES1G_vEEEENS_8epilogue10collective18CollectiveEpilogueINS1L_23Sm100TmaWarpSpecializedILi4ELi2ELi16ELb1ELb0EEEJNSB_IJNSC_ILi128EEESJ_SL_EEENSB_IJNSW_IS1Q_SE_EENSW_INSC_ILi16EEESE_EEEEESN_NSB_IJlNSB_IJSE_llEEESY_EEESN_S1X_NS1L_6fusion15FusionCallbacksIS1P_NS1Y_17LinearCombinationISN_fSN_fLNS_15FloatRoundStyleE2EEES1R_S1V_JEEENSA_5SM1004TMEM4LOAD26SM100_TMEM_LOAD_32dp32b16xENSA_13SM90_TMA_LOADENS17_INS18_ILi2ELi4ELi3EEES1B_NSW_INSB_IJNSC_ILi8EEES1T_EEENSB_IJS1T_SE_EEEEEEENSA_39AutoVectorizingCopyWithAssumedAlignmentILi128EEENSA_14SM90_TMA_STOREES2E_S2G_S2G_EEEvvEEEEvNT_6ParamsE,"aw",@nobits
	.sectionflags	@""
	.align	16
	.zero		1024


//--------------------- .nv.shared.reserved.0     --------------------------
	.section	.nv.shared.reserved.0,"aw",@nobits
	.weak		__nv_reservedSMEM_offset_0_alias
	.size		__nv_reservedSMEM_offset_0_alias, 0, 64
	.other		__nv_reservedSMEM_offset_0_alias,@"STO_CUDA_RESERVED_SHARED STV_DEFAULT"
__nv_reservedSMEM_offset_0_alias:
	.zero		0
.nv.shared.reserved.0:
	.zero		64
	.weak		__nv_reservedSMEM_tcgen05_partition
	.type		__nv_reservedSMEM_tcgen05_partition,@object
	.size		__nv_reservedSMEM_tcgen05_partition,(.L_0 - __nv_reservedSMEM_tcgen05_partition)
__nv_reservedSMEM_tcgen05_partition:
	.zero		32
.L_0:


//--------------------- .nv.global                --------------------------
	.section	.nv.global,"aw",@nobits
.nv.global:
	.type		_ZN39_INTERNAL_9184b863_4_k_cu_36642e11_31794cute1_E,@object
	.size		_ZN39_INTERNAL_9184b863_4_k_cu_36642e11_31794cute1_E,(_ZN39_INTERNAL_9184b863_4_k_cu_36642e11_31794cuda3std3__45__cpo6cbeginE - _ZN39_INTERNAL_9184b863_4_k_cu_36642e11_31794cute1_E)
_ZN39_INTERNAL_9184b863_4_k_cu_36642e11_31794cute1_E:
	.zero		1
	.type		_ZN39_INTERNAL_9184b863_4_k_cu_36642e11_31794cuda3std3__45__cpo6cbeginE,@object
	.size		_ZN39_INTERNAL_9184b863_4_k_cu_36642e11_31794cuda3std3__45__cpo6cbeginE,(_ZN39_INTERNAL_9184b863_4_k_cu_36642e11_31794cuda3std3__48in_placeE - _ZN39_INTERNAL_9184b863_4_k_cu_36642e11_31794cuda3std3__45__cpo6cbeginE)
_ZN39_INTERNAL_9184b863_4_k_cu_36642e11_31794cuda3std3__45__cpo6cbeginE:
	.zero		1
	.type		_ZN39_INTERNAL_9184b863_4_k_cu_36642e11_31794cuda3std3__48in_placeE,@object
	.size		_ZN39_INTERNAL_9184b863_4_k_cu_36642e11_31794cuda3std3__48in_placeE,(_ZN39_INTERNAL_9184b863_4_k_cu_36642e11_31794cuda3std6ranges3__45__cpo9iter_moveE - _ZN39_INTERNAL_9184b863_4_k_cu_36642e11_31794cuda3std3__48in_placeE)
_ZN39_INTERNAL_9184b863_4_k_cu_36642e11_31794cuda3std3__48in_placeE:
	.zero		1
	.type		_ZN39_INTERNAL_9184b863_4_k_cu_36642e11_31794cuda3std6ranges3__45__cpo9iter_moveE,@object
	.size		_ZN39_INTERNAL_9184b863_4_k_cu_36642e11_31794cuda3std6ranges3__45__cpo9iter_moveE,(_ZN39_INTERNAL_9184b863_4_k_cu_36642e11_31794cuda3std3__45__cpo5beginE - _ZN39_INTERNAL_9184b863_4_k_cu_36642e11_31794cuda3std6ranges3__45__cpo9iter_moveE)
_ZN39_INTERNAL_9184b863_4_k_cu_36642e11_31794cuda3std6ranges3__45__cpo9iter_moveE:
	.zero		1
	.type		_ZN39_INTERNAL_9184b863_4_k_cu_36642e11_31794cuda3std3__45__cpo5beginE,@object
	.size		_ZN39_INTERNAL_9184b863_4_k_cu_36642e11_31794cuda3std3__45__cpo5beginE,(_ZN39_INTERNAL_9184b863_4_k_cu_36642e11_31794cuda3std3__441_GLOBAL__N__9184b863_4_k_cu_36642e11_31796ignoreE - _ZN39_INTERNAL_9184b863_4_k_cu_36642e11_31794cuda3std3__45__cpo5beginE)
_ZN39_INTERNAL_9184b863_4_k_cu_36642e11_31794cuda3std3__45__cpo5beginE:
	.zero		1
	.type		_ZN39_INTERNAL_9184b863_4_k_cu_36642e11_31794cuda3std3__441_GLOBAL__N__9184b863_4_k_cu_36642e11_31796ignoreE,@object
	.size		_ZN39_INTERNAL_9184b863_4_k_cu_36642e11_31794cuda3std3__441_GLOBAL__N__9184b863_4_k_cu_36642e11_31796ignoreE,(_ZN39_INTERNAL_9184b863_4_k_cu_36642e11_31794cute7productE - _ZN39_INTERNAL_9184b863_4_k_cu_36642e11_31794cuda3std3__441_GLOBAL__N__9184b863_4_k_cu_36642e11_31796ignoreE)
_ZN39_INTERNAL_9184b863_4_k_cu_36642e11_31794cuda3std3__441_GLOBAL__N__9184b863_4_k_cu_36642e11_31796ignoreE:
	.zero		1
	.type		_ZN39_INTERNAL_9184b863_4_k_cu_36642e11_31794cute7productE,@object
	.size		_ZN39_INTERNAL_9184b863_4_k_cu_36642e11_31794cute7productE,(_ZN39_INTERNAL_9184b863_4_k_cu_36642e11_31794cuda3std3__45__cpo3endE - _ZN39_INTERNAL_9184b863_4_k_cu_36642e11_31794cute7productE)
_ZN39_INTERNAL_9184b863_4_k_cu_36642e11_31794cute7productE:
	.zero		1
	.type		_ZN39_INTERNAL_9184b863_4_k_cu_36642e11_31794cuda3std3__45__cpo3endE,@object
	.size		_ZN39_INTERNAL_9184b863_4_k_cu_36642e11_31794cuda3std3__45__cpo3endE,(_ZN39_INTERNAL_9184b863_4_k_cu_36642e11_31794cuda3std3__419piecewise_constructE - _ZN39_INTERNAL_9184b863_4_k_cu_36642e11_31794cuda3std3__45__cpo3endE)
_ZN39_INTERNAL_9184b863_4_k_cu_36642e11_31794cuda3std3__45__cpo3endE:
	.zero		1
	.type		_ZN39_INTERNAL_9184b863_4_k_cu_36642e11_31794cuda3std3__419piecewise_constructE,@object
	.size		_ZN39_INTERNAL_9184b863_4_k_cu_36642e11_31794cuda3std3__419piecewise_constructE,(_ZN39_INTERNAL_9184b863_4_k_cu_36642e11_31794cuda3std3__45__cpo4cendE - _ZN39_INTERNAL_9184b863_4_k_cu_36642e11_31794cuda3std3__419piecewise_constructE)
_ZN39_INTERNAL_9184b863_4_k_cu_36642e11_31794cuda3std3__419piecewise_constructE:
	.zero		1
	.type		_ZN39_INTERNAL_9184b863_4_k_cu_36642e11_31794cuda3std3__45__cpo4cendE,@object
	.size		_ZN39_INTERNAL_9184b863_4_k_cu_36642e11_31794cuda3std3__45__cpo4cendE,(_ZN39_INTERNAL_9184b863_4_k_cu_36642e11_31794cuda3std6ranges3__45__cpo4swapE - _ZN39_INTERNAL_9184b863_4_k_cu_36642e11_31794cuda3std3__45__cpo4cendE)
_ZN39_INTERNAL_9184b863_4_k_cu_36642e11_31794cuda3std3__45__cpo4cendE:
	.zero		1
	.type		_ZN39_INTERNAL_9184b863_4_k_cu_36642e11_31794cuda3std6ranges3__45__cpo4swapE,@object
	.size		_ZN39_INTERNAL_9184b863_4_k_cu_36642e11_31794cuda3std6ranges3__45__cpo4swapE,(.L_10 - _ZN39_INTERNAL_9184b863_4_k_cu_36642e11_31794cuda3std6ranges3__45__cpo4swapE)
_ZN39_INTERNAL_9184b863_4_k_cu_36642e11_31794cuda3std6ranges3__45__cpo4swapE:
	.zero		1
.L_10:


//--------------------- .nv.constant0._ZN7cutlass13device_kernelINS_4conv6kernel13ConvUniversalINS1_16ConvProblemShapeILNS1_8OperatorE2ELi2EEENS1_10collective14CollectiveConvINS1_47MainloopSm100TmaUmmaWarpSpecializedImplicitGemmILS5_2ELi9ELi2ELi1ELi2EN4cute5tupleIJNSA_1CILi2EEENSC_ILi1EEESE_EEEEENSB_IJNSC_ILi256EEENSB_IJNSC_ILi64EEEEEENSB_IJNSC_ILi32EEEEEEEEENS_10tfloat32_tESN_NSA_8TiledMMAINSA_8MMA_AtomIJNSA_23SM100_MMA_TF32_2x1SM_SSISN_SN_fLi256ELi64ELNSA_4UMMA5MajorE1ELSS_1ELNSR_7ScaleInE0ELST_0EEEEEENSA_6LayoutINSB_IJSE_SE_SE_EEENSB_IJNSC_ILi0EEESY_SY_EEEEENSB_IJNSA_10UnderscoreES11_S11_EEEEENS7_6detail27Sm100ImplicitGemmTileTraitsINSA_18SM100_TMA_2SM_LOADENSA_14ComposedLayoutINSA_7SwizzleILi2ELi5ELi2EEENSA_18smem_ptr_flag_bitsILi32EEENSW_INSB_IJSK_NSC_ILi4EEEEEENSB_IJSE_SK_EEEEEEEvEENS15_INSA_25SM100_TMA_2SM_LOAD_IM2COLES1G_vEEEENS_8epilogue10collective18CollectiveEpilogueINS1L_23Sm100TmaWarpSpecializedILi4ELi2ELi16ELb1ELb0EEEJNSB_IJNSC_ILi128EEESJ_SL_EEENSB_IJNSW_IS1Q_SE_EENSW_INSC_ILi16EEESE_EEEEESN_NSB_IJlNSB_IJSE_llEEESY_EEESN_S1X_NS1L_6fusion15FusionCallbacksIS1P_NS1Y_17LinearCombinationISN_fSN_fLNS_15FloatRoundStyleE2EEES1R_S1V_JEEENSA_5SM1004TMEM4LOAD26SM100_TMEM_LOAD_32dp32b16xENSA_13SM90_TMA_LOADENS17_INS18_ILi2ELi4ELi3EEES1B_NSW_INSB_IJNSC_ILi8EEES1T_EEENSB_IJS1T_SE_EEEEEEENSA_39AutoVectorizingCopyWithAssumedAlignmentILi128EEENSA_14SM90_TMA_STOREES2E_S2G_S2G_EEEvvEEEEvNT_6ParamsE --------------------------
	.section	.nv.constant0._ZN7cutlass13device_kernelINS_4conv6kernel13ConvUniversalINS1_16ConvProblemShapeILNS1_8OperatorE2ELi2EEENS1_10collective14CollectiveConvINS1_47MainloopSm100TmaUmmaWarpSpecializedImplicitGemmILS5_2ELi9ELi2ELi1ELi2EN4cute5tupleIJNSA_1CILi2EEENSC_ILi1EEESE_EEEEENSB_IJNSC_ILi256EEENSB_IJNSC_ILi64EEEEEENSB_IJNSC_ILi32EEEEEEEEENS_10tfloat32_tESN_NSA_8TiledMMAINSA_8MMA_AtomIJNSA_23SM100_MMA_TF32_2x1SM_SSISN_SN_fLi256ELi64ELNSA_4UMMA5MajorE1ELSS_1ELNSR_7ScaleInE0ELST_0EEEEEENSA_6LayoutINSB_IJSE_SE_SE_EEENSB_IJNSC_ILi0EEESY_SY_EEEEENSB_IJNSA_10UnderscoreES11_S11_EEEEENS7_6detail27Sm100ImplicitGemmTileTraitsINSA_18SM100_TMA_2SM_LOADENSA_14ComposedLayoutINSA_7SwizzleILi2ELi5ELi2EEENSA_18smem_ptr_flag_bitsILi32EEENSW_INSB_IJSK_NSC_ILi4EEEEEENSB_IJSE_SK_EEEEEEEvEENS15_INSA_25SM100_TMA_2SM_LOAD_IM2COLES1G_vEEEENS_8epilogue10collective18CollectiveEpilogueINS1L_23Sm100TmaWarpSpecializedILi4ELi2ELi16ELb1ELb0EEEJNSB_IJNSC_ILi128EEESJ_SL_EEENSB_IJNSW_IS1Q_SE_EENSW_INSC_ILi16EEESE_EEEEESN_NSB_IJlNSB_IJSE_llEEESY_EEESN_S1X_NS1L_6fusion15FusionCallbacksIS1P_NS1Y_17LinearCombinationISN_fSN_fLNS_15FloatRoundStyleE2EEES1R_S1V_JEEENSA_5SM1004TMEM4LOAD26SM100_TMEM_LOAD_32dp32b16xENSA_13SM90_TMA_LOADENS17_INS18_ILi2ELi4ELi3EEES1B_NSW_INSB_IJNSC_ILi8EEES1T_EEENSB_IJS1T_SE_EEEEEEENSA_39AutoVectorizingCopyWithAssumedAlignmentILi128EEENSA_14SM90_TMA_STOREES2E_S2G_S2G_EEEvvEEEEvNT_6ParamsE,"a",@progbits
	.sectionflags	@""
	.align	4
.nv.constant0._ZN7cutlass13device_kernelINS_4conv6kernel13ConvUniversalINS1_16ConvProblemShapeILNS1_8OperatorE2ELi2EEENS1_10collective14CollectiveConvINS1_47MainloopSm100TmaUmmaWarpSpecializedImplicitGemmILS5_2ELi9ELi2ELi1ELi2EN4cute5tupleIJNSA_1CILi2EEENSC_ILi1EEESE_EEEEENSB_IJNSC_ILi256EEENSB_IJNSC_ILi64EEEEEENSB_IJNSC_ILi32EEEEEEEEENS_10tfloat32_tESN_NSA_8TiledMMAINSA_8MMA_AtomIJNSA_23SM100_MMA_TF32_2x1SM_SSISN_SN_fLi256ELi64ELNSA_4UMMA5MajorE1ELSS_1ELNSR_7ScaleInE0ELST_0EEEEEENSA_6LayoutINSB_IJSE_SE_SE_EEENSB_IJNSC_ILi0EEESY_SY_EEEEENSB_IJNSA_10UnderscoreES11_S11_EEEEENS7_6detail27Sm100ImplicitGemmTileTraitsINSA_18SM100_TMA_2SM_LOADENSA_14ComposedLayoutINSA_7SwizzleILi2ELi5ELi2EEENSA_18smem_ptr_flag_bitsILi32EEENSW_INSB_IJSK_NSC_ILi4EEEEEENSB_IJSE_SK_EEEEEEEvEENS15_INSA_25SM100_TMA_2SM_LOAD_IM2COLES1G_vEEEENS_8epilogue10collective18CollectiveEpilogueINS1L_23Sm100TmaWarpSpecializedILi4ELi2ELi16ELb1ELb0EEEJNSB_IJNSC_ILi128EEESJ_SL_EEENSB_IJNSW_IS1Q_SE_EENSW_INSC_ILi16EEESE_EEEEESN_NSB_IJlNSB_IJSE_llEEESY_EEESN_S1X_NS1L_6fusion15FusionCallbacksIS1P_NS1Y_17LinearCombinationISN_fSN_fLNS_15FloatRoundStyleE2EEES1R_S1V_JEEENSA_5SM1004TMEM4LOAD26SM100_TMEM_LOAD_32dp32b16xENSA_13SM90_TMA_LOADENS17_INS18_ILi2ELi4ELi3EEES1B_NSW_INSB_IJNSC_ILi8EEES1T_EEENSB_IJS1T_SE_EEEEEEENSA_39AutoVectorizingCopyWithAssumedAlignmentILi128EEENSA_14SM90_TMA_STOREES2E_S2G_S2G_EEEvvEEEEvNT_6ParamsE:
	.zero		2944


//--------------------- SYMBOLS --------------------------

	.type		.nv.reservedSmem.offset0,@object
	.size		.nv.reservedSmem.offset0,0x4
	.type		.nv.reservedSmem.cap,@object
	.size		.nv.reservedSmem.cap,0x4
	.type		__assertfail,@function
